	.target	sm_100a

	.elftype	@"ET_EXEC"


//--------------------- .note.nv.tkinfo           --------------------------
	.section	.note.nv.tkinfo,"",@"SHT_NOTE"
	.sectionflags	@"SHF_NOTE_NV_TKINFO"
	.tkinfo
        /*0018*/ 	.word	0x00000002
        /*0030*/ 	.string	""
        /*0030*/ 	.string	"ptxas"
        /*0030*/ 	.string	"Cuda compilation tools, release 13.0, V13.0.88"
        /*0030*/ 	.string	"Build cuda_13.0.r13.0/compiler.36424714_0"
        /*0030*/ 	.string	"-arch sm_100a -m 64 "



//--------------------- .note.nv.cuinfo           --------------------------
	.section	.note.nv.cuinfo,"",@"SHT_NOTE"
	.sectionflags	@"SHF_NOTE_NV_CUINFO"
        /*0018*/ 	.short	0x0002
        /*001a*/ 	.short	0x0064
        /*001c*/ 	.short	0x0082
	.zero		2


//--------------------- .nv.info                  --------------------------
	.section	.nv.info,"",@"SHT_CUDA_INFO"
	.align	4


	//----- nvinfo : EIATTR_REGCOUNT
	.align		4
        /*0000*/ 	.byte	0x04, 0x2f
        /*0002*/ 	.short	(.L_34 - .L_33)
	.align		4
.L_33:
        /*0004*/ 	.word	index@(_ZN7cutlass13device_kernelINS_4fmha6kernel36Sm100FmhaFwdKernelTmaWarpspecializedIN4cute5tupleIJiiiNS5_IJNS5_IJiiEEEiEEEEEENS1_10collective38Sm100FmhaFwdMainloopTmaWarpspecializedINS_6half_tEffNS5_IJNS4_1CILi256EEENSC_ILi128EEESE_EEENS5_IJiNSC_ILi1EEES7_EEENS5_IJiSG_NS5_IJNS5_IJNSC_ILi0EEEiEEEiEEEEEESL_NS9_6NoMaskENS5_IJNSC_ILi2EEESG_SG_EEENSC_ILb0EEEEENS9_38Sm100FmhaFwdEpilogueTmaWarpspecializedISB_fNS5_IJSE_SE_SE_EEESH_NS5_IJSG_S7_EEESP_EENS2_23PersistentTileSchedulerENS2_41Sm100FmhaCtxKernelWarpspecializedScheduleEEEEEvNT_6ParamsE)
        /*0008*/ 	.word	0x00000080


	//----- nvinfo : EIATTR_FRAME_SIZE
	.align		4
.L_34:
        /*000c*/ 	.byte	0x04, 0x11
        /*000e*/ 	.short	(.L_36 - .L_35)
	.align		4
.L_35:
        /*0010*/ 	.word	index@($__internal_3_$__cuda_sm3x_div_rn_noftz_f32_slowpath)
        /*0014*/ 	.word	0x000000c0


	//----- nvinfo : EIATTR_FRAME_SIZE
	.align		4
.L_36:
        /*0018*/ 	.byte	0x04, 0x11
        /*001a*/ 	.short	(.L_38 - .L_37)
	.align		4
.L_37:
        /*001c*/ 	.word	index@($__internal_2_$__cuda_sm10x_tcgen05_guardrail_trap_unallocated_columns_being_dealloced)
        /*0020*/ 	.word	0x000000c0


	//----- nvinfo : EIATTR_FRAME_SIZE
	.align		4
.L_38:
        /*0024*/ 	.byte	0x04, 0x11
        /*0026*/ 	.short	(.L_40 - .L_39)
	.align		4
.L_39:
        /*0028*/ 	.word	index@($__internal_1_$__cuda_sm10x_tcgen05_guardrail_trap_phase_invalid_during_alloc)
        /*002c*/ 	.word	0x000000c0


	//----- nvinfo : EIATTR_FRAME_SIZE
	.align		4
.L_40:
        /*0030*/ 	.byte	0x04, 0x11
        /*0032*/ 	.short	(.L_42 - .L_41)
	.align		4
.L_41:
        /*0034*/ 	.word	index@($__internal_0_$__cuda_sm10x_tcgen05_guardrail_trap_col_being_dealloced_not_returned_by_alloc)
        /*0038*/ 	.word	0x000000c0


	//----- nvinfo : EIATTR_FRAME_SIZE
	.align		4
.L_42:
        /*003c*/ 	.byte	0x04, 0x11
        /*003e*/ 	.short	(.L_44 - .L_43)
	.align		4
.L_43:
        /*0040*/ 	.word	index@(_ZN7cutlass13device_kernelINS_4fmha6kernel36Sm100FmhaFwdKernelTmaWarpspecializedIN4cute5tupleIJiiiNS5_IJNS5_IJiiEEEiEEEEEENS1_10collective38Sm100FmhaFwdMainloopTmaWarpspecializedINS_6half_tEffNS5_IJNS4_1CILi256EEENSC_ILi128EEESE_EEENS5_IJiNSC_ILi1EEES7_EEENS5_IJiSG_NS5_IJNS5_IJNSC_ILi0EEEiEEEiEEEEEESL_NS9_6NoMaskENS5_IJNSC_ILi2EEESG_SG_EEENSC_ILb0EEEEENS9_38Sm100FmhaFwdEpilogueTmaWarpspecializedISB_fNS5_IJSE_SE_SE_EEESH_NS5_IJSG_S7_EEESP_EENS2_23PersistentTileSchedulerENS2_41Sm100FmhaCtxKernelWarpspecializedScheduleEEEEEvNT_6ParamsE)
        /*0044*/ 	.word	0x000000c0


	//----- nvinfo : EIATTR_MIN_STACK_SIZE
	.align		4
.L_44:
        /*0048*/ 	.byte	0x04, 0x12
        /*004a*/ 	.short	(.L_46 - .L_45)
	.align		4
.L_45:
        /*004c*/ 	.word	index@(_ZN7cutlass13device_kernelINS_4fmha6kernel36Sm100FmhaFwdKernelTmaWarpspecializedIN4cute5tupleIJiiiNS5_IJNS5_IJiiEEEiEEEEEENS1_10collective38Sm100FmhaFwdMainloopTmaWarpspecializedINS_6half_tEffNS5_IJNS4_1CILi256EEENSC_ILi128EEESE_EEENS5_IJiNSC_ILi1EEES7_EEENS5_IJiSG_NS5_IJNS5_IJNSC_ILi0EEEiEEEiEEEEEESL_NS9_6NoMaskENS5_IJNSC_ILi2EEESG_SG_EEENSC_ILb0EEEEENS9_38Sm100FmhaFwdEpilogueTmaWarpspecializedISB_fNS5_IJSE_SE_SE_EEESH_NS5_IJSG_S7_EEESP_EENS2_23PersistentTileSchedulerENS2_41Sm100FmhaCtxKernelWarpspecializedScheduleEEEEEvNT_6ParamsE)
        /*0050*/ 	.word	0x000000c0
.L_46:


//--------------------- .nv.compat                --------------------------
	.section	.nv.compat,"",@"SHT_CUDA_COMPAT_INFO"
	.align	4
        /*0000*/ 	.byte	0x02, 0x09, 0x01, 0x00, 0x02, 0x02, 0x02, 0x00, 0x02, 0x05, 0x05, 0x00, 0x03, 0x07, 0x01, 0x01
        /*0010*/ 	.byte	0x02, 0x03, 0x01, 0x00, 0x02, 0x06, 0x01, 0x00, 0x04, 0x0b, 0x08, 0x00, 0x01, 0x00, 0x00, 0x00
        /*0020*/ 	.byte	0x00, 0x00, 0x00, 0x00


//--------------------- .nv.info._ZN7cutlass13device_kernelINS_4fmha6kernel36Sm100FmhaFwdKernelTmaWarpspecializedIN4cute5tupleIJiiiNS5_IJNS5_IJiiEEEiEEEEEENS1_10collective38Sm100FmhaFwdMainloopTmaWarpspecializedINS_6half_tEffNS5_IJNS4_1CILi256EEENSC_ILi128EEESE_EEENS5_IJiNSC_ILi1EEES7_EEENS5_IJiSG_NS5_IJNS5_IJNSC_ILi0EEEiEEEiEEEEEESL_NS9_6NoMaskENS5_IJNSC_ILi2EEESG_SG_EEENSC_ILb0EEEEENS9_38Sm100FmhaFwdEpilogueTmaWarpspecializedISB_fNS5_IJSE_SE_SE_EEESH_NS5_IJSG_S7_EEESP_EENS2_23PersistentTileSchedulerENS2_41Sm100FmhaCtxKernelWarpspecializedScheduleEEEEEvNT_6ParamsE --------------------------
	.section	.nv.info._ZN7cutlass13device_kernelINS_4fmha6kernel36Sm100FmhaFwdKernelTmaWarpspecializedIN4cute5tupleIJiiiNS5_IJNS5_IJiiEEEiEEEEEENS1_10collective38Sm100FmhaFwdMainloopTmaWarpspecializedINS_6half_tEffNS5_IJNS4_1CILi256EEENSC_ILi128EEESE_EEENS5_IJiNSC_ILi1EEES7_EEENS5_IJiSG_NS5_IJNS5_IJNSC_ILi0EEEiEEEiEEEEEESL_NS9_6NoMaskENS5_IJNSC_ILi2EEESG_SG_EEENSC_ILb0EEEEENS9_38Sm100FmhaFwdEpilogueTmaWarpspecializedISB_fNS5_IJSE_SE_SE_EEESH_NS5_IJSG_S7_EEESP_EENS2_23PersistentTileSchedulerENS2_41Sm100FmhaCtxKernelWarpspecializedScheduleEEEEEvNT_6ParamsE,"",@"SHT_CUDA_INFO"
	.sectionflags	@""
	.align	4


	//----- nvinfo : EIATTR_CUDA_API_VERSION
	.align		4
        /*0000*/ 	.byte	0x04, 0x37
        /*0002*/ 	.short	(.L_48 - .L_47)
.L_47:
        /*0004*/ 	.word	0x00000082


	//----- nvinfo : EIATTR_KPARAM_INFO
	.align		4
.L_48:
        /*0008*/ 	.byte	0x04, 0x17
        /*000a*/ 	.short	(.L_50 - .L_49)
.L_49:
        /*000c*/ 	.word	0x00000000
        /*0010*/ 	.short	0x0000
        /*0012*/ 	.short	0x0000
        /*0014*/ 	.byte	0x00, 0xf0, 0x01, 0x18


	//----- nvinfo : EIATTR_AT_ENTRY_FRAGMENTS
	.align		4
.L_50:
        /*0018*/ 	.byte	0x04, 0x4f
        /*001a*/ 	.short	(.L_52 - .L_51)


	//   ....[0]....
.L_51:
        /*001c*/ 	.word	0x00000006


	//----- nvinfo : EIATTR_RESERVED_SMEM_USED
	.align		4
.L_52:
        /*0020*/ 	.byte	0x01, 0x41
	.zero		2


	//----- nvinfo : EIATTR_SPARSE_MMA_MASK
	.align		4
        /*0024*/ 	.byte	0x03, 0x50
        /*0026*/ 	.short	0x0000


	//----- nvinfo : EIATTR_TCGEN05_1CTA_USED
	.align		4
        /*0028*/ 	.byte	0x01, 0x51
	.zero		2


	//----- nvinfo : EIATTR_MAXREG_COUNT
	.align		4
        /*002c*/ 	.byte	0x03, 0x1b
        /*002e*/ 	.short	0x0080


	//----- nvinfo : EIATTR_NUM_BARRIERS
	.align		4
        /*0030*/ 	.byte	0x02, 0x4c
        /*0032*/ 	.byte	0x01
	.zero		1


	//----- nvinfo : EIATTR_EXTERNS
	.align		4
        /*0034*/ 	.byte	0x04, 0x0f
        /*0036*/ 	.short	(.L_54 - .L_53)


	//   ....[0]....
	.align		4
.L_53:
        /*0038*/ 	.word	index@(vprintf)


	//   ....[1]....
	.align		4
        /*003c*/ 	.word	index@(__assertfail)


	//----- nvinfo : EIATTR_ANNOTATIONS
	.align		4
.L_54:
        /*0040*/ 	.byte	0x04, 0x55
        /*0042*/ 	.short	(.L_56 - .L_55)


	//   ....[0]....
.L_55:
        /*0044*/ 	.word	0x00000001
        /*0048*/ 	.byte	0x00, 0x91, 0x00, 0x00, 0x01, 0x00, 0x00, 0x00, 0x50, 0x91, 0x00, 0x00, 0x01, 0x00, 0x00, 0x00
        /* <DEDUP_REMOVED lines=50> */
        /*0378*/ 	.byte	0x50, 0xab, 0x01, 0x00, 0x01, 0x00, 0x00, 0x00, 0x60, 0xab, 0x01, 0x00


	//----- nvinfo : EIATTR_MERCURY_ISA_VERSION
	.align		4
.L_56:
        /*0384*/ 	.byte	0x03, 0x5f
        /*0386*/ 	.short	0x0101


	//----- nvinfo : EIATTR_INT_WARP_WIDE_INSTR_OFFSETS
	.align		4
        /*0388*/ 	.byte	0x04, 0x31
        /*038a*/ 	.short	(.L_58 - .L_57)


	//   ....[0]....
.L_57:
        /*038c*/ 	.word	0x0001c1f0


	//   ....[1]....
        /*0390*/ 	.word	0x0001c210


	//   ....[2]....
        /*0394*/ 	.word	0x0001c240


	//----- nvinfo : EIATTR_COOP_GROUP_MASK_REGIDS
	.align		4
.L_58:
        /*0398*/ 	.byte	0x04, 0x29
        /*039a*/ 	.short	(.L_60 - .L_59)


	//   ....[0]....
.L_59:
        /*039c*/ 	.word	0xffffffff


	//   ....[1]....
        /*03a0*/ 	.word	0xffffffff


	//   ....[2]....
        /*03a4*/ 	.word	0xffffffff


	//   ....[3]....
        /*03a8*/ 	.word	0xffffffff


	//   ....[4]....
        /*03ac*/ 	.word	0xffffffff


	//   ....[5]....
        /*03b0*/ 	.word	0xffffffff


	//   ....[6]....
        /*03b4*/ 	.word	0xffffffff


	//   ....[7]....
        /*03b8*/ 	.word	0xffffffff


	//   ....[8]....
        /*03bc*/ 	.word	0xffffffff


	//   ....[9]....
        /*03c0*/ 	.word	0xffffffff


	//   ....[10]....
        /*03c4*/ 	.word	0xffffffff


	//   ....[11]....
        /*03c8*/ 	.word	0xffffffff


	//   ....[12]....
        /*03cc*/ 	.word	0xffffffff


	//   ....[13]....
        /*03d0*/ 	.word	0xffffffff


	//   ....[14]....
        /*03d4*/ 	.word	0xffffffff


	//   ....[15]....
        /*03d8*/ 	.word	0xffffffff


	//   ....[16]....
        /*03dc*/ 	.word	0xffffffff


	//   ....[17]....
        /*03e0*/ 	.word	0xffffffff


	//----- nvinfo : EIATTR_COOP_GROUP_INSTR_OFFSETS
	.align		4
.L_60:
        /*03e4*/ 	.byte	0x04, 0x28
        /*03e6*/ 	.short	(.L_62 - .L_61)


	//   ....[0]....
.L_61:
        /*03e8*/ 	.word	0x00000120


	//   ....[1]....
        /*03ec*/ 	.word	0x000008e0


	//   ....[2]....
        /*03f0*/ 	.word	0x00000b10


	//   ....[3]....
        /*03f4*/ 	.word	0x00000c40


	//   ....[4]....
        /*03f8*/ 	.word	0x00000d80


	//   ....[5]....
        /*03fc*/ 	.word	0x00001040


	//   ....[6]....
        /*0400*/ 	.word	0x00001230


	//   ....[7]....
        /*0404*/ 	.word	0x00001320


	//   ....[8]....
        /*0408*/ 	.word	0x00001480


	//   ....[9]....
        /*040c*/ 	.word	0x000015e0


	//   ....[10]....
        /*0410*/ 	.word	0x00001a20


	//   ....[11]....
        /*0414*/ 	.word	0x00001c30


	//   ....[12]....
        /*0418*/ 	.word	0x00001c40


	//   ....[13]....
        /*041c*/ 	.word	0x0000b220


	//   ....[14]....
        /*0420*/ 	.word	0x0000c560


	//   ....[15]....
        /*0424*/ 	.word	0x00012080


	//   ....[16]....
        /*0428*/ 	.word	0x0001c0f0


	//   ....[17]....
        /*042c*/ 	.word	0x0001c310


	//----- nvinfo : EIATTR_REG_RECONFIG
	.align		4
.L_62:
        /*0430*/ 	.byte	0x01, 0x54
	.zero		2


	//----- nvinfo : EIATTR_VRC_CTA_INIT_COUNT
	.align		4
        /*0434*/ 	.byte	0x02, 0x4a
        /*0436*/ 	.byte	0x80
	.zero		1


	//----- nvinfo : EIATTR_SYSCALL_OFFSETS
	.align		4
        /*0438*/ 	.byte	0x04, 0x46
        /*043a*/ 	.short	(.L_64 - .L_63)


	//   ....[0]....
.L_63:
        /*043c*/ 	.word	0x00005600


	//   ....[1]....
        /*0440*/ 	.word	0x000056c0


	//   ....[2]....
        /*0444*/ 	.word	0x00005730


	//   ....[3]....
        /*0448*/ 	.word	0x000057a0


	//   ....[4]....
        /*044c*/ 	.word	0x00005810


	//   ....[5]....
        /*0450*/ 	.word	0x000058b0


	//   ....[6]....
        /*0454*/ 	.word	0x00005990


	//   ....[7]....
        /*0458*/ 	.word	0x00005a30


	//   ....[8]....
        /*045c*/ 	.word	0x00005ad0


	//   ....[9]....
        /*0460*/ 	.word	0x00005b70


	//   ....[10]....
        /*0464*/ 	.word	0x00005be0


	//   ....[11]....
        /*0468*/ 	.word	0x00005c80


	//   ....[12]....
        /*046c*/ 	.word	0x00005d20


	//   ....[13]....
        /*0470*/ 	.word	0x00005d90


	//   ....[14]....
        /*0474*/ 	.word	0x00005e30


	//   ....[15]....
        /*0478*/ 	.word	0x00005ed0


	//   ....[16]....
        /*047c*/ 	.word	0x00005f70


	//   ....[17]....
        /*0480*/ 	.word	0x00006010


	//   ....[18]....
        /*0484*/ 	.word	0x00006080


	//   ....[19]....
        /*0488*/ 	.word	0x00006120


	//   ....[20]....
        /*048c*/ 	.word	0x000061c0


	//   ....[21]....
        /*0490*/ 	.word	0x00006230


	//   ....[22]....
        /*0494*/ 	.word	0x000062d0


	//   ....[23]....
        /*0498*/ 	.word	0x00006370


	//   ....[24]....
        /*049c*/ 	.word	0x00006410


	//   ....[25]....
        /*04a0*/ 	.word	0x000064b0


	//   ....[26]....
        /*04a4*/ 	.word	0x00006520


	//   ....[27]....
        /*04a8*/ 	.word	0x000065c0


	//   ....[28]....
        /*04ac*/ 	.word	0x00006660


	//   ....[29]....
        /*04b0*/ 	.word	0x000066d0


	//   ....[30]....
        /*04b4*/ 	.word	0x00006770


	//   ....[31]....
        /*04b8*/ 	.word	0x00006810


	//   ....[32]....
        /*04bc*/ 	.word	0x000068b0


	//   ....[33]....
        /*04c0*/ 	.word	0x00006950


	//   ....[34]....
        /*04c4*/ 	.word	0x000069f0


	//   ....[35]....
        /*04c8*/ 	.word	0x00006a90


	//   ....[36]....
        /*04cc*/ 	.word	0x00006b00


	//   ....[37]....
        /*04d0*/ 	.word	0x00006ba0


	//   ....[38]....
        /*04d4*/ 	.word	0x00006c40


	//   ....[39]....
        /*04d8*/ 	.word	0x00006cb0


	//   ....[40]....
        /*04dc*/ 	.word	0x00006d50


	//   ....[41]....
        /*04e0*/ 	.word	0x00006df0


	//   ....[42]....
        /*04e4*/ 	.word	0x00006e90


	//   ....[43]....
        /*04e8*/ 	.word	0x00006f30


	//   ....[44]....
        /*04ec*/ 	.word	0x00006fa0


	//   ....[45]....
        /*04f0*/ 	.word	0x00007040


	//   ....[46]....
        /*04f4*/ 	.word	0x000070e0


	//   ....[47]....
        /*04f8*/ 	.word	0x00007150


	//   ....[48]....
        /*04fc*/ 	.word	0x000071f0


	//   ....[49]....
        /*0500*/ 	.word	0x00007290


	//   ....[50]....
        /*0504*/ 	.word	0x00007330


	//   ....[51]....
        /*0508*/ 	.word	0x000073d0


	//   ....[52]....
        /*050c*/ 	.word	0x00007440


	//   ....[53]....
        /*0510*/ 	.word	0x000074d0


	//   ....[54]....
        /*0514*/ 	.word	0x00007570


	//   ....[55]....
        /*0518*/ 	.word	0x000075e0


	//   ....[56]....
        /*051c*/ 	.word	0x00007680


	//   ....[57]....
        /*0520*/ 	.word	0x00007720


	//   ....[58]....
        /*0524*/ 	.word	0x000077c0


	//   ....[59]....
        /*0528*/ 	.word	0x00007860


	//   ....[60]....
        /*052c*/ 	.word	0x0000b3c0


	//   ....[61]....
        /*0530*/ 	.word	0x0000b5f0


	//   ....[62]....
        /*0534*/ 	.word	0x0000b820


	//   ....[63]....
        /*0538*/ 	.word	0x0000ba50


	//   ....[64]....
        /*053c*/ 	.word	0x0000bc80


	//   ....[65]....
        /*0540*/ 	.word	0x0000beb0


	//   ....[66]....
        /*0544*/ 	.word	0x0000c0e0


	//   ....[67]....
        /*0548*/ 	.word	0x0000c700


	//   ....[68]....
        /*054c*/ 	.word	0x0000c930


	//   ....[69]....
        /*0550*/ 	.word	0x0000cb60


	//   ....[70]....
        /*0554*/ 	.word	0x0000cd90


	//   ....[71]....
        /*0558*/ 	.word	0x0000cfc0


	//   ....[72]....
        /*055c*/ 	.word	0x0000d1f0


	//   ....[73]....
        /*0560*/ 	.word	0x0000d420


	//   ....[74]....
        /*0564*/ 	.word	0x0000ddb0


	//   ....[75]....
        /*0568*/ 	.word	0x0000e0f0


	//   ....[76]....
        /*056c*/ 	.word	0x0000e430


	//   ....[77]....
        /*0570*/ 	.word	0x0000e770


	//   ....[78]....
        /*0574*/ 	.word	0x0000eab0


	//   ....[79]....
        /*0578*/ 	.word	0x0000edf0


	//   ....[80]....
        /*057c*/ 	.word	0x0000f130


	//   ....[81]....
        /*0580*/ 	.word	0x0000ff90


	//   ....[82]....
        /*0584*/ 	.word	0x000102d0


	//   ....[83]....
        /*0588*/ 	.word	0x00010610


	//   ....[84]....
        /*058c*/ 	.word	0x00010950


	//   ....[85]....
        /*0590*/ 	.word	0x00010c90


	//   ....[86]....
        /*0594*/ 	.word	0x00010fd0


	//   ....[87]....
        /*0598*/ 	.word	0x00011310


	//   ....[88]....
        /*059c*/ 	.word	0x000122c0


	//   ....[89]....
        /*05a0*/ 	.word	0x00012430


	//   ....[90]....
        /*05a4*/ 	.word	0x000125a0


	//   ....[91]....
        /*05a8*/ 	.word	0x00012710


	//   ....[92]....
        /*05ac*/ 	.word	0x00012ca0


	//   ....[93]....
        /*05b0*/ 	.word	0x000157a0


	//   ....[94]....
        /*05b4*/ 	.word	0x00015aa0


	//   ....[95]....
        /*05b8*/ 	.word	0x000164a0


	//----- nvinfo : EIATTR_MBARRIER_INSTR_OFFSETS
	.align		4
.L_64:
        /*05bc*/ 	.byte	0x04, 0x39
        /*05be*/ 	.short	(.L_66 - .L_65)


	//   ....[0]....
.L_65:
        /*05c0*/ 	.word	0x000009c0
        /*05c4*/ 	.word	0x000000ff
        /*05c8*/ 	.word	0x00038000
        /*05cc*/ 	.short	0x0100
        /*05ce*/ 	.byte	0x04
	.zero		1


	//   ....[1]....
        /*05d0*/ 	.word	0x000009d0
        /*05d4*/ 	.word	0x000000ff
        /*05d8*/ 	.word	0x00038010
        /*05dc*/ 	.short	0x0100
        /*05de*/ 	.byte	0x04
	.zero		1


	//   ....[2]....
        /*05e0*/ 	.word	0x000009e0
        /*05e4*/ 	.word	0x000000ff
        /*05e8*/ 	.word	0x00038008
        /*05ec*/ 	.short	0x0100
        /*05ee*/ 	.byte	0x04
	.zero		1


	//   ....[3]....
        /*05f0*/ 	.word	0x000009f0
        /*05f4*/ 	.word	0x000000ff
        /*05f8*/ 	.word	0x00038018
        /*05fc*/ 	.short	0x0100
        /*05fe*/ 	.byte	0x04
	.zero		1


	//   ....[4]....
        /*0600*/ 	.word	0x00000bd0
        /*0604*/ 	.word	0x000000ff
        /*0608*/ 	.word	0x00038020
        /*060c*/ 	.short	0x0100
        /*060e*/ 	.byte	0x04
	.zero		1


	//   ....[5]....
        /*0610*/ 	.word	0x00000be0
        /*0614*/ 	.word	0x000000ff
        /*0618*/ 	.word	0x00038038
        /*061c*/ 	.short	0x0100
        /*061e*/ 	.byte	0x04
	.zero		1


	//   ....[6]....
        /*0620*/ 	.word	0x00000bf0
        /*0624*/ 	.word	0x000000ff
        /*0628*/ 	.word	0x00038028
        /*062c*/ 	.short	0x0100
        /*062e*/ 	.byte	0x04
	.zero		1


	//   ....[7]....
        /*0630*/ 	.word	0x00000c00
        /*0634*/ 	.word	0x000000ff
        /*0638*/ 	.word	0x00038040
        /*063c*/ 	.short	0x0100
        /*063e*/ 	.byte	0x04
	.zero		1


	//   ....[8]....
        /*0640*/ 	.word	0x00000c10
        /*0644*/ 	.word	0x000000ff
        /*0648*/ 	.word	0x00038030
        /*064c*/ 	.short	0x0100
        /*064e*/ 	.byte	0x04
	.zero		1


	//   ....[9]....
        /*0650*/ 	.word	0x00000c20
        /*0654*/ 	.word	0x000000ff
        /*0658*/ 	.word	0x00038048
        /*065c*/ 	.short	0x0100
        /*065e*/ 	.byte	0x04
	.zero		1


	//   ....[10]....
        /*0660*/ 	.word	0x00000d50
        /*0664*/ 	.word	0x000000ff
        /*0668*/ 	.word	0x00038050
        /*066c*/ 	.short	0x0100
        /*066e*/ 	.byte	0x04
	.zero		1


	//   ....[11]....
        /*0670*/ 	.word	0x00000d60
        /*0674*/ 	.word	0x000000ff
        /*0678*/ 	.word	0x00038058
        /*067c*/ 	.short	0x0100
        /*067e*/ 	.byte	0x04
	.zero		1


	//   ....[12]....
        /*0680*/ 	.word	0x00000f10
        /*0684*/ 	.word	0x000000ff
        /*0688*/ 	.word	0x00038060
        /*068c*/ 	.short	0x0100
        /*068e*/ 	.byte	0x04
	.zero		1


	//   ....[13]....
        /*0690*/ 	.word	0x00000f20
        /*0694*/ 	.word	0x000000ff
        /*0698*/ 	.word	0x00038068
        /*069c*/ 	.short	0x0100
        /*069e*/ 	.byte	0x04
	.zero		1


	//   ....[14]....
        /*06a0*/ 	.word	0x00001100
        /*06a4*/ 	.word	0x000000ff
        /*06a8*/ 	.word	0x00038070
        /*06ac*/ 	.short	0x0100
        /*06ae*/ 	.byte	0x04
	.zero		1


	//   ....[15]....
        /*06b0*/ 	.word	0x00001110
        /*06b4*/ 	.word	0x000000ff
        /*06b8*/ 	.word	0x00038078
        /*06bc*/ 	.short	0x0100
        /*06be*/ 	.byte	0x04
	.zero		1


	//   ....[16]....
        /*06c0*/ 	.word	0x000012f0
        /*06c4*/ 	.word	0x000000ff
        /*06c8*/ 	.word	0x00038080
        /*06cc*/ 	.short	0x0100
        /*06ce*/ 	.byte	0x04
	.zero		1


	//   ....[17]....
        /*06d0*/ 	.word	0x00001300
        /*06d4*/ 	.word	0x000000ff
        /*06d8*/ 	.word	0x00038088
        /*06dc*/ 	.short	0x0100
        /*06de*/ 	.byte	0x04
	.zero		1


	//   ....[18]....
        /*06e0*/ 	.word	0x00001430
        /*06e4*/ 	.word	0x000000ff
        /*06e8*/ 	.word	0x00038090
        /*06ec*/ 	.short	0x0100
        /*06ee*/ 	.byte	0x04
	.zero		1


	//   ....[19]....
        /*06f0*/ 	.word	0x00001440
        /*06f4*/ 	.word	0x000000ff
        /*06f8*/ 	.word	0x000380a0
        /*06fc*/ 	.short	0x0100
        /*06fe*/ 	.byte	0x04
	.zero		1


	//   ....[20]....
        /*0700*/ 	.word	0x00001450
        /*0704*/ 	.word	0x000000ff
        /*0708*/ 	.word	0x00038098
        /*070c*/ 	.short	0x0100
        /*070e*/ 	.byte	0x04
	.zero		1


	//   ....[21]....
        /*0710*/ 	.word	0x00001460
        /*0714*/ 	.word	0x000000ff
        /*0718*/ 	.word	0x000380a8
        /*071c*/ 	.short	0x0100
        /*071e*/ 	.byte	0x04
	.zero		1


	//   ....[22]....
        /*0720*/ 	.word	0x00001590
        /*0724*/ 	.word	0x000000ff
        /*0728*/ 	.word	0x000380b0
        /*072c*/ 	.short	0x0100
        /*072e*/ 	.byte	0x04
	.zero		1


	//   ....[23]....
        /*0730*/ 	.word	0x000015a0
        /*0734*/ 	.word	0x000000ff
        /*0738*/ 	.word	0x000380c0
        /*073c*/ 	.short	0x0100
        /*073e*/ 	.byte	0x04
	.zero		1


	//   ....[24]....
        /*0740*/ 	.word	0x000015b0
        /*0744*/ 	.word	0x000000ff
        /*0748*/ 	.word	0x000380b8
        /*074c*/ 	.short	0x0100
        /*074e*/ 	.byte	0x04
	.zero		1


	//   ....[25]....
        /*0750*/ 	.word	0x000015c0
        /*0754*/ 	.word	0x000000ff
        /*0758*/ 	.word	0x000380c8
        /*075c*/ 	.short	0x0100
        /*075e*/ 	.byte	0x04
	.zero		1


	//   ....[26]....
        /*0760*/ 	.word	0x000016c0
        /*0764*/ 	.word	0x000000ff
        /*0768*/ 	.word	0x000380d0
        /*076c*/ 	.short	0x0100
        /*076e*/ 	.byte	0x04
	.zero		1


	//   ....[27]....
        /*0770*/ 	.word	0x000016d0
        /*0774*/ 	.word	0x000000ff
        /*0778*/ 	.word	0x000380d8
        /*077c*/ 	.short	0x0100
        /*077e*/ 	.byte	0x04
	.zero		1


	//   ....[28]....
        /*0780*/ 	.word	0x00001d10
        /*0784*/ 	.word	0x000000ff
        /*0788*/ 	.word	0x00038000
        /*078c*/ 	.short	0x010a
        /*078e*/ 	.byte	0x16
	.zero		1


	//   ....[29]....
        /*0790*/ 	.word	0x00001d90
        /*0794*/ 	.word	0x000000ff
        /*0798*/ 	.word	0x00038020
        /*079c*/ 	.short	0x010a
        /*079e*/ 	.byte	0x17
	.zero		1


	//   ....[30]....
        /*07a0*/ 	.word	0x00001e90
        /*07a4*/ 	.word	0x000000ff
        /*07a8*/ 	.word	0x00038058
        /*07ac*/ 	.short	0x010a
        /*07ae*/ 	.byte	0x16
	.zero		1


	//   ....[31]....
        /*07b0*/ 	.word	0x00002350
        /*07b4*/ 	.word	0x000000ff
        /*07b8*/ 	.word	0x00038008
        /*07bc*/ 	.short	0x010a
        /*07be*/ 	.byte	0x16
	.zero		1


	//   ....[32]....
        /*07c0*/ 	.word	0x000023f0
        /*07c4*/ 	.word	0x000000ff
        /*07c8*/ 	.word	0x00038068
        /*07cc*/ 	.short	0x010a
        /*07ce*/ 	.byte	0x16
	.zero		1


	//   ....[33]....
        /*07d0*/ 	.word	0x000028e0
        /*07d4*/ 	.word	0x000000ff
        /*07d8*/ 	.word	0x00038020
        /*07dc*/ 	.short	0x010a
        /*07de*/ 	.byte	0x04
	.zero		1


	//   ....[34]....
        /*07e0*/ 	.word	0x00002990
        /*07e4*/ 	.word	0x000000ff
        /*07e8*/ 	.word	0x000380a0
        /*07ec*/ 	.short	0x010a
        /*07ee*/ 	.byte	0x16
	.zero		1


	//   ....[35]....
        /*07f0*/ 	.word	0x00002a30
        /*07f4*/ 	.word	0x000000ff
        /*07f8*/ 	.word	0x00038058
        /*07fc*/ 	.short	0x010a
        /*07fe*/ 	.byte	0x16
	.zero		1


	//   ....[36]....
        /*0800*/ 	.word	0x000030b0
        /*0804*/ 	.word	0x000000ff
        /*0808*/ 	.word	0x00038020
        /*080c*/ 	.short	0x010a
        /*080e*/ 	.byte	0x04
	.zero		1


	//   ....[37]....
        /*0810*/ 	.word	0x00003760
        /*0814*/ 	.word	0x000000ff
        /*0818*/ 	.word	0x000380a8
        /*081c*/ 	.short	0x010a
        /*081e*/ 	.byte	0x16
	.zero		1


	//   ....[38]....
        /*0820*/ 	.word	0x000037f0
        /*0824*/ 	.word	0x000000ff
        /*0828*/ 	.word	0x00038068
        /*082c*/ 	.short	0x010a
        /*082e*/ 	.byte	0x16
	.zero		1


	//   ....[39]....
        /*0830*/ 	.word	0x00004370
        /*0834*/ 	.word	0x000000ff
        /*0838*/ 	.word	0x00038020
        /*083c*/ 	.short	0x010a
        /*083e*/ 	.byte	0x04
	.zero		1


	//   ....[40]....
        /*0840*/ 	.word	0x00004420
        /*0844*/ 	.word	0x000000ff
        /*0848*/ 	.word	0x000380a0
        /*084c*/ 	.short	0x010a
        /*084e*/ 	.byte	0x16
	.zero		1


	//   ....[41]....
        /*0850*/ 	.word	0x000044d0
        /*0854*/ 	.word	0x000000ff
        /*0858*/ 	.word	0x00038058
        /*085c*/ 	.short	0x010a
        /*085e*/ 	.byte	0x16
	.zero		1


	//   ....[42]....
        /*0860*/ 	.word	0x00004a70
        /*0864*/ 	.word	0x000000ff
        /*0868*/ 	.word	0x000380a8
        /*086c*/ 	.short	0x010a
        /*086e*/ 	.byte	0x16
	.zero		1


	//   ....[43]....
        /*0870*/ 	.word	0x00004af0
        /*0874*/ 	.word	0x000000ff
        /*0878*/ 	.word	0x00038068
        /*087c*/ 	.short	0x010a
        /*087e*/ 	.byte	0x16
	.zero		1


	//   ....[44]....
        /*0880*/ 	.word	0x00005500
        /*0884*/ 	.word	0x00000010
        /*0888*/ 	.word	0x000380c0
        /*088c*/ 	.short	0x010a
        /*088e*/ 	.byte	0xff
	.zero		1


	//   ....[45]....
        /*0890*/ 	.word	0x000092a0
        /*0894*/ 	.word	0x000000ff
        /*0898*/ 	.word	0x000380b0
        /*089c*/ 	.short	0x0101
        /*089e*/ 	.byte	0x04
	.zero		1


	//   ....[46]....
        /*08a0*/ 	.word	0x0000a960
        /*08a4*/ 	.word	0x00000000
        /*08a8*/ 	.word	0x000380c8
        /*08ac*/ 	.short	0x010a
        /*08ae*/ 	.byte	0xff
	.zero		1


	//   ....[47]....
        /*08b0*/ 	.word	0x0000ad70
        /*08b4*/ 	.word	0x00000000
        /*08b8*/ 	.word	0x000380b8
        /*08bc*/ 	.short	0x0101
        /*08be*/ 	.byte	0xff
	.zero		1


	//   ....[48]....
        /*08c0*/ 	.word	0x0000ae20
        /*08c4*/ 	.word	0x0000003b
        /*08c8*/ 	.word	0x00038070
        /*08cc*/ 	.short	0x010a
        /*08ce*/ 	.byte	0xff
	.zero		1


	//   ....[49]....
        /*08d0*/ 	.word	0x0000aeb0
        /*08d4*/ 	.word	0x00000000
        /*08d8*/ 	.word	0x00000000
        /*08dc*/ 	.short	0x0101
        /*08de*/ 	.byte	0xff
	.zero		1


	//   ....[50]....
        /*08e0*/ 	.word	0x0000af10
        /*08e4*/ 	.word	0x0000003b
        /*08e8*/ 	.word	0x00038080
        /*08ec*/ 	.short	0x010a
        /*08ee*/ 	.byte	0xff
	.zero		1


	//   ....[51]....
        /*08f0*/ 	.word	0x0000b070
        /*08f4*/ 	.word	0x0000003b
        /*08f8*/ 	.word	0x00038070
        /*08fc*/ 	.short	0x010a
        /*08fe*/ 	.byte	0xff
	.zero		1


	//   ....[52]....
        /*0900*/ 	.word	0x0000b200
        /*0904*/ 	.word	0x0000003b
        /*0908*/ 	.word	0x00038090
        /*090c*/ 	.short	0x010a
        /*090e*/ 	.byte	0xff
	.zero		1


	//   ....[53]....
        /*0910*/ 	.word	0x0000c300
        /*0914*/ 	.word	0x00000000
        /*0918*/ 	.word	0x00000000
        /*091c*/ 	.short	0x0101
        /*091e*/ 	.byte	0xff
	.zero		1


	//   ....[54]....
        /*0920*/ 	.word	0x0000c380
        /*0924*/ 	.word	0x00000000
        /*0928*/ 	.word	0x00000000
        /*092c*/ 	.short	0x0101
        /*092e*/ 	.byte	0xff
	.zero		1


	//   ....[55]....
        /*0930*/ 	.word	0x0000c3e0
        /*0934*/ 	.word	0x0000003b
        /*0938*/ 	.word	0x00038080
        /*093c*/ 	.short	0x010a
        /*093e*/ 	.byte	0xff
	.zero		1


	//   ....[56]....
        /*0940*/ 	.word	0x0000c540
        /*0944*/ 	.word	0x0000003b
        /*0948*/ 	.word	0x00038098
        /*094c*/ 	.short	0x010a
        /*094e*/ 	.byte	0xff
	.zero		1


	//   ....[57]....
        /*0950*/ 	.word	0x0000d620
        /*0954*/ 	.word	0x00000000
        /*0958*/ 	.word	0x00000000
        /*095c*/ 	.short	0x0101
        /*095e*/ 	.byte	0xff
	.zero		1


	//   ....[58]....
        /*0960*/ 	.word	0x0000d6b0
        /*0964*/ 	.word	0x00000003
        /*0968*/ 	.word	0x00000000
        /*096c*/ 	.short	0x0101
        /*096e*/ 	.byte	0xff
	.zero		1


	//   ....[59]....
        /*0970*/ 	.word	0x0000d740
        /*0974*/ 	.word	0x00000004
        /*0978*/ 	.word	0x00000000
        /*097c*/ 	.short	0x0101
        /*097e*/ 	.byte	0xff
	.zero		1


	//   ....[60]....
        /*0980*/ 	.word	0x0000d790
        /*0984*/ 	.word	0x0000003b
        /*0988*/ 	.word	0x00038070
        /*098c*/ 	.short	0x010a
        /*098e*/ 	.byte	0xff
	.zero		1


	//   ....[61]....
        /*0990*/ 	.word	0x0000d830
        /*0994*/ 	.word	0x00000000
        /*0998*/ 	.word	0x00000000
        /*099c*/ 	.short	0x0101
        /*099e*/ 	.byte	0xff
	.zero		1


	//   ....[62]....
        /*09a0*/ 	.word	0x0000d890
        /*09a4*/ 	.word	0x0000003b
        /*09a8*/ 	.word	0x00038090
        /*09ac*/ 	.short	0x010a
        /*09ae*/ 	.byte	0xff
	.zero		1


	//   ....[63]....
        /*09b0*/ 	.word	0x0000d910
        /*09b4*/ 	.word	0x0000003b
        /*09b8*/ 	.word	0x000380c0
        /*09bc*/ 	.short	0x010a
        /*09be*/ 	.byte	0xff
	.zero		1


	//   ....[64]....
        /*09c0*/ 	.word	0x0000f960
        /*09c4*/ 	.word	0x00000000
        /*09c8*/ 	.word	0x00000000
        /*09cc*/ 	.short	0x0101
        /*09ce*/ 	.byte	0xff
	.zero		1


	//   ....[65]....
        /*09d0*/ 	.word	0x0000f990
        /*09d4*/ 	.word	0x0000003b
        /*09d8*/ 	.word	0x000380b0
        /*09dc*/ 	.short	0x0101
        /*09de*/ 	.byte	0xff
	.zero		1


	//   ....[66]....
        /*09e0*/ 	.word	0x0000fa10
        /*09e4*/ 	.word	0x0000003b
        /*09e8*/ 	.word	0x00038080
        /*09ec*/ 	.short	0x010a
        /*09ee*/ 	.byte	0xff
	.zero		1


	//   ....[67]....
        /*09f0*/ 	.word	0x0000faa0
        /*09f4*/ 	.word	0x0000001f
        /*09f8*/ 	.word	0x00000000
        /*09fc*/ 	.short	0x0101
        /*09fe*/ 	.byte	0xff
	.zero		1


	//   ....[68]....
        /*0a00*/ 	.word	0x0000faf0
        /*0a04*/ 	.word	0x0000003b
        /*0a08*/ 	.word	0x00038098
        /*0a0c*/ 	.short	0x010a
        /*0a0e*/ 	.byte	0xff
	.zero		1


	//   ....[69]....
        /*0a10*/ 	.word	0x0000fb70
        /*0a14*/ 	.word	0x0000003b
        /*0a18*/ 	.word	0x000380c8
        /*0a1c*/ 	.short	0x010a
        /*0a1e*/ 	.byte	0xff
	.zero		1


	//   ....[70]....
        /*0a20*/ 	.word	0x00011b50
        /*0a24*/ 	.word	0x00000003
        /*0a28*/ 	.word	0x00000000
        /*0a2c*/ 	.short	0x0101
        /*0a2e*/ 	.byte	0xff
	.zero		1


	//   ....[71]....
        /*0a30*/ 	.word	0x00011b80
        /*0a34*/ 	.word	0x0000003b
        /*0a38*/ 	.word	0x000380b8
        /*0a3c*/ 	.short	0x0101
        /*0a3e*/ 	.byte	0xff
	.zero		1


	//   ....[72]....
        /*0a40*/ 	.word	0x00011f40
        /*0a44*/ 	.word	0x000000ff
        /*0a48*/ 	.word	0x00000000
        /*0a4c*/ 	.short	0x010a
        /*0a4e*/ 	.byte	0x04
	.zero		1


	//   ....[73]....
        /*0a50*/ 	.word	0x000121a0
        /*0a54*/ 	.word	0x000000ff
        /*0a58*/ 	.word	0x00000000
        /*0a5c*/ 	.short	0x010a
        /*0a5e*/ 	.byte	0x04
	.zero		1


	//   ....[74]....
        /*0a60*/ 	.word	0x00012db0
        /*0a64*/ 	.word	0x000000ff
        /*0a68*/ 	.word	0x00000000
        /*0a6c*/ 	.short	0x0101
        /*0a6e*/ 	.byte	0x04
	.zero		1


	//   ....[75]....
        /*0a70*/ 	.word	0x00012e30
        /*0a74*/ 	.word	0x000000ff
        /*0a78*/ 	.word	0x00000000
        /*0a7c*/ 	.short	0x010a
        /*0a7e*/ 	.byte	0x30
	.zero		1


	//   ....[76]....
        /*0a80*/ 	.word	0x000131a0
        /*0a84*/ 	.word	0x000000ff
        /*0a88*/ 	.word	0x00000000
        /*0a8c*/ 	.short	0x0101
        /*0a8e*/ 	.byte	0x31
	.zero		1


	//   ....[77]....
        /*0a90*/ 	.word	0x00015ba0
        /*0a94*/ 	.word	0x000000ff
        /*0a98*/ 	.word	0x00000000
        /*0a9c*/ 	.short	0x0101
        /*0a9e*/ 	.byte	0x04
	.zero		1


	//   ....[78]....
        /*0aa0*/ 	.word	0x00015d20
        /*0aa4*/ 	.word	0x000000ff
        /*0aa8*/ 	.word	0x00000000
        /*0aac*/ 	.short	0x010a
        /*0aae*/ 	.byte	0x04
	.zero		1


	//   ....[79]....
        /*0ab0*/ 	.word	0x00016380
        /*0ab4*/ 	.word	0x000000ff
        /*0ab8*/ 	.word	0x00000000
        /*0abc*/ 	.short	0x010a
        /*0abe*/ 	.byte	0x04
	.zero		1


	//   ....[80]....
        /*0ac0*/ 	.word	0x000165f0
        /*0ac4*/ 	.word	0x000000ff
        /*0ac8*/ 	.word	0x00000000
        /*0acc*/ 	.short	0x0101
        /*0ace*/ 	.byte	0x05
	.zero		1


	//   ....[81]....
        /*0ad0*/ 	.word	0x00016680
        /*0ad4*/ 	.word	0x000000ff
        /*0ad8*/ 	.word	0x00000000
        /*0adc*/ 	.short	0x010a
        /*0ade*/ 	.byte	0x05
	.zero		1


	//   ....[82]....
        /*0ae0*/ 	.word	0x00016770
        /*0ae4*/ 	.word	0x000000ff
        /*0ae8*/ 	.word	0x00000000
        /*0aec*/ 	.short	0x0101
        /*0aee*/ 	.byte	0x05
	.zero		1


	//   ....[83]....
        /*0af0*/ 	.word	0x00016d80
        /*0af4*/ 	.word	0x000000ff
        /*0af8*/ 	.word	0x00038010
        /*0afc*/ 	.short	0x010a
        /*0afe*/ 	.byte	0x08
	.zero		1


	//   ....[84]....
        /*0b00*/ 	.word	0x00016fb0
        /*0b04*/ 	.word	0x000000ff
        /*0b08*/ 	.word	0x00038038
        /*0b0c*/ 	.short	0x010a
        /*0b0e*/ 	.byte	0x19
	.zero		1


	//   ....[85]....
        /*0b10*/ 	.word	0x00017200
        /*0b14*/ 	.word	0x000000ff
        /*0b18*/ 	.word	0x00038018
        /*0b1c*/ 	.short	0x010a
        /*0b1e*/ 	.byte	0x08
	.zero		1


	//   ....[86]....
        /*0b20*/ 	.word	0x00017460
        /*0b24*/ 	.word	0x000000ff
        /*0b28*/ 	.word	0x00038038
        /*0b2c*/ 	.short	0x010a
        /*0b2e*/ 	.byte	0x19
	.zero		1


	//   ....[87]....
        /*0b30*/ 	.word	0x00017810
        /*0b34*/ 	.word	0x000000ff
        /*0b38*/ 	.word	0x00038038
        /*0b3c*/ 	.short	0x010a
        /*0b3e*/ 	.byte	0x19
	.zero		1


	//   ....[88]....
        /*0b40*/ 	.word	0x00017ab0
        /*0b44*/ 	.word	0x000000ff
        /*0b48*/ 	.word	0x00038038
        /*0b4c*/ 	.short	0x010a
        /*0b4e*/ 	.byte	0x19
	.zero		1


	//   ....[89]....
        /*0b50*/ 	.word	0x00017d20
        /*0b54*/ 	.word	0x000000ff
        /*0b58*/ 	.word	0x00038038
        /*0b5c*/ 	.short	0x010a
        /*0b5e*/ 	.byte	0x19
	.zero		1


	//   ....[90]....
        /*0b60*/ 	.word	0x00017f90
        /*0b64*/ 	.word	0x000000ff
        /*0b68*/ 	.word	0x00038038
        /*0b6c*/ 	.short	0x010a
        /*0b6e*/ 	.byte	0x19
	.zero		1


	//   ....[91]....
        /*0b70*/ 	.word	0x00018200
        /*0b74*/ 	.word	0x000000ff
        /*0b78*/ 	.word	0x00038038
        /*0b7c*/ 	.short	0x010a
        /*0b7e*/ 	.byte	0x19
	.zero		1


	//   ....[92]....
        /*0b80*/ 	.word	0x00018470
        /*0b84*/ 	.word	0x000000ff
        /*0b88*/ 	.word	0x00038038
        /*0b8c*/ 	.short	0x010a
        /*0b8e*/ 	.byte	0x19
	.zero		1


	//   ....[93]....
        /*0b90*/ 	.word	0x000186f0
        /*0b94*/ 	.word	0x000000ff
        /*0b98*/ 	.word	0x00038038
        /*0b9c*/ 	.short	0x010a
        /*0b9e*/ 	.byte	0x19
	.zero		1


	//   ....[94]....
        /*0ba0*/ 	.word	0x00018960
        /*0ba4*/ 	.word	0x000000ff
        /*0ba8*/ 	.word	0x00038038
        /*0bac*/ 	.short	0x010a
        /*0bae*/ 	.byte	0x19
	.zero		1


	//   ....[95]....
        /*0bb0*/ 	.word	0x00018c20
        /*0bb4*/ 	.word	0x000000ff
        /*0bb8*/ 	.word	0x00038038
        /*0bbc*/ 	.short	0x010a
        /*0bbe*/ 	.byte	0x19
	.zero		1


	//   ....[96]....
        /*0bc0*/ 	.word	0x00018e90
        /*0bc4*/ 	.word	0x000000ff
        /*0bc8*/ 	.word	0x00038038
        /*0bcc*/ 	.short	0x010a
        /*0bce*/ 	.byte	0x19
	.zero		1


	//   ....[97]....
        /*0bd0*/ 	.word	0x00019120
        /*0bd4*/ 	.word	0x000000ff
        /*0bd8*/ 	.word	0x00038038
        /*0bdc*/ 	.short	0x010a
        /*0bde*/ 	.byte	0x19
	.zero		1


	//   ....[98]....
        /*0be0*/ 	.word	0x00019390
        /*0be4*/ 	.word	0x000000ff
        /*0be8*/ 	.word	0x00038038
        /*0bec*/ 	.short	0x010a
        /*0bee*/ 	.byte	0x19
	.zero		1


	//   ....[99]....
        /*0bf0*/ 	.word	0x00019630
        /*0bf4*/ 	.word	0x000000ff
        /*0bf8*/ 	.word	0x00038038
        /*0bfc*/ 	.short	0x010a
        /*0bfe*/ 	.byte	0x19
	.zero		1


	//   ....[100]....
        /*0c00*/ 	.word	0x000198a0
        /*0c04*/ 	.word	0x000000ff
        /*0c08*/ 	.word	0x00038038
        /*0c0c*/ 	.short	0x010a
        /*0c0e*/ 	.byte	0x11
	.zero		1


	//   ....[101]....
        /*0c10*/ 	.word	0x0001a010
        /*0c14*/ 	.word	0x000000ff
        /*0c18*/ 	.word	0x000380b0
        /*0c1c*/ 	.short	0x010a
        /*0c1e*/ 	.byte	0x05
	.zero		1


	//   ....[102]....
        /*0c20*/ 	.word	0x0001b280
        /*0c24*/ 	.word	0x000000ff
        /*0c28*/ 	.word	0x000380b8
        /*0c2c*/ 	.short	0x010a
        /*0c2e*/ 	.byte	0x05
	.zero		1


	//   ....[103]....
        /*0c30*/ 	.word	0x0001bf80
        /*0c34*/ 	.word	0x000000ff
        /*0c38*/ 	.word	0x00000000
        /*0c3c*/ 	.short	0x0101
        /*0c3e*/ 	.byte	0x04
	.zero		1


	//   ....[104]....
        /*0c40*/ 	.word	0x0001c000
        /*0c44*/ 	.word	0x000000ff
        /*0c48*/ 	.word	0x00000000
        /*0c4c*/ 	.short	0x0101
        /*0c4e*/ 	.byte	0x04
	.zero		1


	//   ....[105]....
        /*0c50*/ 	.word	0x0001c340
        /*0c54*/ 	.word	0x00000000
        /*0c58*/ 	.word	0x00038000
        /*0c5c*/ 	.short	0x010a
        /*0c5e*/ 	.byte	0xff
	.zero		1


	//   ....[106]....
        /*0c60*/ 	.word	0x0001c3a0
        /*0c64*/ 	.word	0x00000000
        /*0c68*/ 	.word	0x00038020
        /*0c6c*/ 	.short	0x010a
        /*0c6e*/ 	.byte	0xff
	.zero		1


	//   ....[107]....
        /*0c70*/ 	.word	0x0001c400
        /*0c74*/ 	.word	0x00000000
        /*0c78*/ 	.word	0x00038058
        /*0c7c*/ 	.short	0x010a
        /*0c7e*/ 	.byte	0xff
	.zero		1


	//   ....[108]....
        /*0c80*/ 	.word	0x0001c460
        /*0c84*/ 	.word	0x00000000
        /*0c88*/ 	.word	0x00038008
        /*0c8c*/ 	.short	0x010a
        /*0c8e*/ 	.byte	0xff
	.zero		1


	//   ....[109]....
        /*0c90*/ 	.word	0x0001c4c0
        /*0c94*/ 	.word	0x00000000
        /*0c98*/ 	.word	0x00038068
        /*0c9c*/ 	.short	0x010a
        /*0c9e*/ 	.byte	0xff
	.zero		1


	//   ....[110]....
        /*0ca0*/ 	.word	0x0001c520
        /*0ca4*/ 	.word	0x00000000
        /*0ca8*/ 	.word	0x00038020
        /*0cac*/ 	.short	0x010a
        /*0cae*/ 	.byte	0xff
	.zero		1


	//   ....[111]....
        /*0cb0*/ 	.word	0x0001c580
        /*0cb4*/ 	.word	0x00000000
        /*0cb8*/ 	.word	0x000380a0
        /*0cbc*/ 	.short	0x010a
        /*0cbe*/ 	.byte	0xff
	.zero		1


	//   ....[112]....
        /*0cc0*/ 	.word	0x0001c600
        /*0cc4*/ 	.word	0x00000005
        /*0cc8*/ 	.word	0x00038058
        /*0ccc*/ 	.short	0x010a
        /*0cce*/ 	.byte	0xff
	.zero		1


	//   ....[113]....
        /*0cd0*/ 	.word	0x0001c660
        /*0cd4*/ 	.word	0x00000000
        /*0cd8*/ 	.word	0x00038020
        /*0cdc*/ 	.short	0x010a
        /*0cde*/ 	.byte	0xff
	.zero		1


	//   ....[114]....
        /*0ce0*/ 	.word	0x0001c6c0
        /*0ce4*/ 	.word	0x00000000
        /*0ce8*/ 	.word	0x000380a8
        /*0cec*/ 	.short	0x010a
        /*0cee*/ 	.byte	0xff
	.zero		1


	//   ....[115]....
        /*0cf0*/ 	.word	0x0001c720
        /*0cf4*/ 	.word	0x00000003
        /*0cf8*/ 	.word	0x00038068
        /*0cfc*/ 	.short	0x010a
        /*0cfe*/ 	.byte	0xff
	.zero		1


	//   ....[116]....
        /*0d00*/ 	.word	0x0001c780
        /*0d04*/ 	.word	0x00000000
        /*0d08*/ 	.word	0x00038020
        /*0d0c*/ 	.short	0x010a
        /*0d0e*/ 	.byte	0xff
	.zero		1


	//   ....[117]....
        /*0d10*/ 	.word	0x0001c7e0
        /*0d14*/ 	.word	0x00000000
        /*0d18*/ 	.word	0x000380a0
        /*0d1c*/ 	.short	0x010a
        /*0d1e*/ 	.byte	0xff
	.zero		1


	//   ....[118]....
        /*0d20*/ 	.word	0x0001c860
        /*0d24*/ 	.word	0x00000006
        /*0d28*/ 	.word	0x00038058
        /*0d2c*/ 	.short	0x010a
        /*0d2e*/ 	.byte	0xff
	.zero		1


	//   ....[119]....
        /*0d30*/ 	.word	0x0001c8c0
        /*0d34*/ 	.word	0x00000000
        /*0d38*/ 	.word	0x000380a8
        /*0d3c*/ 	.short	0x010a
        /*0d3e*/ 	.byte	0xff
	.zero		1


	//   ....[120]....
        /*0d40*/ 	.word	0x0001c920
        /*0d44*/ 	.word	0x00000000
        /*0d48*/ 	.word	0x00038068
        /*0d4c*/ 	.short	0x010a
        /*0d4e*/ 	.byte	0xff
	.zero		1


	//   ....[121]....
        /*0d50*/ 	.word	0x0001c970
        /*0d54*/ 	.word	0x00000010
        /*0d58*/ 	.word	0x000380c0
        /*0d5c*/ 	.short	0x010a
        /*0d5e*/ 	.byte	0xff
	.zero		1


	//   ....[122]....
        /*0d60*/ 	.word	0x0001c9c0
        /*0d64*/ 	.word	0x00000000
        /*0d68*/ 	.word	0x000380c8
        /*0d6c*/ 	.short	0x010a
        /*0d6e*/ 	.byte	0xff
	.zero		1


	//   ....[123]....
        /*0d70*/ 	.word	0x0001ca10
        /*0d74*/ 	.word	0x0000003b
        /*0d78*/ 	.word	0x00038070
        /*0d7c*/ 	.short	0x010a
        /*0d7e*/ 	.byte	0xff
	.zero		1


	//   ....[124]....
        /*0d80*/ 	.word	0x0001ca60
        /*0d84*/ 	.word	0x0000003b
        /*0d88*/ 	.word	0x00038080
        /*0d8c*/ 	.short	0x010a
        /*0d8e*/ 	.byte	0xff
	.zero		1


	//   ....[125]....
        /*0d90*/ 	.word	0x0001cab0
        /*0d94*/ 	.word	0x0000003b
        /*0d98*/ 	.word	0x00038070
        /*0d9c*/ 	.short	0x010a
        /*0d9e*/ 	.byte	0xff
	.zero		1


	//   ....[126]....
        /*0da0*/ 	.word	0x0001cb00
        /*0da4*/ 	.word	0x0000003b
        /*0da8*/ 	.word	0x00038090
        /*0dac*/ 	.short	0x010a
        /*0dae*/ 	.byte	0xff
	.zero		1


	//   ....[127]....
        /*0db0*/ 	.word	0x0001cb50
        /*0db4*/ 	.word	0x0000003b
        /*0db8*/ 	.word	0x00038080
        /*0dbc*/ 	.short	0x010a
        /*0dbe*/ 	.byte	0xff
	.zero		1


	//   ....[128]....
        /*0dc0*/ 	.word	0x0001cba0
        /*0dc4*/ 	.word	0x0000003b
        /*0dc8*/ 	.word	0x00038098
        /*0dcc*/ 	.short	0x010a
        /*0dce*/ 	.byte	0xff
	.zero		1


	//   ....[129]....
        /*0dd0*/ 	.word	0x0001cbf0
        /*0dd4*/ 	.word	0x0000003b
        /*0dd8*/ 	.word	0x00038070
        /*0ddc*/ 	.short	0x010a
        /*0dde*/ 	.byte	0xff
	.zero		1


	//   ....[130]....
        /*0de0*/ 	.word	0x0001cc40
        /*0de4*/ 	.word	0x0000003b
        /*0de8*/ 	.word	0x00038090
        /*0dec*/ 	.short	0x010a
        /*0dee*/ 	.byte	0xff
	.zero		1


	//   ....[131]....
        /*0df0*/ 	.word	0x0001cc90
        /*0df4*/ 	.word	0x0000003b
        /*0df8*/ 	.word	0x000380c0
        /*0dfc*/ 	.short	0x010a
        /*0dfe*/ 	.byte	0xff
	.zero		1


	//   ....[132]....
        /*0e00*/ 	.word	0x0001cce0
        /*0e04*/ 	.word	0x0000003b
        /*0e08*/ 	.word	0x00038080
        /*0e0c*/ 	.short	0x010a
        /*0e0e*/ 	.byte	0xff
	.zero		1


	//   ....[133]....
        /*0e10*/ 	.word	0x0001cd30
        /*0e14*/ 	.word	0x0000003b
        /*0e18*/ 	.word	0x00038098
        /*0e1c*/ 	.short	0x010a
        /*0e1e*/ 	.byte	0xff
	.zero		1


	//   ....[134]....
        /*0e20*/ 	.word	0x0001cd80
        /*0e24*/ 	.word	0x0000003b
        /*0e28*/ 	.word	0x000380c8
        /*0e2c*/ 	.short	0x010a
        /*0e2e*/ 	.byte	0xff
	.zero		1


	//   ....[135]....
        /*0e30*/ 	.word	0x0001cde0
        /*0e34*/ 	.word	0x00000000
        /*0e38*/ 	.word	0x00000000
        /*0e3c*/ 	.short	0x010a
        /*0e3e*/ 	.byte	0xff
	.zero		1


	//   ....[136]....
        /*0e40*/ 	.word	0x0001ce40
        /*0e44*/ 	.word	0x00000000
        /*0e48*/ 	.word	0x00000000
        /*0e4c*/ 	.short	0x010a
        /*0e4e*/ 	.byte	0xff
	.zero		1


	//   ....[137]....
        /*0e50*/ 	.word	0x0001cea0
        /*0e54*/ 	.word	0x00000004
        /*0e58*/ 	.word	0x00000000
        /*0e5c*/ 	.short	0x010a
        /*0e5e*/ 	.byte	0xff
	.zero		1


	//   ....[138]....
        /*0e60*/ 	.word	0x0001cf00
        /*0e64*/ 	.word	0x00000005
        /*0e68*/ 	.word	0x00000000
        /*0e6c*/ 	.short	0x010a
        /*0e6e*/ 	.byte	0xff
	.zero		1


	//   ....[139]....
        /*0e70*/ 	.word	0x0001cf60
        /*0e74*/ 	.word	0x00000003
        /*0e78*/ 	.word	0x00000000
        /*0e7c*/ 	.short	0x010a
        /*0e7e*/ 	.byte	0xff
	.zero		1


	//   ....[140]....
        /*0e80*/ 	.word	0x0001cfc0
        /*0e84*/ 	.word	0x00000000
        /*0e88*/ 	.word	0x00000000
        /*0e8c*/ 	.short	0x010a
        /*0e8e*/ 	.byte	0xff
	.zero		1


	//   ....[141]....
        /*0e90*/ 	.word	0x0001d020
        /*0e94*/ 	.word	0x00000000
        /*0e98*/ 	.word	0x00038010
        /*0e9c*/ 	.short	0x010a
        /*0e9e*/ 	.byte	0xff
	.zero		1


	//   ....[142]....
        /*0ea0*/ 	.word	0x0001d080
        /*0ea4*/ 	.word	0x00000000
        /*0ea8*/ 	.word	0x00038038
        /*0eac*/ 	.short	0x010a
        /*0eae*/ 	.byte	0xff
	.zero		1


	//   ....[143]....
        /*0eb0*/ 	.word	0x0001d0e0
        /*0eb4*/ 	.word	0x00000000
        /*0eb8*/ 	.word	0x00038018
        /*0ebc*/ 	.short	0x010a
        /*0ebe*/ 	.byte	0xff
	.zero		1


	//   ....[144]....
        /*0ec0*/ 	.word	0x0001d140
        /*0ec4*/ 	.word	0x00000000
        /*0ec8*/ 	.word	0x00038038
        /*0ecc*/ 	.short	0x010a
        /*0ece*/ 	.byte	0xff
	.zero		1


	//   ....[145]....
        /*0ed0*/ 	.word	0x0001d1a0
        /*0ed4*/ 	.word	0x00000000
        /*0ed8*/ 	.word	0x00038038
        /*0edc*/ 	.short	0x010a
        /*0ede*/ 	.byte	0xff
	.zero		1


	//   ....[146]....
        /*0ee0*/ 	.word	0x0001d200
        /*0ee4*/ 	.word	0x00000000
        /*0ee8*/ 	.word	0x00038038
        /*0eec*/ 	.short	0x010a
        /*0eee*/ 	.byte	0xff
	.zero		1


	//   ....[147]....
        /*0ef0*/ 	.word	0x0001d260
        /*0ef4*/ 	.word	0x00000000
        /*0ef8*/ 	.word	0x00038038
        /*0efc*/ 	.short	0x010a
        /*0efe*/ 	.byte	0xff
	.zero		1


	//   ....[148]....
        /*0f00*/ 	.word	0x0001d2c0
        /*0f04*/ 	.word	0x00000000
        /*0f08*/ 	.word	0x00038038
        /*0f0c*/ 	.short	0x010a
        /*0f0e*/ 	.byte	0xff
	.zero		1


	//   ....[149]....
        /*0f10*/ 	.word	0x0001d320
        /*0f14*/ 	.word	0x00000000
        /*0f18*/ 	.word	0x00038038
        /*0f1c*/ 	.short	0x010a
        /*0f1e*/ 	.byte	0xff
	.zero		1


	//   ....[150]....
        /*0f20*/ 	.word	0x0001d380
        /*0f24*/ 	.word	0x00000000
        /*0f28*/ 	.word	0x00038038
        /*0f2c*/ 	.short	0x010a
        /*0f2e*/ 	.byte	0xff
	.zero		1


	//   ....[151]....
        /*0f30*/ 	.word	0x0001d3e0
        /*0f34*/ 	.word	0x00000000
        /*0f38*/ 	.word	0x00038038
        /*0f3c*/ 	.short	0x010a
        /*0f3e*/ 	.byte	0xff
	.zero		1


	//   ....[152]....
        /*0f40*/ 	.word	0x0001d440
        /*0f44*/ 	.word	0x00000000
        /*0f48*/ 	.word	0x00038038
        /*0f4c*/ 	.short	0x010a
        /*0f4e*/ 	.byte	0xff
	.zero		1


	//   ....[153]....
        /*0f50*/ 	.word	0x0001d4a0
        /*0f54*/ 	.word	0x00000000
        /*0f58*/ 	.word	0x00038038
        /*0f5c*/ 	.short	0x010a
        /*0f5e*/ 	.byte	0xff
	.zero		1


	//   ....[154]....
        /*0f60*/ 	.word	0x0001d500
        /*0f64*/ 	.word	0x00000000
        /*0f68*/ 	.word	0x00038038
        /*0f6c*/ 	.short	0x010a
        /*0f6e*/ 	.byte	0xff
	.zero		1


	//   ....[155]....
        /*0f70*/ 	.word	0x0001d560
        /*0f74*/ 	.word	0x00000000
        /*0f78*/ 	.word	0x00038038
        /*0f7c*/ 	.short	0x010a
        /*0f7e*/ 	.byte	0xff
	.zero		1


	//   ....[156]....
        /*0f80*/ 	.word	0x0001d5c0
        /*0f84*/ 	.word	0x00000000
        /*0f88*/ 	.word	0x00038038
        /*0f8c*/ 	.short	0x010a
        /*0f8e*/ 	.byte	0xff
	.zero		1


	//   ....[157]....
        /*0f90*/ 	.word	0x0001d620
        /*0f94*/ 	.word	0x00000000
        /*0f98*/ 	.word	0x00038038
        /*0f9c*/ 	.short	0x010a
        /*0f9e*/ 	.byte	0xff
	.zero		1


	//   ....[158]....
        /*0fa0*/ 	.word	0x0001d680
        /*0fa4*/ 	.word	0x00000000
        /*0fa8*/ 	.word	0x00038038
        /*0fac*/ 	.short	0x010a
        /*0fae*/ 	.byte	0xff
	.zero		1


	//   ....[159]....
        /*0fb0*/ 	.word	0x0001d6e0
        /*0fb4*/ 	.word	0x00000003
        /*0fb8*/ 	.word	0x000380b0
        /*0fbc*/ 	.short	0x010a
        /*0fbe*/ 	.byte	0xff
	.zero		1


	//   ....[160]....
        /*0fc0*/ 	.word	0x0001d740
        /*0fc4*/ 	.word	0x00000003
        /*0fc8*/ 	.word	0x000380b8
        /*0fcc*/ 	.short	0x010a
        /*0fce*/ 	.byte	0xff
	.zero		1


	//----- nvinfo : EIATTR_NUM_MBARRIERS
	.align		4
.L_66:
        /*0fd0*/ 	.byte	0x03, 0x38
        /*0fd2*/ 	.short	0x001c


	//----- nvinfo : EIATTR_EXIT_INSTR_OFFSETS
	.align		4
        /*0fd4*/ 	.byte	0x04, 0x1c
        /*0fd6*/ 	.short	(.L_68 - .L_67)


	//   ....[0]....
.L_67:
        /*0fd8*/ 	.word	0x000017b0


	//   ....[1]....
        /*0fdc*/ 	.word	0x000050f0


	//   ....[2]....
        /*0fe0*/ 	.word	0x00005150


	//   ....[3]....
        /*0fe4*/ 	.word	0x00011c30


	//   ....[4]....
        /*0fe8*/ 	.word	0x00011ca0


	//   ....[5]....
        /*0fec*/ 	.word	0x000167d0


	//   ....[6]....
        /*0ff0*/ 	.word	0x00016860


	//   ....[7]....
        /*0ff4*/ 	.word	0x000168b0


	//   ....[8]....
        /*0ff8*/ 	.word	0x00019b00


	//   ....[9]....
        /*0ffc*/ 	.word	0x00019b50


	//   ....[10]....
        /*1000*/ 	.word	0x0001c060


	//   ....[11]....
        /*1004*/ 	.word	0x0001c320


	//----- nvinfo : EIATTR_INDIRECT_BRANCH_TARGETS
	.align		4
.L_68:
        /*1008*/ 	.byte	0x04, 0x34
        /*100a*/ 	.short	(.L_70 - .L_69)


	//   ....[0]....
.L_69:
        /*100c*/ 	.word	.L_x_511@srel
        /*1010*/ 	.short	0x0
        /*1012*/ 	.short	0x0
        /*1014*/ 	.word	0x3
        /*1018*/ 	.word	.L_x_512@srel
        /*101c*/ 	.word	.L_x_513@srel
        /*1020*/ 	.word	.L_x_514@srel


	//----- nvinfo : EIATTR_MAX_THREADS
	.align		4
.L_70:
        /*1024*/ 	.byte	0x04, 0x05
        /*1026*/ 	.short	(.L_72 - .L_71)
.L_71:
        /*1028*/ 	.word	0x00000200
        /*102c*/ 	.word	0x00000001
        /*1030*/ 	.word	0x00000001


	//----- nvinfo : EIATTR_CRS_STACK_SIZE
	.align		4
.L_72:
        /*1034*/ 	.byte	0x04, 0x1e
        /*1036*/ 	.short	(.L_74 - .L_73)
.L_73:
        /*1038*/ 	.word	0x00000000


	//----- nvinfo : EIATTR_CBANK_PARAM_SIZE
	.align		4
.L_74:
        /*103c*/ 	.byte	0x03, 0x19
        /*103e*/ 	.short	0x0600


	//----- nvinfo : EIATTR_PARAM_CBANK
	.align		4
        /*1040*/ 	.byte	0x04, 0x0a
        /*1042*/ 	.short	(.L_76 - .L_75)
	.align		4
.L_75:
        /*1044*/ 	.word	index@(.nv.constant0._ZN7cutlass13device_kernelINS_4fmha6kernel36Sm100FmhaFwdKernelTmaWarpspecializedIN4cute5tupleIJiiiNS5_IJNS5_IJiiEEEiEEEEEENS1_10collective38Sm100FmhaFwdMainloopTmaWarpspecializedINS_6half_tEffNS5_IJNS4_1CILi256EEENSC_ILi128EEESE_EEENS5_IJiNSC_ILi1EEES7_EEENS5_IJiSG_NS5_IJNS5_IJNSC_ILi0EEEiEEEiEEEEEESL_NS9_6NoMaskENS5_IJNSC_ILi2EEESG_SG_EEENSC_ILb0EEEEENS9_38Sm100FmhaFwdEpilogueTmaWarpspecializedISB_fNS5_IJSE_SE_SE_EEESH_NS5_IJSG_S7_EEESP_EENS2_23PersistentTileSchedulerENS2_41Sm100FmhaCtxKernelWarpspecializedScheduleEEEEEvNT_6ParamsE)
        /*1048*/ 	.short	0x0380
        /*104a*/ 	.short	0x0600


	//----- nvinfo : EIATTR_SW_WAR
	.align		4
.L_76:
        /*104c*/ 	.byte	0x04, 0x36
        /*104e*/ 	.short	(.L_78 - .L_77)
.L_77:
        /*1050*/ 	.word	0x00000008
.L_78:


//--------------------- .nv.callgraph             --------------------------
	.section	.nv.callgraph,"",@"SHT_CUDA_CALLGRAPH"
	.align	4
	.sectionentsize	8
	.align		4
        /*0000*/ 	.word	0x00000000
	.align		4
        /*0004*/ 	.word	0xffffffff
	.align		4
        /*0008*/ 	.word	index@(_ZN7cutlass13device_kernelINS_4fmha6kernel36Sm100FmhaFwdKernelTmaWarpspecializedIN4cute5tupleIJiiiNS5_IJNS5_IJiiEEEiEEEEEENS1_10collective38Sm100FmhaFwdMainloopTmaWarpspecializedINS_6half_tEffNS5_IJNS4_1CILi256EEENSC_ILi128EEESE_EEENS5_IJiNSC_ILi1EEES7_EEENS5_IJiSG_NS5_IJNS5_IJNSC_ILi0EEEiEEEiEEEEEESL_NS9_6NoMaskENS5_IJNSC_ILi2EEESG_SG_EEENSC_ILb0EEEEENS9_38Sm100FmhaFwdEpilogueTmaWarpspecializedISB_fNS5_IJSE_SE_SE_EEESH_NS5_IJSG_S7_EEESP_EENS2_23PersistentTileSchedulerENS2_41Sm100FmhaCtxKernelWarpspecializedScheduleEEEEEvNT_6ParamsE)
	.align		4
        /*000c*/ 	.word	index@(__assertfail)
	.align		4
        /*0010*/ 	.word	index@(_ZN7cutlass13device_kernelINS_4fmha6kernel36Sm100FmhaFwdKernelTmaWarpspecializedIN4cute5tupleIJiiiNS5_IJNS5_IJiiEEEiEEEEEENS1_10collective38Sm100FmhaFwdMainloopTmaWarpspecializedINS_6half_tEffNS5_IJNS4_1CILi256EEENSC_ILi128EEESE_EEENS5_IJiNSC_ILi1EEES7_EEENS5_IJiSG_NS5_IJNS5_IJNSC_ILi0EEEiEEEiEEEEEESL_NS9_6NoMaskENS5_IJNSC_ILi2EEESG_SG_EEENSC_ILb0EEEEENS9_38Sm100FmhaFwdEpilogueTmaWarpspecializedISB_fNS5_IJSE_SE_SE_EEESH_NS5_IJSG_S7_EEESP_EENS2_23PersistentTileSchedulerENS2_41Sm100FmhaCtxKernelWarpspecializedScheduleEEEEEvNT_6ParamsE)
	.align		4
        /*0014*/ 	.word	index@(vprintf)
	.align		4
        /*0018*/ 	.word	0x00000000
	.align		4
        /*001c*/ 	.word	0xfffffffe
	.align		4
        /*0020*/ 	.word	0x00000000
	.align		4
        /*0024*/ 	.word	0xfffffffd
	.align		4
        /*0028*/ 	.word	0x00000000
	.align		4
        /*002c*/ 	.word	0xfffffffc


//--------------------- .nv.constant4             --------------------------
	.section	.nv.constant4,"a",@progbits
	.align	8
	.align		8
.nv.constant4:
        /*0000*/ 	.dword	vprintf
	.align		8
        /*0008*/ 	.dword	__assertfail
	.align		8
        /*0010*/ 	.dword	__unnamed_1
	.align		8
        /*0018*/ 	.dword	__unnamed_2
	.align		8
        /*0020*/ 	.dword	__unnamed_3
	.align		8
        /*0028*/ 	.dword	__unnamed_4
	.align		8
        /*0030*/ 	.dword	__unnamed_5
	.align		8
        /*0038*/ 	.dword	__unnamed_6
	.align		8
        /*0040*/ 	.dword	__unnamed_7
	.align		8
        /*0048*/ 	.dword	_ZN39_INTERNAL_d87d2cd4_4_k_cu_c9c72e1c_33124cuda3std3__45__cpo5beginE
	.align		8
        /*0050*/ 	.dword	_ZN39_INTERNAL_d87d2cd4_4_k_cu_c9c72e1c_33124cuda3std3__45__cpo3endE
	.align		8
        /*0058*/ 	.dword	_ZN39_INTERNAL_d87d2cd4_4_k_cu_c9c72e1c_33124cuda3std3__45__cpo6cbeginE
	.align		8
        /*0060*/ 	.dword	_ZN39_INTERNAL_d87d2cd4_4_k_cu_c9c72e1c_33124cuda3std3__45__cpo4cendE
	.align		8
        /*0068*/ 	.dword	_ZN39_INTERNAL_d87d2cd4_4_k_cu_c9c72e1c_33124cuda3std3__441_GLOBAL__N__d87d2cd4_4_k_cu_c9c72e1c_33126ignoreE
	.align		8
        /*0070*/ 	.dword	_ZN39_INTERNAL_d87d2cd4_4_k_cu_c9c72e1c_33124cuda3std3__419piecewise_constructE
	.align		8
        /*0078*/ 	.dword	_ZN39_INTERNAL_d87d2cd4_4_k_cu_c9c72e1c_33124cuda3std3__48in_placeE
	.align		8
        /*0080*/ 	.dword	_ZN39_INTERNAL_d87d2cd4_4_k_cu_c9c72e1c_33124cuda3std6ranges3__45__cpo4swapE
	.align		8
        /*0088*/ 	.dword	_ZN39_INTERNAL_d87d2cd4_4_k_cu_c9c72e1c_33124cuda3std6ranges3__45__cpo9iter_moveE
	.align		8
        /*0090*/ 	.dword	_ZN39_INTERNAL_d87d2cd4_4_k_cu_c9c72e1c_33124cute7productE
	.align		8
        /*0098*/ 	.dword	_ZN39_INTERNAL_d87d2cd4_4_k_cu_c9c72e1c_33124cute1_E
	.align		8
        /*00a0*/ 	.dword	$str$22
	.align		8
        /*00a8*/ 	.dword	$str$23
	.align		8
        /*00b0*/ 	.dword	$str$26
	.align		8
        /*00b8*/ 	.dword	$str$27
	.align		8
        /*00c0*/ 	.dword	$str$28
	.align		8
        /*00c8*/ 	.dword	$str$29
	.align		8
        /*00d0*/ 	.dword	$str$30
	.align		8
        /*00d8*/ 	.dword	$str$31
	.align		8
        /*00e0*/ 	.dword	$str$32
	.align		8
        /*00e8*/ 	.dword	$str$33
	.align		8
        /*00f0*/ 	.dword	$str$34
	.align		8
        /*00f8*/ 	.dword	$str$35
	.align		8
        /*0100*/ 	.dword	$str$36
	.align		8
        /*0108*/ 	.dword	$str$37


//--------------------- .nv.constant2._ZN7cutlass13device_kernelINS_4fmha6kernel36Sm100FmhaFwdKernelTmaWarpspecializedIN4cute5tupleIJiiiNS5_IJNS5_IJiiEEEiEEEEEENS1_10collective38Sm100FmhaFwdMainloopTmaWarpspecializedINS_6half_tEffNS5_IJNS4_1CILi256EEENSC_ILi128EEESE_EEENS5_IJiNSC_ILi1EEES7_EEENS5_IJiSG_NS5_IJNS5_IJNSC_ILi0EEEiEEEiEEEEEESL_NS9_6NoMaskENS5_IJNSC_ILi2EEESG_SG_EEENSC_ILb0EEEEENS9_38Sm100FmhaFwdEpilogueTmaWarpspecializedISB_fNS5_IJSE_SE_SE_EEESH_NS5_IJSG_S7_EEESP_EENS2_23PersistentTileSchedulerENS2_41Sm100FmhaCtxKernelWarpspecializedScheduleEEEEEvNT_6ParamsE --------------------------
	.section	.nv.constant2._ZN7cutlass13device_kernelINS_4fmha6kernel36Sm100FmhaFwdKernelTmaWarpspecializedIN4cute5tupleIJiiiNS5_IJNS5_IJiiEEEiEEEEEENS1_10collective38Sm100FmhaFwdMainloopTmaWarpspecializedINS_6half_tEffNS5_IJNS4_1CILi256EEENSC_ILi128EEESE_EEENS5_IJiNSC_ILi1EEES7_EEENS5_IJiSG_NS5_IJNS5_IJNSC_ILi0EEEiEEEiEEEEEESL_NS9_6NoMaskENS5_IJNSC_ILi2EEESG_SG_EEENSC_ILb0EEEEENS9_38Sm100FmhaFwdEpilogueTmaWarpspecializedISB_fNS5_IJSE_SE_SE_EEESH_NS5_IJSG_S7_EEESP_EENS2_23PersistentTileSchedulerENS2_41Sm100FmhaCtxKernelWarpspecializedScheduleEEEEEvNT_6ParamsE,"a",@progbits
	.sectionflags	@""
	.align	4
.nv.constant2._ZN7cutlass13device_kernelINS_4fmha6kernel36Sm100FmhaFwdKernelTmaWarpspecializedIN4cute5tupleIJiiiNS5_IJNS5_IJiiEEEiEEEEEENS1_10collective38Sm100FmhaFwdMainloopTmaWarpspecializedINS_6half_tEffNS5_IJNS4_1CILi256EEENSC_ILi128EEESE_EEENS5_IJiNSC_ILi1EEES7_EEENS5_IJiSG_NS5_IJNS5_IJNSC_ILi0EEEiEEEiEEEEEESL_NS9_6NoMaskENS5_IJNSC_ILi2EEESG_SG_EEENSC_ILb0EEEEENS9_38Sm100FmhaFwdEpilogueTmaWarpspecializedISB_fNS5_IJSE_SE_SE_EEESH_NS5_IJSG_S7_EEESP_EENS2_23PersistentTileSchedulerENS2_41Sm100FmhaCtxKernelWarpspecializedScheduleEEEEEvNT_6ParamsE:
        /*0000*/ 	.byte	0x70, 0x68, 0x01, 0x00, 0x10, 0x9b, 0x01, 0x00, 0x40, 0x68, 0x01, 0x00


//--------------------- .text._ZN7cutlass13device_kernelINS_4fmha6kernel36Sm100FmhaFwdKernelTmaWarpspecializedIN4cute5tupleIJiiiNS5_IJNS5_IJiiEEEiEEEEEENS1_10collective38Sm100FmhaFwdMainloopTmaWarpspecializedINS_6half_tEffNS5_IJNS4_1CILi256EEENSC_ILi128EEESE_EEENS5_IJiNSC_ILi1EEES7_EEENS5_IJiSG_NS5_IJNS5_IJNSC_ILi0EEEiEEEiEEEEEESL_NS9_6NoMaskENS5_IJNSC_ILi2EEESG_SG_EEENSC_ILb0EEEEENS9_38Sm100FmhaFwdEpilogueTmaWarpspecializedISB_fNS5_IJSE_SE_SE_EEESH_NS5_IJSG_S7_EEESP_EENS2_23PersistentTileSchedulerENS2_41Sm100FmhaCtxKernelWarpspecializedScheduleEEEEEvNT_6ParamsE --------------------------
	.section	.text._ZN7cutlass13device_kernelINS_4fmha6kernel36Sm100FmhaFwdKernelTmaWarpspecializedIN4cute5tupleIJiiiNS5_IJNS5_IJiiEEEiEEEEEENS1_10collective38Sm100FmhaFwdMainloopTmaWarpspecializedINS_6half_tEffNS5_IJNS4_1CILi256EEENSC_ILi128EEESE_EEENS5_IJiNSC_ILi1EEES7_EEENS5_IJiSG_NS5_IJNS5_IJNSC_ILi0EEEiEEEiEEEEEESL_NS9_6NoMaskENS5_IJNSC_ILi2EEESG_SG_EEENSC_ILb0EEEEENS9_38Sm100FmhaFwdEpilogueTmaWarpspecializedISB_fNS5_IJSE_SE_SE_EEESH_NS5_IJSG_S7_EEESP_EENS2_23PersistentTileSchedulerENS2_41Sm100FmhaCtxKernelWarpspecializedScheduleEEEEEvNT_6ParamsE,"ax",@progbits
	.align	128
.text._ZN7cutlass13device_kernelINS_4fmha6kernel36Sm100FmhaFwdKernelTmaWarpspecializedIN4cute5tupleIJiiiNS5_IJNS5_IJiiEEEiEEEEEENS1_10collective38Sm100FmhaFwdMainloopTmaWarpspecializedINS_6half_tEffNS5_IJNS4_1CILi256EEENSC_ILi128EEESE_EEENS5_IJiNSC_ILi1EEES7_EEENS5_IJiSG_NS5_IJNS5_IJNSC_ILi0EEEiEEEiEEEEEESL_NS9_6NoMaskENS5_IJNSC_ILi2EEESG_SG_EEENSC_ILb0EEEEENS9_38Sm100FmhaFwdEpilogueTmaWarpspecializedISB_fNS5_IJSE_SE_SE_EEESH_NS5_IJSG_S7_EEESP_EENS2_23PersistentTileSchedulerENS2_41Sm100FmhaCtxKernelWarpspecializedScheduleEEEEEvNT_6ParamsE:
        .type           _ZN7cutlass13device_kernelINS_4fmha6kernel36Sm100FmhaFwdKernelTmaWarpspecializedIN4cute5tupleIJiiiNS5_IJNS5_IJiiEEEiEEEEEENS1_10collective38Sm100FmhaFwdMainloopTmaWarpspecializedINS_6half_tEffNS5_IJNS4_1CILi256EEENSC_ILi128EEESE_EEENS5_IJiNSC_ILi1EEES7_EEENS5_IJiSG_NS5_IJNS5_IJNSC_ILi0EEEiEEEiEEEEEESL_NS9_6NoMaskENS5_IJNSC_ILi2EEESG_SG_EEENSC_ILb0EEEEENS9_38Sm100FmhaFwdEpilogueTmaWarpspecializedISB_fNS5_IJSE_SE_SE_EEESH_NS5_IJSG_S7_EEESP_EENS2_23PersistentTileSchedulerENS2_41Sm100FmhaCtxKernelWarpspecializedScheduleEEEEEvNT_6ParamsE,@function
        .size           _ZN7cutlass13device_kernelINS_4fmha6kernel36Sm100FmhaFwdKernelTmaWarpspecializedIN4cute5tupleIJiiiNS5_IJNS5_IJiiEEEiEEEEEENS1_10collective38Sm100FmhaFwdMainloopTmaWarpspecializedINS_6half_tEffNS5_IJNS4_1CILi256EEENSC_ILi128EEESE_EEENS5_IJiNSC_ILi1EEES7_EEENS5_IJiSG_NS5_IJNS5_IJNSC_ILi0EEEiEEEiEEEEEESL_NS9_6NoMaskENS5_IJNSC_ILi2EEESG_SG_EEENSC_ILb0EEEEENS9_38Sm100FmhaFwdEpilogueTmaWarpspecializedISB_fNS5_IJSE_SE_SE_EEESH_NS5_IJSG_S7_EEESP_EENS2_23PersistentTileSchedulerENS2_41Sm100FmhaCtxKernelWarpspecializedScheduleEEEEEvNT_6ParamsE,(.L_x_515 - _ZN7cutlass13device_kernelINS_4fmha6kernel36Sm100FmhaFwdKernelTmaWarpspecializedIN4cute5tupleIJiiiNS5_IJNS5_IJiiEEEiEEEEEENS1_10collective38Sm100FmhaFwdMainloopTmaWarpspecializedINS_6half_tEffNS5_IJNS4_1CILi256EEENSC_ILi128EEESE_EEENS5_IJiNSC_ILi1EEES7_EEENS5_IJiSG_NS5_IJNS5_IJNSC_ILi0EEEiEEEiEEEEEESL_NS9_6NoMaskENS5_IJNSC_ILi2EEESG_SG_EEENSC_ILb0EEEEENS9_38Sm100FmhaFwdEpilogueTmaWarpspecializedISB_fNS5_IJSE_SE_SE_EEESH_NS5_IJSG_S7_EEESP_EENS2_23PersistentTileSchedulerENS2_41Sm100FmhaCtxKernelWarpspecializedScheduleEEEEEvNT_6ParamsE)
        .other          _ZN7cutlass13device_kernelINS_4fmha6kernel36Sm100FmhaFwdKernelTmaWarpspecializedIN4cute5tupleIJiiiNS5_IJNS5_IJiiEEEiEEEEEENS1_10collective38Sm100FmhaFwdMainloopTmaWarpspecializedINS_6half_tEffNS5_IJNS4_1CILi256EEENSC_ILi128EEESE_EEENS5_IJiNSC_ILi1EEES7_EEENS5_IJiSG_NS5_IJNS5_IJNSC_ILi0EEEiEEEiEEEEEESL_NS9_6NoMaskENS5_IJNSC_ILi2EEESG_SG_EEENSC_ILb0EEEEENS9_38Sm100FmhaFwdEpilogueTmaWarpspecializedISB_fNS5_IJSE_SE_SE_EEESH_NS5_IJSG_S7_EEESP_EENS2_23PersistentTileSchedulerENS2_41Sm100FmhaCtxKernelWarpspecializedScheduleEEEEEvNT_6ParamsE,@"STO_CUDA_ENTRY STV_DEFAULT"
_ZN7cutlass13device_kernelINS_4fmha6kernel36Sm100FmhaFwdKernelTmaWarpspecializedIN4cute5tupleIJiiiNS5_IJNS5_IJiiEEEiEEEEEENS1_10collective38Sm100FmhaFwdMainloopTmaWarpspecializedINS_6half_tEffNS5_IJNS4_1CILi256EEENSC_ILi128EEESE_EEENS5_IJiNSC_ILi1EEES7_EEENS5_IJiSG_NS5_IJNS5_IJNSC_ILi0EEEiEEEiEEEEEESL_NS9_6NoMaskENS5_IJNSC_ILi2EEESG_SG_EEENSC_ILb0EEEEENS9_38Sm100FmhaFwdEpilogueTmaWarpspecializedISB_fNS5_IJSE_SE_SE_EEESH_NS5_IJSG_S7_EEESP_EENS2_23PersistentTileSchedulerENS2_41Sm100FmhaCtxKernelWarpspecializedScheduleEEEEEvNT_6ParamsE:
[----:B------:R-:W1:Y:S02]  /*0000*/  LDC R1, c[0x0][0x37c] ;  /* 0x0000df00ff017b82 */ /* 0x000e640000000800 */
[----:B-1----:R-:W-:-:S04]  /*0010*/  IADD3 R1, PT, PT, R1, -0xc0, RZ ;  /* 0xffffff4001017810 */ /* 0x002fc80007ffe0ff */
[----:B------:R-:W-:Y:S01]  /*0020*/  R2UR UR41, R1 ;  /* 0x00000000012972ca */ /* 0x000fe200000e0000 */
[----:B------:R-:W1:Y:S01]  /*0030*/  S2R R3, SR_TID.X ;  /* 0x0000000000037919 */ /* 0x000e620000002100 */
[----:B------:R-:W2:Y:S01]  /*0040*/  LDCU UR4, c[0x0][0x2f8] ;  /* 0x00005f00ff0477ac */ /* 0x000ea20008000800 */
[----:B------:R-:W3:Y:S01]  /*0050*/  LDCU UR40, c[0x0][0x2fc] ;  /* 0x00005f80ff2877ac */ /* 0x000ee20008000800 */
[----:B------:R-:W-:Y:S02]  /*0060*/  UPLOP3.LUT UP3, UPT, UPT, UPT, UPT, 0x40, 0x4 ;  /* 0x000000000004789c */ /* 0x000fe40003f6e870 */
[----:B------:R-:W-:Y:S02]  /*0070*/  UPLOP3.LUT UP1, UPT, UPT, UPT, UPT, 0x80, 0x8 ;  /* 0x000000000008789c */ /* 0x000fe40003f2f070 */
[----:B------:R-:W-:Y:S02]  /*0080*/  UPLOP3.LUT UP0, UPT, UPT, UPT, UPT, 0x40, 0x4 ;  /* 0x000000000004789c */ /* 0x000fe40003f0e870 */
[----:B------:R-:W-:-:S02]  /*0090*/  UPLOP3.LUT UP6, UPT, UPT, UPT, UPT, 0x40, 0x4 ;  /* 0x000000000004789c */ /* 0x000fc40003fce870 */
[----:B------:R-:W-:Y:S02]  /*00a0*/  UPLOP3.LUT UP5, UPT, UPT, UPT, UPT, 0x40, 0x4 ;  /* 0x000000000004789c */ /* 0x000fe40003fae870 */
[----:B--2---:R-:W-:Y:S02]  /*00b0*/  UIADD3 UR41, UP2, UPT, UR41, UR4, URZ ;  /* 0x0000000429297290 */ /* 0x004fe4000ff5e0ff */
[----:B------:R-:W-:Y:S02]  /*00c0*/  UP2UR UR37, UPR, URZ, 0x8 ;  /* 0x00000008ff257883 */ /* 0x000fe40008000000 */
[----:B---3--:R-:W-:Y:S02]  /*00d0*/  UIADD3.X UR40, UPT, UPT, URZ, UR40, URZ, UP2, !UPT ;  /* 0x00000028ff287290 */ /* 0x008fe400097fe4ff */
[----:B------:R-:W-:Y:S02]  /*00e0*/  UPLOP3.LUT UP2, UPT, UPT, UPT, UPT, 0x80, 0x8 ;  /* 0x000000000008789c */ /* 0x000fe40003f4f070 */
[----:B------:R-:W-:-:S02]  /*00f0*/  UPLOP3.LUT UP4, UPT, UPT, UPT, UPT, 0x40, 0x4 ;  /* 0x000000000004789c */ /* 0x000fc40003f8e870 */
[----:B------:R-:W-:Y:S01]  /*0100*/  UP2UR UR39, UPR, URZ, 0x4 ;  /* 0x00000004ff277883 */ /* 0x000fe20008000000 */
[----:B-1----:R-:W-:-:S05]  /*0110*/  SHF.R.U32.HI R4, RZ, 0x5, R3 ;  /* 0x00000005ff047819 */ /* 0x002fca0000011603 */
[----:B------:R-:W1:Y:S02]  /*0120*/  SHFL.IDX PT, R0, R4, RZ, 0x1f ;  /* 0x00001fff04007589 */ /* 0x000e6400000e0000 */
[----:B-1----:R-:W-:-:S04]  /*0130*/  SHF.R.S32.HI R5, RZ, 0x1f, R0 ;  /* 0x0000001fff057819 */ /* 0x002fc80000011400 */
[----:B------:R-:W-:-:S04]  /*0140*/  LEA.HI R2, R5, R0, RZ, 0x2 ;  /* 0x0000000005027211 */ /* 0x000fc800078f10ff */
[----:B------:R-:W-:-:S04]  /*0150*/  SHF.R.S32.HI R2, RZ, 0x2, R2 ;  /* 0x00000002ff027819 */ /* 0x000fc80000011402 */
[----:B------:R-:W-:-:S13]  /*0160*/  ISETP.NE.AND P0, PT, R2, RZ, PT ;  /* 0x000000ff0200720c */ /* 0x000fda0003f05270 */
[----:B------:R-:W-:Y:S05]  /*0170*/  @!P0 BRA `(.L_x_0) ;  /* 0x0000000400248947 */ /* 0x000fea0003800000 */
[----:B------:R-:W-:-:S13]  /*0180*/  ISETP.NE.AND P0, PT, R2, 0x2, PT ;  /* 0x000000020200780c */ /* 0x000fda0003f05270 */
[----:B------:R-:W-:Y:S05]  /*0190*/  @!P0 BRA `(.L_x_1) ;  /* 0x0000000000f48947 */ /* 0x000fea0003800000 */
[----:B------:R-:W-:-:S13]  /*01a0*/  ISETP.NE.AND P0, PT, R2, 0x1, PT ;  /* 0x000000010200780c */ /* 0x000fda0003f05270 */
[----:B------:R-:W-:Y:S05]  /*01b0*/  @P0 BRA `(.L_x_2) ;  /* 0x00000000002c0947 */ /* 0x000fea0003800000 */
[----:B------:R-:W-:Y:S01]  /*01c0*/  HFMA2 R2, -RZ, RZ, 0, 5.9604644775390625e-08 ;  /* 0x00000001ff027431 */ /* 0x000fe200000001ff */
[----:B------:R-:W-:Y:S02]  /*01d0*/  UPLOP3.LUT UP3, UPT, UPT, UPT, UPT, 0x40, 0x4 ;  /* 0x000000000004789c */ /* 0x000fe40003f6e870 */
[----:B------:R-:W-:Y:S02]  /*01e0*/  UPLOP3.LUT UP2, UPT, UPT, UPT, UPT, 0x40, 0x4 ;  /* 0x000000000004789c */ /* 0x000fe40003f4e870 */
[----:B------:R-:W-:Y:S02]  /*01f0*/  UPLOP3.LUT UP1, UPT, UPT, UPT, UPT, 0x80, 0x8 ;  /* 0x000000000008789c */ /* 0x000fe40003f2f070 */
[----:B------:R-:W-:Y:S02]  /*0200*/  UPLOP3.LUT UP0, UPT, UPT, UPT, UPT, 0x40, 0x4 ;  /* 0x000000000004789c */ /* 0x000fe40003f0e870 */
[----:B------:R-:W-:Y:S02]  /*0210*/  UPLOP3.LUT UP6, UPT, UPT, UPT, UPT, 0x40, 0x4 ;  /* 0x000000000004789c */ /* 0x000fe40003fce870 */
[----:B------:R-:W-:-:S02]  /*0220*/  UPLOP3.LUT UP5, UPT, UPT, UPT, UPT, 0x40, 0x4 ;  /* 0x000000000004789c */ /* 0x000fc40003fae870 */
[----:B------:R-:W-:Y:S02]  /*0230*/  UPLOP3.LUT UP4, UPT, UPT, UPT, UPT, 0x80, 0x8 ;  /* 0x000000000008789c */ /* 0x000fe40003f8f070 */
[----:B------:R-:W-:Y:S02]  /*0240*/  UP2UR UR37, UPR, URZ, 0x8 ;  /* 0x00000008ff257883 */ /* 0x000fe40008000000 */
[----:B------:R-:W-:Y:S01]  /*0250*/  UP2UR UR39, UPR, URZ, 0x4 ;  /* 0x00000004ff277883 */ /* 0x000fe20008000000 */
[----:B------:R-:W-:Y:S11]  /*0260*/  BRA `(.L_x_0) ;  /* 0x0000000000e87947 */ /* 0x000ff60003800000 */
.L_x_2:
[----:B------:R-:W-:Y:S01]  /*0270*/  ISETP.NE.AND P0, PT, R0, 0xc, PT ;  /* 0x0000000c0000780c */ /* 0x000fe20003f05270 */
[----:B------:R-:W-:Y:S01]  /*0280*/  UPLOP3.LUT UP2, UPT, UPT, UPT, UPT, 0x40, 0x4 ;  /* 0x000000000004789c */ /* 0x000fe20003f4e870 */
[----:B------:R-:W-:Y:S01]  /*0290*/  HFMA2 R2, -RZ, RZ, 0, 1.78813934326171875e-07 ;  /* 0x00000003ff027431 */ /* 0x000fe200000001ff */
[----:B------:R-:W-:Y:S02]  /*02a0*/  UPLOP3.LUT UP1, UPT, UPT, UPT, UPT, 0x80, 0x8 ;  /* 0x000000000008789c */ /* 0x000fe40003f2f070 */
[----:B------:R-:W-:Y:S02]  /*02b0*/  UP2UR UR37, UPR, URZ, 0x4 ;  /* 0x00000004ff257883 */ /* 0x000fe40008000000 */
[----:B------:R-:W-:Y:S02]  /*02c0*/  UPLOP3.LUT UP2, UPT, UPT, UPT, UPT, 0x40, 0x4 ;  /* 0x000000000004789c */ /* 0x000fe40003f4e870 */
[----:B------:R-:W-:Y:S02]  /*02d0*/  UPLOP3.LUT UP0, UPT, UPT, UPT, UPT, 0x40, 0x4 ;  /* 0x000000000004789c */ /* 0x000fe40003f0e870 */
[----:B------:R-:W-:-:S02]  /*02e0*/  UPLOP3.LUT UP6, UPT, UPT, UPT, UPT, 0x40, 0x4 ;  /* 0x000000000004789c */ /* 0x000fc40003fce870 */
[----:B------:R-:W-:Y:S02]  /*02f0*/  UPLOP3.LUT UP5, UPT, UPT, UPT, UPT, 0x80, 0x8 ;  /* 0x000000000008789c */ /* 0x000fe40003faf070 */
[----:B------:R-:W-:Y:S02]  /*0300*/  UPLOP3.LUT UP4, UPT, UPT, UPT, UPT, 0x40, 0x4 ;  /* 0x000000000004789c */ /* 0x000fe40003f8e870 */
[----:B------:R-:W-:Y:S01]  /*0310*/  UP2UR UR39, UPR, URZ, 0x4 ;  /* 0x00000004ff277883 */ /* 0x000fe20008000000 */
[----:B------:R-:W-:Y:S11]  /*0320*/  @!P0 BRA `(.L_x_0) ;  /* 0x0000000000b88947 */ /* 0x000ff60003800000 */
[----:B------:R-:W-:-:S13]  /*0330*/  ISETP.NE.AND P0, PT, R0, 0xe, PT ;  /* 0x0000000e0000780c */ /* 0x000fda0003f05270 */
[----:B------:R-:W-:Y:S05]  /*0340*/  @!P0 BRA `(.L_x_3) ;  /* 0x00000000005c8947 */ /* 0x000fea0003800000 */
[----:B------:R-:W-:-:S13]  /*0350*/  ISETP.NE.AND P0, PT, R0, 0xd, PT ;  /* 0x0000000d0000780c */ /* 0x000fda0003f05270 */
[----:B------:R-:W-:Y:S05]  /*0360*/  @P0 BRA `(.L_x_4) ;  /* 0x00000000002c0947 */ /* 0x000fea0003800000 */
[----:B------:R-:W-:Y:S01]  /*0370*/  HFMA2 R2, -RZ, RZ, 0, 2.384185791015625e-07 ;  /* 0x00000004ff027431 */ /* 0x000fe200000001ff */
        /* <DEDUP_REMOVED lines=10> */
.L_x_4:
[----:B------:R-:W-:Y:S01]  /*0420*/  HFMA2 R2, -RZ, RZ, 0, 3.5762786865234375e-07 ;  /* 0x00000006ff027431 */ /* 0x000fe200000001ff */
[----:B------:R-:W-:Y:S02]  /*0430*/  UPLOP3.LUT UP3, UPT, UPT, UPT, UPT, 0x40, 0x4 ;  /* 0x000000000004789c */ /* 0x000fe40003f6e870 */
[----:B------:R-:W-:Y:S02]  /*0440*/  UPLOP3.LUT UP2, UPT, UPT, UPT, UPT, 0x40, 0x4 ;  /* 0x000000000004789c */ /* 0x000fe40003f4e870 */
[----:B------:R-:W-:Y:S02]  /*0450*/  UPLOP3.LUT UP0, UPT, UPT, UPT, UPT, 0x40, 0x4 ;  /* 0x000000000004789c */ /* 0x000fe40003f0e870 */
[----:B------:R-:W-:Y:S02]  /*0460*/  UPLOP3.LUT UP6, UPT, UPT, UPT, UPT, 0x40, 0x4 ;  /* 0x000000000004789c */ /* 0x000fe40003fce870 */
[----:B------:R-:W-:Y:S02]  /*0470*/  UPLOP3.LUT UP5, UPT, UPT, UPT, UPT, 0x40, 0x4 ;  /* 0x000000000004789c */ /* 0x000fe40003fae870 */
[----:B------:R-:W-:-:S02]  /*0480*/  UPLOP3.LUT UP4, UPT, UPT, UPT, UPT, 0x40, 0x4 ;  /* 0x000000000004789c */ /* 0x000fc40003f8e870 */
[----:B------:R-:W-:Y:S02]  /*0490*/  UP2UR UR37, UPR, URZ, 0x8 ;  /* 0x00000008ff257883 */ /* 0x000fe40008000000 */
[----:B------:R-:W-:Y:S01]  /*04a0*/  UP2UR UR39, UPR, URZ, 0x4 ;  /* 0x00000004ff277883 */ /* 0x000fe20008000000 */
[----:B------:R-:W-:Y:S11]  /*04b0*/  BRA `(.L_x_0) ;  /* 0x0000000000547947 */ /* 0x000ff60003800000 */
.L_x_3:
[----:B------:R-:W-:Y:S01]  /*04c0*/  HFMA2 R2, -RZ, RZ, 0, 2.98023223876953125e-07 ;  /* 0x00000005ff027431 */ /* 0x000fe200000001ff */
        /* <DEDUP_REMOVED lines=10> */
.L_x_1:
[----:B------:R-:W-:Y:S01]  /*0570*/  HFMA2 R2, -RZ, RZ, 0, 1.1920928955078125e-07 ;  /* 0x00000002ff027431 */ /* 0x000fe200000001ff */
        /* <DEDUP_REMOVED lines=8> */
[----:B------:R-:W-:-:S12]  /*0600*/  UP2UR UR39, UPR, URZ, 0x4 ;  /* 0x00000004ff277883 */ /* 0x000fd80008000000 */
.L_x_0:
[----:B------:R-:W-:Y:S01]  /*0610*/  ELECT P0, URZ, PT ;  /* 0x0000000000ff782f */ /* 0x000fe20003800000 */
[----:B------:R-:W-:Y:S03]  /*0620*/  BSSY.RECONVERGENT B0, `(.L_x_5) ;  /* 0x000000f000007945 */ /* 0x000fe60003800200 */
[----:B------:R-:W-:Y:S02]  /*0630*/  PLOP3.LUT P2, PT, P0, PT, UP0, 0x5d, 0xd5 ;  /* 0x0000000000d5781c */ /* 0x000fe4000074eb0d */
[----:B------:R-:W-:-:S11]  /*0640*/  PLOP3.LUT P1, PT, P0, PT, UP6, 0x5d, 0xd5 ;  /* 0x0000000000d5781c */ /* 0x000fd6000072eb6d */
[----:B------:R-:W-:Y:S05]  /*0650*/  @P2 BRA `(.L_x_6) ;  /* 0x00000000002c2947 */ /* 0x000fea0003800000 */
[----:B------:R-:W1:Y:S02]  /*0660*/  LDCU.64 UR4, c[0x0][0x348] ;  /* 0x00006900ff0477ac */ /* 0x000e640008000a00 */
[----:B-1----:R-:W-:-:S04]  /*0670*/  UIADD3 UR8, UP0, UPT, UR4, 0x80, URZ ;  /* 0x0000008004087890 */ /* 0x002fc8000ff1e0ff */
[----:B------:R-:W-:Y:S02]  /*0680*/  UIADD3.X UR9, UPT, UPT, URZ, UR5, URZ, UP0, !UPT ;  /* 0x00000005ff097290 */ /* 0x000fe400087fe4ff */
[----:B------:R-:W-:-:S04]  /*0690*/  UIADD3 UR6, UP0, UPT, UR4, 0x180, URZ ;  /* 0x0000018004067890 */ /* 0x000fc8000ff1e0ff */
[----:B------:R-:W-:Y:S02]  /*06a0*/  UIADD3.X UR7, UPT, UPT, URZ, UR5, URZ, UP0, !UPT ;  /* 0x00000005ff077290 */ /* 0x000fe400087fe4ff */
[----:B------:R-:W-:Y:S01]  /*06b0*/  UIADD3 UR4, UP0, UPT, UR4, 0x280, URZ ;  /* 0x0000028004047890 */ /* 0x000fe2000ff1e0ff */
[----:B------:R1:W-:Y:S03]  /*06c0*/  UTMACCTL.PF [UR8] ;  /* 0x00000000080079b9 */ /* 0x0003e60008040000 */
[----:B------:R-:W-:-:S03]  /*06d0*/  UIADD3.X UR5, UPT, UPT, URZ, UR5, URZ, UP0, !UPT ;  /* 0x00000005ff057290 */ /* 0x000fc600087fe4ff */
[----:B------:R1:W-:Y:S06]  /*06e0*/  UTMACCTL.PF [UR6] ;  /* 0x00000000060079b9 */ /* 0x0003ec0008040000 */
[----:B------:R1:W-:Y:S02]  /*06f0*/  UTMACCTL.PF [UR4] ;  /* 0x00000000040079b9 */ /* 0x0003e40008040000 */
[----:B-1----:R-:W-:Y:S01]  /*0700*/  NOP ;  /* 0x0000000000007918 */ /* 0x002fe20000000000 */
.L_x_6:
[----:B------:R-:W-:Y:S05]  /*0710*/  BSYNC.RECONVERGENT B0 ;  /* 0x0000000000007941 */ /* 0x000fea0003800200 */
.L_x_5:
[----:B------:R-:W-:Y:S04]  /*0720*/  BSSY.RECONVERGENT B0, `(.L_x_7) ;  /* 0x000001b000007945 */ /* 0x000fe80003800200 */
[----:B------:R-:W-:Y:S05]  /*0730*/  @P1 BRA `(.L_x_8) ;  /* 0x0000000000241947 */ /* 0x000fea0003800000 */
[----:B------:R-:W1:Y:S01]  /*0740*/  LDCU.64 UR4, c[0x0][0x348] ;  /* 0x00006900ff0477ac */ /* 0x000e620008000a00 */
[----:B------:R-:W-:Y:S02]  /*0750*/  PLOP3.LUT P6, PT, PT, PT, PT, 0x80, 0x8 ;  /* 0x000000000008781c */ /* 0x000fe40003fcf070 */
[----:B------:R-:W-:Y:S02]  /*0760*/  PLOP3.LUT P5, PT, PT, PT, PT, 0x8, 0x80 ;  /* 0x000000000080781c */ /* 0x000fe40003fae170 */
[----:B------:R-:W-:Y:S02]  /*0770*/  PLOP3.LUT P4, PT, PT, PT, PT, 0x80, 0x8 ;  /* 0x000000000008781c */ /* 0x000fe40003f8f070 */
[----:B------:R-:W-:Y:S01]  /*0780*/  PLOP3.LUT P3, PT, PT, PT, PT, 0x80, 0x8 ;  /* 0x000000000008781c */ /* 0x000fe20003f6f070 */
[----:B-1----:R-:W-:-:S04]  /*0790*/  UIADD3 UR4, UP0, UPT, UR4, 0x400, URZ ;  /* 0x0000040004047890 */ /* 0x002fc8000ff1e0ff */
[----:B------:R-:W-:-:S09]  /*07a0*/  UIADD3.X UR5, UPT, UPT, URZ, UR5, URZ, UP0, !UPT ;  /* 0x00000005ff057290 */ /* 0x000fd200087fe4ff */
[----:B------:R1:W-:Y:S02]  /*07b0*/  UTMACCTL.PF [UR4] ;  /* 0x00000000040079b9 */ /* 0x0003e40008040000 */
[----:B-1----:R-:W-:Y:S05]  /*07c0*/  BRA `(.L_x_9) ;  /* 0x0000000000407947 */ /* 0x002fea0003800000 */
.L_x_8:
[----:B------:R-:W-:-:S13]  /*07d0*/  ISETP.NE.AND P1, PT, R2, 0x3, PT ;  /* 0x000000030200780c */ /* 0x000fda0003f25270 */
[----:B------:R-:W-:Y:S05]  /*07e0*/  @!P1 BRA `(.L_x_10) ;  /* 0x0000000000289947 */ /* 0x000fea0003800000 */
[----:B------:R-:W-:Y:S02]  /*07f0*/  ISETP.NE.AND P1, PT, R2, 0x4, PT ;  /* 0x000000040200780c */ /* 0x000fe40003f25270 */
[----:B------:R-:W-:Y:S02]  /*0800*/  PLOP3.LUT P4, PT, PT, PT, PT, 0x80, 0x8 ;  /* 0x000000000008781c */ /* 0x000fe40003f8f070 */
[----:B------:R-:W-:Y:S02]  /*0810*/  PLOP3.LUT P5, PT, PT, PT, PT, 0x8, 0x80 ;  /* 0x000000000080781c */ /* 0x000fe40003fae170 */
[----:B------:R-:W-:Y:S02]  /*0820*/  PLOP3.LUT P6, PT, PT, PT, PT, 0x80, 0x8 ;  /* 0x000000000008781c */ /* 0x000fe40003fcf070 */
[----:B------:R-:W-:-:S05]  /*0830*/  PLOP3.LUT P3, PT, PT, PT, PT, 0x80, 0x8 ;  /* 0x000000000008781c */ /* 0x000fca0003f6f070 */
[----:B------:R-:W-:Y:S08]  /*0840*/  @P1 BRA `(.L_x_9) ;  /* 0x0000000000201947 */ /* 0x000ff00003800000 */
[----:B------:R-:W-:Y:S02]  /*0850*/  PLOP3.LUT P5, PT, PT, PT, PT, 0x8, 0x80 ;  /* 0x000000000080781c */ /* 0x000fe40003fae170 */
[----:B------:R-:W-:Y:S02]  /*0860*/  PLOP3.LUT P6, PT, PT, PT, PT, 0x8, 0x80 ;  /* 0x000000000080781c */ /* 0x000fe40003fce170 */
[----:B------:R-:W-:Y:S01]  /*0870*/  PLOP3.LUT P3, PT, PT, PT, PT, 0x8, 0x80 ;  /* 0x000000000080781c */ /* 0x000fe20003f6e170 */
[----:B------:R-:W-:-:S12]  /*0880*/  BRA `(.L_x_9) ;  /* 0x0000000000107947 */ /* 0x000fd80003800000 */
.L_x_10:
[----:B------:R-:W-:Y:S02]  /*0890*/  PLOP3.LUT P6, PT, PT, PT, PT, 0x8, 0x80 ;  /* 0x000000000080781c */ /* 0x000fe40003fce170 */
[----:B------:R-:W-:Y:S02]  /*08a0*/  PLOP3.LUT P5, PT, PT, PT, PT, 0x80, 0x8 ;  /* 0x000000000008781c */ /* 0x000fe40003faf070 */
[----:B------:R-:W-:Y:S02]  /*08b0*/  PLOP3.LUT P4, PT, PT, PT, PT, 0x8, 0x80 ;  /* 0x000000000080781c */ /* 0x000fe40003f8e170 */
[----:B------:R-:W-:-:S13]  /*08c0*/  PLOP3.LUT P3, PT, PT, PT, PT, 0x80, 0x8 ;  /* 0x000000000008781c */ /* 0x000fda0003f6f070 */
.L_x_9:
[----:B------:R-:W-:Y:S05]  /*08d0*/  BSYNC.RECONVERGENT B0 ;  /* 0x0000000000007941 */ /* 0x000fea0003800200 */
.L_x_7:
[----:B------:R-:W1:Y:S01]  /*08e0*/  SHFL.IDX PT, R0, R4, RZ, 0x1f ;  /* 0x00001fff04007589 */ /* 0x000e6200000e0000 */
[----:B------:R-:W-:Y:S02]  /*08f0*/  ISETP.NE.AND P1, PT, R2, 0x3, PT ;  /* 0x000000030200780c */ /* 0x000fe40003f25270 */
[----:B------:R-:W-:Y:S02]  /*0900*/  PLOP3.LUT P0, PT, P0, PT, UP1, 0xae, 0xea ;  /* 0x0000000000ea781c */ /* 0x000fe4000070f51e */
[----:B-1----:R-:W-:-:S13]  /*0910*/  ISETP.NE.AND P2, PT, R0, RZ, PT ;  /* 0x000000ff0000720c */ /* 0x002fda0003f45270 */
[----:B------:R-:W-:Y:S05]  /*0920*/  @P2 BRA `(.L_x_11) ;  /* 0x0000000000382947 */ /* 0x000fea0003800000 */
[----:B------:R-:W1:Y:S01]  /*0930*/  S2UR UR4, SR_CgaCtaId ;  /* 0x00000000000479c3 */ /* 0x000e620000008800 */
[----:B------:R-:W-:Y:S01]  /*0940*/  UMOV UR5, 0x400 ;  /* 0x0000040000057882 */ /* 0x000fe20000000000 */
[----:B------:R-:W-:Y:S01]  /*0950*/  UMOV UR6, 0x1 ;  /* 0x0000000100067882 */ /* 0x000fe20000000000 */
[----:B------:R-:W-:Y:S01]  /*0960*/  ELECT P2, URZ, PT ;  /* 0x0000000000ff782f */ /* 0x000fe20003840000 */
[----:B------:R-:W-:-:S04]  /*0970*/  UIADD3 UR6, UPT, UPT, -UR6, 0x100000, URZ ;  /* 0x0010000006067890 */ /* 0x000fc8000fffe1ff */
[----:B------:R-:W-:Y:S02]  /*0980*/  USHF.L.U32 UR7, UR6, 0xb, URZ ;  /* 0x0000000b06077899 */ /* 0x000fe400080006ff */
[----:B------:R-:W-:Y:S02]  /*0990*/  USHF.L.U32 UR6, UR6, 0x1, URZ ;  /* 0x0000000106067899 */ /* 0x000fe400080006ff */
[----:B-1----:R-:W-:Y:S01]  /*09a0*/  ULEA UR4, UR4, UR5, 0x18 ;  /* 0x0000000504047291 */ /* 0x002fe2000f8ec0ff */
[----:B------:R-:W1:Y:S11]  /*09b0*/  FENCE.VIEW.ASYNC.S ;  /* 0x00000000000073c6 */ /* 0x000e760000000000 */
[----:B-1----:R1:W2:Y:S01]  /*09c0*/  SYNCS.EXCH.64 URZ, [UR4+0x38000], UR6 ;  /* 0x0380000604ff75b2 */ /* 0x0022a20008000100 */
[----:B------:R1:W3:Y:S01]  /*09d0*/  SYNCS.EXCH.64 URZ, [UR4+0x38010], UR6 ;  /* 0x0380100604ff75b2 */ /* 0x0002e20008000100 */
[----:B------:R1:W4:Y:S01]  /*09e0*/  SYNCS.EXCH.64 URZ, [UR4+0x38008], UR6 ;  /* 0x0380080604ff75b2 */ /* 0x0003220008000100 */
[----:B------:R1:W1:Y:S01]  /*09f0*/  SYNCS.EXCH.64 URZ, [UR4+0x38018], UR6 ;  /* 0x0380180604ff75b2 */ /* 0x0002620008000100 */
[----:B------:R-:W-:Y:S01]  /*0a00*/  NOP ;  /* 0x0000000000007918 */ /* 0x000fe20000000000 */
.L_x_11:
[----:B------:R-:W-:Y:S01]  /*0a10*/  NOP ;  /* 0x0000000000007918 */ /* 0x000fe20000000000 */
[----:B------:R-:W-:Y:S05]  /*0a20*/  @!P1 BRA `(.L_x_12) ;  /* 0x0000000000289947 */ /* 0x000fea0003800000 */
[----:B------:R-:W-:Y:S01]  /*0a30*/  ISETP.NE.AND P1, PT, R2, 0x4, PT ;  /* 0x000000040200780c */ /* 0x000fe20003f25270 */
[----:B------:R-:W-:Y:S02]  /*0a40*/  UPLOP3.LUT UP3, UPT, UPT, UPT, UPT, 0x80, 0x8 ;  /* 0x000000000008789c */ /* 0x000fe40003f6f070 */
[----:B------:R-:W-:Y:S02]  /*0a50*/  UPLOP3.LUT UP2, UPT, UPT, UPT, UPT, 0x40, 0x4 ;  /* 0x000000000004789c */ /* 0x000fe40003f4e870 */
[----:B------:R-:W-:Y:S02]  /*0a60*/  UPLOP3.LUT UP1, UPT, UPT, UPT, UPT, 0x80, 0x8 ;  /* 0x000000000008789c */ /* 0x000fe40003f2f070 */
[----:B------:R-:W-:-:S06]  /*0a70*/  UPLOP3.LUT UP0, UPT, UPT, UPT, UPT, 0x80, 0x8 ;  /* 0x000000000008789c */ /* 0x000fcc0003f0f070 */
[----:B------:R-:W-:Y:S05]  /*0a80*/  @P1 BRA `(.L_x_13) ;  /* 0x0000000000201947 */ /* 0x000fea0003800000 */
[----:B------:R-:W-:Y:S02]  /*0a90*/  UPLOP3.LUT UP2, UPT, UPT, UPT, UPT, 0x40, 0x4 ;  /* 0x000000000004789c */ /* 0x000fe40003f4e870 */
[----:B------:R-:W-:Y:S02]  /*0aa0*/  UPLOP3.LUT UP3, UPT, UPT, UPT, UPT, 0x40, 0x4 ;  /* 0x000000000004789c */ /* 0x000fe40003f6e870 */
[----:B------:R-:W-:Y:S01]  /*0ab0*/  UPLOP3.LUT UP0, UPT, UPT, UPT, UPT, 0x40, 0x4 ;  /* 0x000000000004789c */ /* 0x000fe20003f0e870 */
[----:B------:R-:W-:Y:S05]  /*0ac0*/  BRA `(.L_x_13) ;  /* 0x0000000000107947 */ /* 0x000fea0003800000 */
.L_x_12:
[----:B------:R-:W-:Y:S02]  /*0ad0*/  UPLOP3.LUT UP3, UPT, UPT, UPT, UPT, 0x40, 0x4 ;  /* 0x000000000004789c */ /* 0x000fe40003f6e870 */
[----:B------:R-:W-:Y:S02]  /*0ae0*/  UPLOP3.LUT UP2, UPT, UPT, UPT, UPT, 0x80, 0x8 ;  /* 0x000000000008789c */ /* 0x000fe40003f4f070 */
[----:B------:R-:W-:Y:S02]  /*0af0*/  UPLOP3.LUT UP1, UPT, UPT, UPT, UPT, 0x40, 0x4 ;  /* 0x000000000004789c */ /* 0x000fe40003f2e870 */
[----:B------:R-:W-:Y:S02]  /*0b00*/  UPLOP3.LUT UP0, UPT, UPT, UPT, UPT, 0x80, 0x8 ;  /* 0x000000000008789c */ /* 0x000fe40003f0f070 */
.L_x_13:
[----:B------:R-:W5:Y:S02]  /*0b10*/  SHFL.IDX PT, R0, R4, RZ, 0x1f ;  /* 0x00001fff04007589 */ /* 0x000f6400000e0000 */
[----:B-----5:R-:W-:-:S13]  /*0b20*/  ISETP.NE.AND P1, PT, R0, RZ, PT ;  /* 0x000000ff0000720c */ /* 0x020fda0003f25270 */
[----:B------:R-:W-:Y:S05]  /*0b30*/  @P1 BRA `(.L_x_14) ;  /* 0x0000000000401947 */ /* 0x000fea0003800000 */
[----:B-1----:R-:W1:Y:S01]  /*0b40*/  S2UR UR4, SR_CgaCtaId ;  /* 0x00000000000479c3 */ /* 0x002e620000008800 */
        /* <DEDUP_REMOVED lines=8> */
[----:B-1----:R1:W1:Y:S01]  /*0bd0*/  SYNCS.EXCH.64 URZ, [UR4+0x38020], UR6 ;  /* 0x0380200604ff75b2 */ /* 0x0022620008000100 */
[----:B------:R1:W1:Y:S01]  /*0be0*/  SYNCS.EXCH.64 URZ, [UR4+0x38038], UR6 ;  /* 0x0380380604ff75b2 */ /* 0x0002620008000100 */
[----:B------:R1:W1:Y:S01]  /*0bf0*/  SYNCS.EXCH.64 URZ, [UR4+0x38028], UR6 ;  /* 0x0380280604ff75b2 */ /* 0x0002620008000100 */
[----:B------:R1:W1:Y:S01]  /*0c00*/  SYNCS.EXCH.64 URZ, [UR4+0x38040], UR6 ;  /* 0x0380400604ff75b2 */ /* 0x0002620008000100 */
[----:B------:R1:W1:Y:S01]  /*0c10*/  SYNCS.EXCH.64 URZ, [UR4+0x38030], UR6 ;  /* 0x0380300604ff75b2 */ /* 0x0002620008000100 */
[----:B------:R1:W1:Y:S01]  /*0c20*/  SYNCS.EXCH.64 URZ, [UR4+0x38048], UR6 ;  /* 0x0380480604ff75b2 */ /* 0x0002620008000100 */
[----:B------:R-:W-:Y:S01]  /*0c30*/  NOP ;  /* 0x0000000000007918 */ /* 0x000fe20000000000 */
.L_x_14:
[----:B------:R-:W5:Y:S01]  /*0c40*/  SHFL.IDX PT, R0, R4, RZ, 0x1f ;  /* 0x00001fff04007589 */ /* 0x000f6200000e0000 */
[----:B------:R-:W-:Y:S01]  /*0c50*/  NOP ;  /* 0x0000000000007918 */ /* 0x000fe20000000000 */
[----:B-----5:R-:W-:-:S13]  /*0c60*/  ISETP.NE.AND P1, PT, R0, RZ, PT ;  /* 0x000000ff0000720c */ /* 0x020fda0003f25270 */
[----:B------:R-:W-:Y:S05]  /*0c70*/  @P1 BRA `(.L_x_15) ;  /* 0x0000000000401947 */ /* 0x000fea0003800000 */
[----:B-1----:R-:W1:Y:S01]  /*0c80*/  S2UR UR4, SR_CgaCtaId ;  /* 0x00000000000479c3 */ /* 0x002e620000008800 */
[----:B------:R-:W-:Y:S01]  /*0c90*/  UMOV UR5, 0x400 ;  /* 0x0000040000057882 */ /* 0x000fe20000000000 */
[----:B------:R-:W-:Y:S01]  /*0ca0*/  UMOV UR6, 0x1 ;  /* 0x0000000100067882 */ /* 0x000fe20000000000 */
[----:B------:R-:W-:Y:S01]  /*0cb0*/  UMOV UR8, 0x80 ;  /* 0x0000008000087882 */ /* 0x000fe20000000000 */
[----:B------:R-:W-:-:S04]  /*0cc0*/  UIADD3 UR6, UPT, UPT, -UR6, 0x100000, URZ ;  /* 0x0010000006067890 */ /* 0x000fc8000fffe1ff */
[----:B------:R-:W-:Y:S02]  /*0cd0*/  USHF.L.U32 UR7, UR6, 0xb, URZ ;  /* 0x0000000b06077899 */ /* 0x000fe400080006ff */
[----:B------:R-:W-:Y:S02]  /*0ce0*/  USHF.L.U32 UR6, UR6, 0x1, URZ ;  /* 0x0000000106067899 */ /* 0x000fe400080006ff */
[----:B------:R-:W-:-:S04]  /*0cf0*/  UIADD3 UR8, UPT, UPT, -UR8, 0x100000, URZ ;  /* 0x0010000008087890 */ /* 0x000fc8000fffe1ff */
[----:B------:R-:W-:Y:S02]  /*0d00*/  USHF.L.U32 UR9, UR8, 0xb, URZ ;  /* 0x0000000b08097899 */ /* 0x000fe400080006ff */
[----:B------:R-:W-:Y:S01]  /*0d10*/  USHF.L.U32 UR8, UR8, 0x1, URZ ;  /* 0x0000000108087899 */ /* 0x000fe200080006ff */
[----:B------:R-:W-:Y:S01]  /*0d20*/  ELECT P1, URZ, PT ;  /* 0x0000000000ff782f */ /* 0x000fe20003820000 */
[----:B-1----:R-:W-:Y:S01]  /*0d30*/  ULEA UR4, UR4, UR5, 0x18 ;  /* 0x0000000504047291 */ /* 0x002fe2000f8ec0ff */
[----:B------:R-:W1:Y:S11]  /*0d40*/  FENCE.VIEW.ASYNC.S ;  /* 0x00000000000073c6 */ /* 0x000e760000000000 */
[----:B-1----:R1:W1:Y:S01]  /*0d50*/  SYNCS.EXCH.64 URZ, [UR4+0x38050], UR6 ;  /* 0x0380500604ff75b2 */ /* 0x0022620008000100 */
[----:B------:R1:W1:Y:S01]  /*0d60*/  SYNCS.EXCH.64 URZ, [UR4+0x38058], UR8 ;  /* 0x0380580804ff75b2 */ /* 0x0002620008000100 */
[----:B------:R-:W-:Y:S01]  /*0d70*/  NOP ;  /* 0x0000000000007918 */ /* 0x000fe20000000000 */
.L_x_15:
[----:B------:R-:W5:Y:S01]  /*0d80*/  SHFL.IDX PT, R0, R4, RZ, 0x1f ;  /* 0x00001fff04007589 */ /* 0x000f6200000e0000 */
[----:B-1----:R-:W-:Y:S01]  /*0d90*/  UP2UR UR4, UPR, URZ, 0x1 ;  /* 0x00000001ff047883 */ /* 0x002fe20008000000 */
[----:B------:R-:W-:Y:S01]  /*0da0*/  ISETP.NE.AND P2, PT, R2, 0x2, PT ;  /* 0x000000020200780c */ /* 0x000fe20003f45270 */
[----:B------:R-:W-:Y:S01]  /*0db0*/  UISETP.NE.AND UP0, UPT, UR39, URZ, UPT ;  /* 0x000000ff2700728c */ /* 0x000fe2000bf05270 */
[----:B------:R-:W-:-:S03]  /*0dc0*/  NOP ;  /* 0x0000000000007918 */ /* 0x000fc60000000000 */
[----:B------:R-:W-:Y:S02]  /*0dd0*/  USEL UR5, URZ, 0x2, !UP0 ;  /* 0x00000002ff057887 */ /* 0x000fe4000c000000 */
[----:B------:R-:W-:Y:S02]  /*0de0*/  UISETP.NE.AND UP0, UPT, UR4, URZ, UPT ;  /* 0x000000ff0400728c */ /* 0x000fe4000bf05270 */
[----:B------:R-:W-:Y:S02]  /*0df0*/  USEL UR4, URZ, 0x2, !UP4 ;  /* 0x00000002ff047887 */ /* 0x000fe4000e000000 */
[----:B------:R-:W-:Y:S02]  /*0e00*/  USEL UR12, UR5, 0x1, !UP5 ;  /* 0x00000001050c7887 */ /* 0x000fe4000e800000 */
[----:B------:R-:W-:Y:S01]  /*0e10*/  USEL UR11, UR4, 0x1, !UP5 ;  /* 0x00000001040b7887 */ /* 0x000fe2000e800000 */
[----:B-----5:R-:W-:-:S13]  /*0e20*/  ISETP.NE.AND P1, PT, R0, RZ, PT ;  /* 0x000000ff0000720c */ /* 0x020fda0003f25270 */
[----:B------:R-:W-:Y:S05]  /*0e30*/  @P1 BRA `(.L_x_16) ;  /* 0x0000000000401947 */ /* 0x000fea0003800000 */
[----:B------:R-:W1:Y:S01]  /*0e40*/  S2UR UR4, SR_CgaCtaId ;  /* 0x00000000000479c3 */ /* 0x000e620000008800 */
        /* <DEDUP_REMOVED lines=15> */
.L_x_16:
[----:B------:R-:W-:Y:S01]  /*0f40*/  NOP ;  /* 0x0000000000007918 */ /* 0x000fe20000000000 */
[----:B------:R-:W-:Y:S05]  /*0f50*/  @!P2 BRA `(.L_x_17) ;  /* 0x000000000024a947 */ /* 0x000fea0003800000 */
[----:B------:R-:W-:Y:S01]  /*0f60*/  ISETP.NE.AND P1, PT, R2, RZ, PT ;  /* 0x000000ff0200720c */ /* 0x000fe20003f25270 */
[----:B-1----:R-:W-:Y:S02]  /*0f70*/  UP2UR UR4, UPR, URZ, 0x1 ;  /* 0x00000001ff047883 */ /* 0x002fe40008000000 */
[----:B------:R-:W-:Y:S01]  /*0f80*/  UPLOP3.LUT UP0, UPT, UPT, UPT, UPT, 0x80, 0x8 ;  /* 0x000000000008789c */ /* 0x000fe20003f0f070 */
[----:B------:R-:W-:-:S03]  /*0f90*/  UMOV UR10, URZ ;  /* 0x000000ff000a7c82 */ /* 0x000fc60008000000 */
[----:B------:R-:W-:Y:S02]  /*0fa0*/  UP2UR UR43, UPR, URZ, 0x1 ;  /* 0x00000001ff2b7883 */ /* 0x000fe40008000000 */
[----:B------:R-:W-:-:S04]  /*0fb0*/  UISETP.NE.AND UP0, UPT, UR4, URZ, UPT ;  /* 0x000000ff0400728c */ /* 0x000fc8000bf05270 */
[----:B------:R-:W-:Y:S07]  /*0fc0*/  @P1 BRA `(.L_x_18) ;  /* 0x00000000001c1947 */ /* 0x000fee0003800000 */
[----:B------:R-:W-:Y:S01]  /*0fd0*/  UMOV UR10, 0x1 ;  /* 0x00000001000a7882 */ /* 0x000fe20000000000 */
[----:B------:R-:W-:Y:S05]  /*0fe0*/  BRA `(.L_x_18) ;  /* 0x0000000000147947 */ /* 0x000fea0003800000 */
.L_x_17:
[----:B-1----:R-:W-:Y:S02]  /*0ff0*/  UP2UR UR4, UPR, URZ, 0x1 ;  /* 0x00000001ff047883 */ /* 0x002fe40008000000 */
[----:B------:R-:W-:Y:S01]  /*1000*/  UPLOP3.LUT UP0, UPT, UPT, UPT, UPT, 0x40, 0x4 ;  /* 0x000000000004789c */ /* 0x000fe20003f0e870 */
[----:B------:R-:W-:-:S03]  /*1010*/  UMOV UR10, 0x2 ;  /* 0x00000002000a7882 */ /* 0x000fc60000000000 */
[----:B------:R-:W-:Y:S02]  /*1020*/  UP2UR UR43, UPR, URZ, 0x1 ;  /* 0x00000001ff2b7883 */ /* 0x000fe40008000000 */
[----:B------:R-:W-:Y:S02]  /*1030*/  UISETP.NE.AND UP0, UPT, UR4, URZ, UPT ;  /* 0x000000ff0400728c */ /* 0x000fe4000bf05270 */
.L_x_18:
[----:B------:R-:W1:Y:S02]  /*1040*/  SHFL.IDX PT, R0, R4, RZ, 0x1f ;  /* 0x00001fff04007589 */ /* 0x000e6400000e0000 */
        /* <DEDUP_REMOVED lines=13> */
[----:B------:R-:W-:Y:S01]  /*1120*/  NOP ;  /* 0x0000000000007918 */ /* 0x000fe20000000000 */
.L_x_19:
[----:B------:R-:W-:Y:S01]  /*1130*/  NOP ;  /* 0x0000000000007918 */ /* 0x000fe20000000000 */
[----:B------:R-:W-:Y:S05]  /*1140*/  @!P2 BRA `(.L_x_20) ;  /* 0x000000000024a947 */ /* 0x000fea0003800000 */
[----:B------:R-:W-:Y:S01]  /*1150*/  ISETP.NE.AND P1, PT, R2, 0x1, PT ;  /* 0x000000010200780c */ /* 0x000fe20003f25270 */
        /* <DEDUP_REMOVED lines=8> */
.L_x_20:
[----:B-1----:R-:W-:Y:S02]  /*11e0*/  UP2UR UR4, UPR, URZ, 0x1 ;  /* 0x00000001ff047883 */ /* 0x002fe40008000000 */
[----:B------:R-:W-:Y:S01]  /*11f0*/  UPLOP3.LUT UP0, UPT, UPT, UPT, UPT, 0x40, 0x4 ;  /* 0x000000000004789c */ /* 0x000fe20003f0e870 */
[----:B------:R-:W-:-:S03]  /*1200*/  UMOV UR5, 0x2 ;  /* 0x0000000200057882 */ /* 0x000fc60000000000 */
[----:B------:R-:W-:Y:S02]  /*1210*/  UP2UR UR42, UPR, URZ, 0x1 ;  /* 0x00000001ff2a7883 */ /* 0x000fe40008000000 */
[----:B------:R-:W-:Y:S02]  /*1220*/  UISETP.NE.AND UP0, UPT, UR4, URZ, UPT ;  /* 0x000000ff0400728c */ /* 0x000fe4000bf05270 */
.L_x_21:
[----:B------:R-:W1:Y:S02]  /*1230*/  SHFL.IDX PT, R0, R4, RZ, 0x1f ;  /* 0x00001fff04007589 */ /* 0x000e6400000e0000 */
[----:B-1----:R-:W-:-:S13]  /*1240*/  ISETP.NE.AND P1, PT, R0, RZ, PT ;  /* 0x000000ff0000720c */ /* 0x002fda0003f25270 */
[----:B------:R-:W-:Y:S05]  /*1250*/  @P1 BRA `(.L_x_22) ;  /* 0x0000000000301947 */ /* 0x000fea0003800000 */
[----:B------:R-:W1:Y:S01]  /*1260*/  S2UR UR4, SR_CgaCtaId ;  /* 0x00000000000479c3 */ /* 0x000e620000008800 */
[----:B------:R-:W-:Y:S01]  /*1270*/  UMOV UR6, 0x400 ;  /* 0x0000040000067882 */ /* 0x000fe20000000000 */
[----:B------:R-:W-:Y:S01]  /*1280*/  UMOV UR7, 0x80 ;  /* 0x0000008000077882 */ /* 0x000fe20000000000 */
[----:B------:R-:W-:Y:S01]  /*1290*/  ELECT P1, URZ, PT ;  /* 0x0000000000ff782f */ /* 0x000fe20003820000 */
[----:B-1----:R-:W-:Y:S02]  /*12a0*/  ULEA UR4, UR4, UR6, 0x18 ;  /* 0x0000000604047291 */ /* 0x002fe4000f8ec0ff */
[----:B------:R-:W-:-:S04]  /*12b0*/  UIADD3 UR6, UPT, UPT, -UR7, 0x100000, URZ ;  /* 0x0010000007067890 */ /* 0x000fc8000fffe1ff */
[----:B------:R-:W-:Y:S02]  /*12c0*/  USHF.L.U32 UR7, UR6, 0xb, URZ ;  /* 0x0000000b06077899 */ /* 0x000fe400080006ff */
[----:B------:R-:W-:Y:S01]  /*12d0*/  USHF.L.U32 UR6, UR6, 0x1, URZ ;  /* 0x0000000106067899 */ /* 0x000fe200080006ff */
[----:B------:R-:W1:Y:S11]  /*12e0*/  FENCE.VIEW.ASYNC.S ;  /* 0x00000000000073c6 */ /* 0x000e760000000000 */
[----:B-1----:R1:W1:Y:S01]  /*12f0*/  SYNCS.EXCH.64 URZ, [UR4+0x38080], UR6 ;  /* 0x0380800604ff75b2 */ /* 0x0022620008000100 */
[----:B------:R1:W1:Y:S01]  /*1300*/  SYNCS.EXCH.64 URZ, [UR4+0x38088], UR6 ;  /* 0x0380880604ff75b2 */ /* 0x0002620008000100 */
[----:B------:R-:W-:Y:S01]  /*1310*/  NOP ;  /* 0x0000000000007918 */ /* 0x000fe20000000000 */
.L_x_22:
        /* <DEDUP_REMOVED lines=10> */
[----:B------:R-:W-:Y:S01]  /*13c0*/  USHF.L.U32 UR8, UR8, 0x1, URZ ;  /* 0x0000000108087899 */ /* 0x000fe200080006ff */
[----:B------:R-:W-:Y:S01]  /*13d0*/  ELECT P1, URZ, PT ;  /* 0x0000000000ff782f */ /* 0x000fe20003820000 */
[----:B-1----:R-:W-:Y:S02]  /*13e0*/  ULEA UR4, UR4, UR6, 0x18 ;  /* 0x0000000604047291 */ /* 0x002fe4000f8ec0ff */
[----:B------:R-:W-:-:S04]  /*13f0*/  UIADD3 UR6, UPT, UPT, -UR7, 0x100000, URZ ;  /* 0x0010000007067890 */ /* 0x000fc8000fffe1ff */
[----:B------:R-:W-:Y:S02]  /*1400*/  USHF.L.U32 UR7, UR6, 0xb, URZ ;  /* 0x0000000b06077899 */ /* 0x000fe400080006ff */
[----:B------:R-:W-:Y:S01]  /*1410*/  USHF.L.U32 UR6, UR6, 0x1, URZ ;  /* 0x0000000106067899 */ /* 0x000fe200080006ff */
[----:B------:R-:W1:Y:S03]  /*1420*/  FENCE.VIEW.ASYNC.S ;  /* 0x00000000000073c6 */ /* 0x000e660000000000 */
[----:B-1----:R1:W1:Y:S08]  /*1430*/  SYNCS.EXCH.64 URZ, [UR4+0x38090], UR8 ;  /* 0x0380900804ff75b2 */ /* 0x0022700008000100 */
[----:B------:R1:W1:Y:S01]  /*1440*/  SYNCS.EXCH.64 URZ, [UR4+0x380a0], UR6 ;  /* 0x0380a00604ff75b2 */ /* 0x0002620008000100 */
[----:B------:R1:W1:Y:S01]  /*1450*/  SYNCS.EXCH.64 URZ, [UR4+0x38098], UR8 ;  /* 0x0380980804ff75b2 */ /* 0x0002620008000100 */
[----:B------:R1:W1:Y:S01]  /*1460*/  SYNCS.EXCH.64 URZ, [UR4+0x380a8], UR6 ;  /* 0x0380a80604ff75b2 */ /* 0x0002620008000100 */
[----:B------:R-:W-:Y:S01]  /*1470*/  NOP ;  /* 0x0000000000007918 */ /* 0x000fe20000000000 */
.L_x_23:
        /* <DEDUP_REMOVED lines=8> */
[----:B------:R-:W-:Y:S01]  /*1500*/  ELECT P1, URZ, PT ;  /* 0x0000000000ff782f */ /* 0x000fe20003820000 */
[----:B------:R-:W-:-:S04]  /*1510*/  UIADD3 UR8, UPT, UPT, -UR8, 0x100000, URZ ;  /* 0x0010000008087890 */ /* 0x000fc8000fffe1ff */
[----:B------:R-:W-:Y:S02]  /*1520*/  USHF.L.U32 UR9, UR8, 0xb, URZ ;  /* 0x0000000b08097899 */ /* 0x000fe400080006ff */
[----:B------:R-:W-:Y:S02]  /*1530*/  USHF.L.U32 UR8, UR8, 0x1, URZ ;  /* 0x0000000108087899 */ /* 0x000fe400080006ff */
[----:B-1----:R-:W-:Y:S02]  /*1540*/  ULEA UR4, UR4, UR6, 0x18 ;  /* 0x0000000604047291 */ /* 0x002fe4000f8ec0ff */
[----:B------:R-:W-:-:S04]  /*1550*/  UIADD3 UR6, UPT, UPT, -UR7, 0x100000, URZ ;  /* 0x0010000007067890 */ /* 0x000fc8000fffe1ff */
[----:B------:R-:W-:Y:S02]  /*1560*/  USHF.L.U32 UR7, UR6, 0xb, URZ ;  /* 0x0000000b06077899 */ /* 0x000fe400080006ff */
[----:B------:R-:W-:Y:S01]  /*1570*/  USHF.L.U32 UR6, UR6, 0x1, URZ ;  /* 0x0000000106067899 */ /* 0x000fe200080006ff */
[----:B------:R-:W1:Y:S11]  /*1580*/  FENCE.VIEW.ASYNC.S ;  /* 0x00000000000073c6 */ /* 0x000e760000000000 */
[----:B-1----:R1:W1:Y:S01]  /*1590*/  SYNCS.EXCH.64 URZ, [UR4+0x380b0], UR6 ;  /* 0x0380b00604ff75b2 */ /* 0x0022620008000100 */
[----:B------:R1:W1:Y:S01]  /*15a0*/  SYNCS.EXCH.64 URZ, [UR4+0x380c0], UR8 ;  /* 0x0380c00804ff75b2 */ /* 0x0002620008000100 */
[----:B------:R1:W1:Y:S01]  /*15b0*/  SYNCS.EXCH.64 URZ, [UR4+0x380b8], UR6 ;  /* 0x0380b80604ff75b2 */ /* 0x0002620008000100 */
[----:B------:R1:W1:Y:S01]  /*15c0*/  SYNCS.EXCH.64 URZ, [UR4+0x380c8], UR8 ;  /* 0x0380c80804ff75b2 */ /* 0x0002620008000100 */
[----:B------:R-:W-:Y:S01]  /*15d0*/  NOP ;  /* 0x0000000000007918 */ /* 0x000fe20000000000 */
.L_x_24:
[----:B------:R-:W5:Y:S01]  /*15e0*/  SHFL.IDX PT, R4, R4, RZ, 0x1f ;  /* 0x00001fff04047589 */ /* 0x000f6200000e0000 */
[----:B-1----:R-:W1:Y:S01]  /*15f0*/  S2UR UR8, SR_CTAID.X ;  /* 0x00000000000879c3 */ /* 0x002e620000002500 */
[----:B------:R-:W-:Y:S01]  /*1600*/  NOP ;  /* 0x0000000000007918 */ /* 0x000fe20000000000 */
[----:B-----5:R-:W-:-:S13]  /*1610*/  ISETP.NE.AND P1, PT, R4, RZ, PT ;  /* 0x000000ff0400720c */ /* 0x020fda0003f25270 */
[----:B-1----:R-:W-:Y:S05]  /*1620*/  @P1 BRA `(.L_x_25) ;  /* 0x0000000000301947 */ /* 0x002fea0003800000 */
        /* <DEDUP_REMOVED lines=12> */
.L_x_25:
[----:B------:R-:W-:Y:S01]  /*16f0*/  ISETP.GT.AND P1, PT, R2, 0x3, PT ;  /* 0x000000030200780c */ /* 0x000fe20003f24270 */
[----:B------:R-:W-:Y:S01]  /*1700*/  NOP ;  /* 0x0000000000007918 */ /* 0x000fe20000000000 */
[----:B------:R-:W-:Y:S01]  /*1710*/  UMOV UR54, UR8 ;  /* 0x0000000800367c82 */ /* 0x000fe20008000000 */
[----:B-1234-:R-:W-:Y:S10]  /*1720*/  BAR.SYNC.DEFER_BLOCKING 0x0 ;  /* 0x0000000000007b1d */ /* 0x01eff40000010000 */
[----:B------:R-:W-:Y:S05]  /*1730*/  @P1 BRA `(.L_x_26) ;  /* 0x0000015000281947 */ /* 0x000fea0003800000 */
[----:B------:R-:W-:-:S13]  /*1740*/  ISETP.GE.U32.AND P0, PT, R2, 0x2, PT ;  /* 0x000000020200780c */ /* 0x000fda0003f06070 */
[----:B------:R-:W-:Y:S05]  /*1750*/  @!P0 BRA `(.L_x_27) ;  /* 0x0000010400388947 */ /* 0x000fea0003800000 */
[----:B------:R-:W-:Y:S05]  /*1760*/  @!P2 BRA `(.L_x_28) ;  /* 0x000000380064a947 */ /* 0x000fea0003800000 */
[----:B------:R-:W-:-:S08]  /*1770*/  NOP ;  /* 0x0000000000007918 */ /* 0x000fd00000000000 */
[----:B------:R-:W1:-:S00]  /*1780*/  USETMAXREG.DEALLOC.CTAPOOL 0x20 ;  /* 0x00000020000079c8 */ /* 0x000e4000080e0500 */
[----:B-1----:R-:W1:Y:S02]  /*1790*/  LDC R0, c[0x0][0x900] ;  /* 0x00024000ff007b82 */ /* 0x002e640000000800 */
[----:B-1----:R-:W-:-:S13]  /*17a0*/  ISETP.LE.AND P0, PT, R0, UR54, PT ;  /* 0x0000003600007c0c */ /* 0x002fda000bf03270 */
[----:B------:R-:W-:Y:S05]  /*17b0*/  @P0 EXIT ;  /* 0x000000000000094d */ /* 0x000fea0003800000 */
[----:B------:R-:W1:Y:S01]  /*17c0*/  S2UR UR4, SR_CgaCtaId ;  /* 0x00000000000479c3 */ /* 0x000e620000008800 */
[----:B------:R-:W-:Y:S01]  /*17d0*/  UMOV UR5, 0x400 ;  /* 0x0000040000057882 */ /* 0x000fe20000000000 */
[----:B------:R-:W-:Y:S01]  /*17e0*/  ULOP3.LUT UR6, UR12, 0x1, URZ, 0xc0, !UPT ;  /* 0x000000010c067892 */ /* 0x000fe2000f8ec0ff */
[----:B------:R-:W-:Y:S02]  /*17f0*/  HFMA2 R7, -RZ, RZ, 0, 0 ;  /* 0x00000000ff077431 */ /* 0x000fe400000001ff */
[----:B------:R-:W-:Y:S01]  /*1800*/  IMAD.U32 R11, RZ, RZ, UR8 ;  /* 0x00000008ff0b7e24 */ /* 0x000fe2000f8e00ff */
[----:B------:R-:W-:Y:S01]  /*1810*/  PRMT R8, RZ, 0x7610, R8 ;  /* 0x00007610ff087816 */ /* 0x000fe20000000008 */
[----:B------:R-:W-:Y:S01]  /*1820*/  UMOV UR60, URZ ;  /* 0x000000ff003c7c82 */ /* 0x000fe20008000000 */
[----:B------:R-:W-:Y:S01]  /*1830*/  UMOV UR58, 0x1 ;  /* 0x00000001003a7882 */ /* 0x000fe20000000000 */
[----:B------:R-:W-:Y:S01]  /*1840*/  IMAD.U32 R10, RZ, RZ, UR6 ;  /* 0x00000006ff0a7e24 */ /* 0x000fe2000f8e00ff */
[----:B------:R-:W-:Y:S01]  /*1850*/  UMOV UR59, 0x1 ;  /* 0x00000001003b7882 */ /* 0x000fe20000000000 */
[----:B------:R-:W-:Y:S01]  /*1860*/  UMOV UR61, 0x1 ;  /* 0x00000001003d7882 */ /* 0x000fe20000000000 */
[----:B------:R-:W-:Y:S01]  /*1870*/  UMOV UR21, URZ ;  /* 0x000000ff00157c82 */ /* 0x000fe20008000000 */
[----:B------:R-:W-:Y:S01]  /*1880*/  UMOV UR47, URZ ;  /* 0x000000ff002f7c82 */ /* 0x000fe20008000000 */
[----:B-1----:R-:W-:-:S02]  /*1890*/  ULEA UR4, UR4, UR5, 0x18 ;  /* 0x0000000504047291 */ /* 0x002fc4000f8ec0ff */
[----:B------:R-:W-:Y:S02]  /*18a0*/  ULOP3.LUT UR5, UR11, 0x1, URZ, 0xc0, !UPT ;  /* 0x000000010b057892 */ /* 0x000fe4000f8ec0ff */
[----:B------:R-:W-:-:S04]  /*18b0*/  UIADD3 UR4, UPT, UPT, UR4, 0x10000, URZ ;  /* 0x0001000004047890 */ /* 0x000fc8000fffe0ff */
[----:B------:R-:W-:Y:S01]  /*18c0*/  USHF.R.U32.HI UR4, URZ, 0x4, UR4 ;  /* 0x00000004ff047899 */ /* 0x000fe20008011604 */
[----:B------:R-:W-:-:S03]  /*18d0*/  MOV R9, UR5 ;  /* 0x0000000500097c02 */ /* 0x000fc60008000f00 */
[----:B------:R-:W-:-:S04]  /*18e0*/  ULOP3.LUT UR4, UR4, 0x3fff, URZ, 0xc0, !UPT ;  /* 0x00003fff04047892 */ /* 0x000fc8000f8ec0ff */
[----:B------:R-:W-:-:S12]  /*18f0*/  ULOP3.LUT UR63, UR4, 0x10000, URZ, 0xfc, !UPT ;  /* 0x00010000043f7892 */ /* 0x000fd8000f8efcff */
.L_x_89:
[----:B-1----:R-:W1:Y:S01]  /*1900*/  LDCU.64 UR6, c[0x0][0x908] ;  /* 0x00012100ff0677ac */ /* 0x002e620008000a00 */
[----:B------:R-:W-:Y:S01]  /*1910*/  R2UR UR9, R11 ;  /* 0x000000000b0972ca */ /* 0x000fe200000e0000 */
[----:B------:R-:W2:-:S12]  /*1920*/  LDCU UR8, c[0x0][0x904] ;  /* 0x00012080ff0877ac */ /* 0x000e980008000800 */
[----:B-1----:R-:W-:Y:S02]  /*1930*/  UIMAD.WIDE.U32 UR4, UR9, UR6, URZ ;  /* 0x00000006090472a5 */ /* 0x002fe4000f8e00ff */
[----:B--2---:R-:W-:-:S05]  /*1940*/  UISETP.NE.AND UP0, UPT, UR8, 0x1, UPT ;  /* 0x000000010800788c */ /* 0x004fca000bf05270 */
[----:B------:R-:W-:Y:S02]  /*1950*/  UMOV UR4, UR5 ;  /* 0x0000000500047c82 */ /* 0x000fe40008000000 */
[----:B------:R-:W-:Y:S02]  /*1960*/  USHF.R.U32.HI UR4, URZ, UR7, UR4 ;  /* 0x00000007ff047299 */ /* 0x000fe40008011604 */
[----:B------:R-:W1:Y:S02]  /*1970*/  LDCU UR5, c[0x0][0x380] ;  /* 0x00007000ff0577ac */ /* 0x000e640008000800 */
[----:B------:R-:W-:-:S04]  /*1980*/  USEL UR4, UR9, UR4, !UP0 ;  /* 0x0000000409047287 */ /* 0x000fc8000c000000 */
[----:B------:R-:W-:-:S04]  /*1990*/  UIADD3 UR4, UPT, UPT, -UR4, URZ, URZ ;  /* 0x000000ff04047290 */ /* 0x000fc8000fffe1ff */
[----:B------:R-:W-:-:S04]  /*19a0*/  UIMAD UR4, UR8, UR4, UR9 ;  /* 0x00000004080472a4 */ /* 0x000fc8000f8e0209 */
[----:B------:R-:W-:-:S04]  /*19b0*/  USHF.L.U32 UR4, UR4, 0x8, URZ ;  /* 0x0000000804047899 */ /* 0x000fc800080006ff */
[----:B-1----:R-:W-:-:S09]  /*19c0*/  UISETP.GE.AND UP0, UPT, UR4, UR5, UPT ;  /* 0x000000050400728c */ /* 0x002fd2000bf06270 */
[----:B------:R-:W-:Y:S05]  /*19d0*/  BRA.U UP0, `(.L_x_29) ;  /* 0x0000003500a87547 */ /* 0x000fea000b800000 */
[----:B------:R-:W-:-:S13]  /*19e0*/  LOP3.LUT P0, RZ, R8, 0xff, RZ, 0xc0, !PT ;  /* 0x000000ff08ff7812 */ /* 0x000fda000780c0ff */
[----:B------:R-:W-:Y:S05]  /*19f0*/  @P0 BRA `(.L_x_30) ;  /* 0x0000000000940947 */ /* 0x000fea0003800000 */
[----:B------:R-:W1:Y:S01]  /*1a00*/  S2UR UR6, SR_CgaCtaId ;  /* 0x00000000000679c3 */ /* 0x000e620000008800 */
[----:B------:R-:W-:Y:S01]  /*1a10*/  UMOV UR4, 0x40 ;  /* 0x0000004000047882 */ /* 0x000fe20000000000 */
[----:B------:R-:W-:Y:S01]  /*1a20*/  NOP ;  /* 0x0000000000007918 */ /* 0x000fe20000000000 */
[----:B-1----:R-:W-:-:S03]  /*1a30*/  ULEA UR5, UR6, UR4, 0x18 ;  /* 0x0000000406057291 */ /* 0x002fc6000f8ec0ff */
[----:B------:R-:W-:Y:S02]  /*1a40*/  UMOV UR4, 0x400 ;  /* 0x0000040000047882 */ /* 0x000fe40000000000 */
[----:B------:R-:W-:-:S04]  /*1a50*/  ULEA UR6, UR6, UR4, 0x18 ;  /* 0x0000000406067291 */ /* 0x000fc8000f8ec0ff */
[----:B------:R-:W1:Y:S02]  /*1a60*/  LDS.U8 R0, [UR5+0x1c] ;  /* 0x00001c05ff007984 */ /* 0x000e640008000000 */
[----:B-1----:R-:W-:-:S13]  /*1a70*/  ISETP.NE.AND P0, PT, R0, RZ, PT ;  /* 0x000000ff0000720c */ /* 0x002fda0003f05270 */
[----:B------:R-:W-:Y:S05]  /*1a80*/  @P0 BRA `(.L_x_31) ;  /* 0x0000000000580947 */ /* 0x000fea0003800000 */
[----:B------:R-:W-:-:S13]  /*1a90*/  ELECT P0, URZ, PT ;  /* 0x0000000000ff782f */ /* 0x000fda0003800000 */
[----:B------:R-:W-:Y:S05]  /*1aa0*/  @!P0 BRA `(.L_x_32) ;  /* 0x0000000000608947 */ /* 0x000fea0003800000 */
[----:B------:R-:W-:Y:S01]  /*1ab0*/  UMOV UR4, 0x10 ;  /* 0x0000001000047882 */ /* 0x000fe20000000000 */
[----:B------:R-:W-:Y:S01]  /*1ac0*/  HFMA2 R0, -RZ, RZ, 0, 5.9604644775390625e-08 ;  /* 0x00000001ff007431 */ /* 0x000fe200000001ff */
[----:B------:R-:W-:-:S03]  /*1ad0*/  MOV R2, 0xffff ;  /* 0x0000ffff00027802 */ /* 0x000fc60000000f00 */
[----:B------:R-:W-:Y:S04]  /*1ae0*/  DEPBAR.LE SB1, 0x36 ;  /* 0x00009d800000791a */ /* 0x000fe80000000000 */
[----:B------:R-:W1:Y:S02]  /*1af0*/  UTCATOMSWS.FIND_AND_SET.ALIGN UP0, UR4, UR4 ;  /* 0x00000004000475e3 */ /* 0x000e640008000800 */
[----:B-1----:R-:W-:Y:S01]  /*1b00*/  MOV R3, UR4 ;  /* 0x0000000400037c02 */ /* 0x002fe20008000f00 */
[----:B------:R-:W-:Y:S06]  /*1b10*/  BRA.U UP0, `(.L_x_33) ;  /* 0x0000000100187547 */ /* 0x000fec000b800000 */
.L_x_34:
[----:B------:R-:W-:Y:S05]  /*1b20*/  NANOSLEEP 0x64 ;  /* 0x000000640000795d */ /* 0x000fea0003800000 */
[----:B------:R-:W-:-:S05]  /*1b30*/  UMOV UR4, 0x10 ;  /* 0x0000001000047882 */ /* 0x000fca0000000000 */
[----:B------:R-:W-:Y:S04]  /*1b40*/  DEPBAR.LE SB1, 0x36 ;  /* 0x00009d800000791a */ /* 0x000fe80000000000 */
[----:B------:R-:W1:Y:S02]  /*1b50*/  UTCATOMSWS.FIND_AND_SET.ALIGN UP0, UR4, UR4 ;  /* 0x00000004000475e3 */ /* 0x000e640008000800 */
[----:B-1----:R-:W-:Y:S01]  /*1b60*/  MOV R3, UR4 ;  /* 0x0000000400037c02 */ /* 0x002fe20008000f00 */
[----:B------:R-:W-:Y:S05]  /*1b70*/  BRA.U !UP0, `(.L_x_34) ;  /* 0xfffffffd08e87547 */ /* 0x000fea000b83ffff */
.L_x_33:
[-C--:B------:R-:W-:Y:S02]  /*1b80*/  SHF.L.U32 R2, R2, R3.reuse, RZ ;  /* 0x0000000302027219 */ /* 0x080fe400000006ff */
[----:B------:R-:W-:Y:S01]  /*1b90*/  SHF.L.U32 R0, R0, R3, RZ ;  /* 0x0000000300007219 */ /* 0x000fe200000006ff */
[----:B------:R-:W-:Y:S02]  /*1ba0*/  IMAD.SHL.U32 R3, R3, 0x20, RZ ;  /* 0x0000002003037824 */ /* 0x000fe400078e00ff */
[----:B------:R1:W-:Y:S04]  /*1bb0*/  ATOMS.OR RZ, [UR5+0x14], R2 ;  /* 0x00001402ffff798c */ /* 0x0003e8000b000005 */
[----:B------:R1:W-:Y:S04]  /*1bc0*/  ATOMS.OR RZ, [UR5+0x18], R0 ;  /* 0x00001800ffff798c */ /* 0x0003e8000b000005 */
[----:B------:R1:W-:Y:S01]  /*1bd0*/  STS [UR6+0x380e0], R3 ;  /* 0x0380e003ff007988 */ /* 0x0003e20008000806 */
[----:B------:R-:W-:Y:S05]  /*1be0*/  BRA `(.L_x_32) ;  /* 0x0000000000107947 */ /* 0x000fea0003800000 */
.L_x_31:
[----:B------:R-:W-:Y:S02]  /*1bf0*/  MOV R0, 0xffffffff ;  /* 0xffffffff00007802 */ /* 0x000fe40000000f00 */
[----:B------:R-:W-:-:S03]  /*1c00*/  MOV R2, 0x1c30 ;  /* 0x00001c3000027802 */ /* 0x000fc60000000f00 */
[----:B------:R1:W-:Y:S04]  /*1c10*/  STS [UR6+0x380e0], R0 ;  /* 0x0380e000ff007988 */ /* 0x0003e80008000806 */
[----:B-1----:R-:W-:Y:S05]  /*1c20*/  CALL.REL.NOINC `($__internal_1_$__cuda_sm10x_tcgen05_guardrail_trap_phase_invalid_during_alloc) ;  /* 0x000001b800e47944 */ /* 0x002fea0003c00000 */
.L_x_32:
[----:B------:R-:W-:Y:S05]  /*1c30*/  WARPSYNC.ALL ;  /* 0x0000000000007948 */ /* 0x000fea0003800000 */
[----:B------:R-:W-:Y:S01]  /*1c40*/  NOP ;  /* 0x0000000000007918 */ /* 0x000fe20000000000 */
.L_x_30:
[----:B------:R-:W2:Y:S01]  /*1c50*/  LDCU UR48, c[0x0][0x384] ;  /* 0x00007080ff3077ac */ /* 0x000ea20008000800 */
[----:B------:R-:W-:Y:S01]  /*1c60*/  HFMA2 R8, -RZ, RZ, 0, 5.9604644775390625e-08 ;  /* 0x00000001ff087431 */ /* 0x000fe200000001ff */
[----:B--2---:R-:W-:-:S09]  /*1c70*/  UISETP.NE.AND UP0, UPT, UR48, URZ, UPT ;  /* 0x000000ff3000728c */ /* 0x004fd2000bf05270 */
[----:B------:R-:W-:Y:S05]  /*1c80*/  BRA.U !UP0, `(.L_x_29) ;  /* 0x0000003108fc7547 */ /* 0x000fea000b800000 */
[----:B------:R-:W-:Y:S04]  /*1c90*/  BSSY.RECONVERGENT B0, `(.L_x_35) ;  /* 0x0000003000007945 */ /* 0x000fe80003800200 */
[----:B------:R-:W-:Y:S05]  /*1ca0*/  @!P4 BRA `(.L_x_36) ;  /* 0x000000000004c947 */ /* 0x000fea0003800000 */
[----:B------:R-:W-:Y:S05]  /*1cb0*/  BPT.TRAP 0x1 ;  /* 0x000000040000795c */ /* 0x000fea0000300000 */
.L_x_36:
[----:B------:R-:W-:Y:S05]  /*1cc0*/  BSYNC.RECONVERGENT B0 ;  /* 0x0000000000007941 */ /* 0x000fea0003800200 */
.L_x_35:
[----:B------:R-:W2:Y:S01]  /*1cd0*/  S2UR UR22, SR_CgaCtaId ;  /* 0x00000000001679c3 */ /* 0x000ea20000008800 */
[----:B------:R-:W-:Y:S01]  /*1ce0*/  UMOV UR4, 0x400 ;  /* 0x0000040000047882 */ /* 0x000fe20000000000 */
[----:B------:R-:W-:Y:S01]  /*1cf0*/  SHF.L.U32 R5, R7, 0x1f, RZ ;  /* 0x0000001f07057819 */ /* 0x000fe200000006ff */
[----:B--2---:R-:W-:-:S09]  /*1d00*/  ULEA UR22, UR22, UR4, 0x18 ;  /* 0x0000000416167291 */ /* 0x004fd2000f8ec0ff */
[----:B------:R-:W2:Y:S02]  /*1d10*/  SYNCS.PHASECHK.TRANS64.TRYWAIT P0, [UR22+0x38000], R5 ;  /* 0x03800005ff0075a7 */ /* 0x000ea40008001116 */
[----:B--2---:R-:W-:Y:S05]  /*1d20*/  @!P0 BRA `(.L_x_37) ;  /* 0x000001a400808947 */ /* 0x004fea0003800000 */
.L_x_403:
[----:B------:R-:W-:Y:S05]  /*1d30*/  BRA.U !UP1, `(.L_x_38) ;  /* 0x0000000109047547 */ /* 0x000fea000b800000 */
[----:B------:R-:W-:Y:S05]  /*1d40*/  BPT.TRAP 0x1 ;  /* 0x000000040000795c */ /* 0x000fea0000300000 */
.L_x_38:
[----:B------:R-:W-:Y:S01]  /*1d50*/  ULEA UR23, UR21, UR22, 0x3 ;  /* 0x0000001615177291 */ /* 0x000fe2000f8e18ff */
[----:B-1----:R-:W-:Y:S01]  /*1d60*/  IMAD.U32 R3, RZ, RZ, UR47 ;  /* 0x0000002fff037e24 */ /* 0x002fe2000f8e00ff */
[----:B------:R-:W-:-:S04]  /*1d70*/  R2UR UR4, R10 ;  /* 0x000000000a0472ca */ /* 0x000fc800000e0000 */
[----:B------:R-:W-:-:S04]  /*1d80*/  SHF.L.U32 R3, R3, 0x1f, RZ ;  /* 0x0000001f03037819 */ /* 0x000fc800000006ff */
[----:B------:R-:W1:Y:S05]  /*1d90*/  SYNCS.PHASECHK.TRANS64.TRYWAIT P0, [UR23+0x38020], R3 ;  /* 0x03802003ff0075a7 */ /* 0x000e6a0008001117 */
[----:B------:R-:W-:Y:S01]  /*1da0*/  UISETP.NE.AND UP4, UPT, UR4, URZ, UPT ;  /* 0x000000ff0400728c */ /* 0x000fe2000bf85270 */
[----:B-1----:R-:W-:Y:S10]  /*1db0*/  @!P0 BRA `(.L_x_39) ;  /* 0x000001a400748947 */ /* 0x002ff40003800000 */
.L_x_405:
[----:B------:R-:W-:-:S04]  /*1dc0*/  UIADD3 UR4, UPT, UPT, UR21, 0x1, URZ ;  /* 0x0000000115047890 */ /* 0x000fc8000fffe0ff */
[----:B------:R-:W-:-:S04]  /*1dd0*/  UISETP.NE.AND UP0, UPT, UR4, 0x3, UPT ;  /* 0x000000030400788c */ /* 0x000fc8000bf05270 */
[----:B------:R-:W-:Y:S02]  /*1de0*/  USEL UR5, URZ, 0x1, UP0 ;  /* 0x00000001ff057887 */ /* 0x000fe40008000000 */
[----:B------:R-:W-:Y:S02]  /*1df0*/  USEL UR46, UR4, URZ, UP0 ;  /* 0x000000ff042e7287 */ /* 0x000fe40008000000 */
[----:B------:R-:W-:Y:S01]  /*1e00*/  ULOP3.LUT UR47, UR47, UR5, URZ, 0x3c, !UPT ;  /* 0x000000052f2f7292 */ /* 0x000fe2000f8e3cff */
[----:B------:R-:W-:Y:S11]  /*1e10*/  BRA.U UP4, `(.L_x_40) ;  /* 0x0000000104047547 */ /* 0x000ff6000b800000 */
[----:B------:R-:W-:Y:S05]  /*1e20*/  BPT.TRAP 0x1 ;  /* 0x000000040000795c */ /* 0x000fea0000300000 */
.L_x_40:
[----:B------:R-:W-:Y:S01]  /*1e30*/  IMAD.U32 R13, RZ, RZ, UR61 ;  /* 0x0000003dff0d7e24 */ /* 0x000fe2000f8e00ff */
[----:B------:R-:W-:Y:S01]  /*1e40*/  USHF.R.U32.HI UR6, URZ, 0x4, UR22 ;  /* 0x00000004ff067899 */ /* 0x000fe20008011616 */
[----:B------:R-:W-:Y:S01]  /*1e50*/  MOV R4, RZ ;  /* 0x000000ff00047202 */ /* 0x000fe20000000f00 */
[----:B-1----:R-:W-:Y:S02]  /*1e60*/  IMAD.MOV.U32 R3, RZ, RZ, RZ ;  /* 0x000000ffff037224 */ /* 0x002fe400078e00ff */
[----:B------:R-:W-:Y:S01]  /*1e70*/  SHF.L.U32 R13, R13, 0x1f, RZ ;  /* 0x0000001f0d0d7819 */ /* 0x000fe200000006ff */
[----:B------:R-:W-:-:S03]  /*1e80*/  ULOP3.LUT UR6, UR6, 0x3fff, URZ, 0xc0, !UPT ;  /* 0x00003fff06067892 */ /* 0x000fc6000f8ec0ff */
[----:B------:R-:W1:Y:S01]  /*1e90*/  SYNCS.PHASECHK.TRANS64.TRYWAIT P0, [UR22+0x38058], R13 ;  /* 0x0380580dff0075a7 */ /* 0x000e620008001116 */
[----:B------:R-:W-:Y:S01]  /*1ea0*/  ULOP3.LUT UR6, UR6, 0x10000, URZ, 0xfc, !UPT ;  /* 0x0001000006067892 */ /* 0x000fe2000f8efcff */
[----:B-1----:R-:W-:Y:S11]  /*1eb0*/  @!P0 BRA `(.L_x_41) ;  /* 0x000001a4004c8947 */ /* 0x002ff60003800000 */
.L_x_407:
[----:B------:R-:W-:Y:S01]  /*1ec0*/  IMAD.MOV.U32 R2, RZ, RZ, RZ ;  /* 0x000000ffff027224 */ /* 0x000fe200078e00ff */
[----:B------:R-:W-:Y:S01]  /*1ed0*/  R2UR UR45, R4 ;  /* 0x00000000042d72ca */ /* 0x000fe200000e0000 */
[----:B-1----:R-:W-:Y:S01]  /*1ee0*/  IMAD.MOV.U32 R0, RZ, RZ, RZ ;  /* 0x000000ffff007224 */ /* 0x002fe200078e00ff */
[----:B------:R-:W-:Y:S01]  /*1ef0*/  R2UR UR44, R3 ;  /* 0x00000000032c72ca */ /* 0x000fe200000e0000 */
[----:B------:R-:W-:Y:S01]  /*1f00*/  ULEA UR4, UR21, UR63, 0xb ;  /* 0x0000003f15047291 */ /* 0x000fe2000f8e58ff */
[----:B------:R-:W-:Y:S01]  /*1f10*/  R2UR UR43, R2 ;  /* 0x00000000022b72ca */ /* 0x000fe200000e0000 */
[----:B------:R-:W-:Y:S01]  /*1f20*/  UIADD3 UR28, UPT, UPT, UR6, 0x2, URZ ;  /* 0x00000002061c7890 */ /* 0x000fe2000fffe0ff */
        /* <DEDUP_REMOVED lines=9> */
[----:B------:R-:W-:-:S02]  /*1fc0*/  UIADD3 UR8, UPT, UPT, UR4, 0x6, URZ ;  /* 0x0000000604087890 */ /* 0x000fc4000fffe0ff */
[----:B------:R-:W-:Y:S02]  /*1fd0*/  UIADD3 UR20, UPT, UPT, UR6, 0x400, URZ ;  /* 0x0000040006147890 */ /* 0x000fe4000fffe0ff */
[----:B------:R-:W-:Y:S02]  /*1fe0*/  UIADD3 UR30, UPT, UPT, UR4, 0x400, URZ ;  /* 0x00000400041e7890 */ /* 0x000fe4000fffe0ff */
[----:B------:R-:W-:Y:S02]  /*1ff0*/  UIADD3 UR18, UPT, UPT, UR6, 0x402, URZ ;  /* 0x0000040206127890 */ /* 0x000fe4000fffe0ff */
[----:B------:R-:W-:Y:S02]  /*2000*/  UIADD3 UR32, UPT, UPT, UR4, 0x402, URZ ;  /* 0x0000040204207890 */ /* 0x000fe4000fffe0ff */
[----:B------:R-:W-:Y:S02]  /*2010*/  UIADD3 UR16, UPT, UPT, UR6, 0x404, URZ ;  /* 0x0000040406107890 */ /* 0x000fe4000fffe0ff */
[----:B------:R-:W-:Y:S01]  /*2020*/  UIADD3 UR34, UPT, UPT, UR4, 0x404, URZ ;  /* 0x0000040404227890 */ /* 0x000fe2000fffe0ff */
[----:B------:R-:W-:Y:S01]  /*2030*/  UMOV UR70, 0x0 ;  /* 0x0000000000467882 */ /* 0x000fe20000000000 */
[----:B------:R-:W-:Y:S01]  /*2040*/  UMOV UR71, 0x8200010 ;  /* 0x0820001000477882 */ /* 0x000fe20000000000 */
[----:B------:R-:W-:Y:S01]  /*2050*/  UMOV UR7, 0x40004040 ;  /* 0x4000404000077882 */ /* 0x000fe20000000000 */
[----:B------:R-:W-:Y:S01]  /*2060*/  UIADD3 UR14, UPT, UPT, UR6, 0x406, URZ ;  /* 0x00000406060e7890 */ /* 0x000fe2000fffe0ff */
[----:B------:R-:W-:Y:S01]  /*2070*/  UMOV UR5, 0x40004040 ;  /* 0x4000404000057882 */ /* 0x000fe20000000000 */
[----:B------:R-:W-:Y:S01]  /*2080*/  UIADD3 UR36, UPT, UPT, UR4, 0x406, URZ ;  /* 0x0000040604247890 */ /* 0x000fe2000fffe0ff */
[----:B------:R1:W-:Y:S01]  /*2090*/  UTCHMMA gdesc[UR6], gdesc[UR4], tmem[UR45], tmem[UR70], idesc[UR71], !UPT ;  /* 0x00ff4604060075ea */ /* 0x0003e2000f80002d */
[----:B------:R-:W-:Y:S01]  /*20a0*/  UMOV UR68, 0x0 ;  /* 0x0000000000447882 */ /* 0x000fe20000000000 */
        /* <DEDUP_REMOVED lines=11> */
[----:B------:R1:W-:Y:S01]  /*2160*/  UTCHMMA gdesc[UR28], gdesc[UR12], tmem[UR44], tmem[UR68], idesc[UR69], UPT ;  /* 0x00ff440c1c0075ea */ /* 0x0003e2000b80002c */
        /* <DEDUP_REMOVED lines=20> */
[----:B------:R1:W-:Y:S01]  /*22b0*/  UTCHMMA gdesc[UR16], gdesc[UR34], tmem[UR39], tmem[UR52], idesc[UR53], UPT ;  /* 0x00ff3422100075ea */ /* 0x0003e2000b800027 */
[----:B------:R1:W-:Y:S01]  /*22c0*/  UTCHMMA gdesc[UR14], gdesc[UR36], tmem[UR38], tmem[UR50], idesc[UR51], UPT ;  /* 0x00ff32240e0075ea */ /* 0x0003e2000b800026 */
[----:B------:R-:W-:Y:S05]  /*22d0*/  BRA.U UP4, `(.L_x_42) ;  /* 0x0000000104047547 */ /* 0x000fea000b800000 */
[----:B-1----:R-:W-:Y:S05]  /*22e0*/  BPT.TRAP 0x1 ;  /* 0x000000040000795c */ /* 0x002fea0000300000 */
.L_x_42:
[----:B-1----:R-:W-:Y:S01]  /*22f0*/  UIADD3 UR7, UPT, UPT, UR22, 0x38050, URZ ;  /* 0x0003805016077890 */ /* 0x002fe2000fffe0ff */
[----:B------:R-:W-:Y:S08]  /*2300*/  BSSY.RECONVERGENT B0, `(.L_x_43) ;  /* 0x0000004000007945 */ /* 0x000ff00003800200 */
[----:B------:R1:W-:Y:S01]  /*2310*/  UTCBAR [UR7], URZ ;  /* 0x000000ff070073e9 */ /* 0x0003e200080000ff */
[----:B------:R-:W-:Y:S05]  /*2320*/  @!P4 BRA `(.L_x_44) ;  /* 0x000000000004c947 */ /* 0x000fea0003800000 */
[----:B-1----:R-:W-:Y:S05]  /*2330*/  BPT.TRAP 0x1 ;  /* 0x000000040000795c */ /* 0x002fea0000300000 */
.L_x_44:
[----:B-1----:R-:W-:Y:S05]  /*2340*/  BSYNC.RECONVERGENT B0 ;  /* 0x0000000000007941 */ /* 0x002fea0003800200 */
.L_x_43:
[----:B------:R-:W1:Y:S01]  /*2350*/  SYNCS.PHASECHK.TRANS64.TRYWAIT P0, [UR22+0x38008], R5 ;  /* 0x03800805ff0075a7 */ /* 0x000e620008001116 */
[----:B------:R-:W-:-:S13]  /*2360*/  R2UR UR7, R9 ;  /* 0x00000000090772ca */ /* 0x000fda00000e0000 */
[----:B------:R-:W-:Y:S01]  /*2370*/  UISETP.NE.AND UP3, UPT, UR7, URZ, UPT ;  /* 0x000000ff0700728c */ /* 0x000fe2000bf65270 */
[----:B-1----:R-:W-:Y:S10]  /*2380*/  @!P0 BRA `(.L_x_45) ;  /* 0x000001a000308947 */ /* 0x002ff40003800000 */
.L_x_409:
[----:B------:R-:W-:Y:S05]  /*2390*/  BRA.U UP3, `(.L_x_46) ;  /* 0x0000000103047547 */ /* 0x000fea000b800000 */
[----:B------:R-:W-:Y:S05]  /*23a0*/  BPT.TRAP 0x1 ;  /* 0x000000040000795c */ /* 0x000fea0000300000 */
.L_x_46:
[----:B-1----:R-:W-:Y:S02]  /*23b0*/  IMAD.U32 R5, RZ, RZ, UR59 ;  /* 0x0000003bff057e24 */ /* 0x002fe4000f8e00ff */
[----:B------:R-:W-:Y:S02]  /*23c0*/  HFMA2 R4, -RZ, RZ, 0, 7.62939453125e-06 ;  /* 0x00000080ff047431 */ /* 0x000fe400000001ff */
[----:B------:R-:W-:Y:S01]  /*23d0*/  IMAD.MOV.U32 R3, RZ, RZ, 0x80 ;  /* 0x00000080ff037424 */ /* 0x000fe200078e00ff */
[----:B------:R-:W-:-:S04]  /*23e0*/  SHF.L.U32 R5, R5, 0x1f, RZ ;  /* 0x0000001f05057819 */ /* 0x000fc800000006ff */
[----:B------:R-:W1:Y:S02]  /*23f0*/  SYNCS.PHASECHK.TRANS64.TRYWAIT P0, [UR22+0x38068], R5 ;  /* 0x03806805ff0075a7 */ /* 0x000e640008001116 */
[----:B-1----:R-:W-:Y:S05]  /*2400*/  @!P0 BRA `(.L_x_47) ;  /* 0x000001a000288947 */ /* 0x002fea0003800000 */
.L_x_411:
[----:B------:R-:W-:Y:S01]  /*2410*/  IMAD.MOV.U32 R2, RZ, RZ, 0x80 ;  /* 0x00000080ff027424 */ /* 0x000fe200078e00ff */
[----:B------:R-:W-:Y:S01]  /*2420*/  R2UR UR45, R4 ;  /* 0x00000000042d72ca */ /* 0x000fe200000e0000 */
[----:B-1----:R-:W-:Y:S01]  /*2430*/  IMAD.MOV.U32 R0, RZ, RZ, 0x80 ;  /* 0x00000080ff007424 */ /* 0x002fe200078e00ff */
[----:B------:R-:W-:Y:S01]  /*2440*/  R2UR UR44, R3 ;  /* 0x00000000032c72ca */ /* 0x000fe200000e0000 */
[----:B------:R-:W-:Y:S01]  /*2450*/  IMAD.MOV.U32 R4, RZ, RZ, 0x80 ;  /* 0x00000080ff047424 */ /* 0x000fe200078e00ff */
[----:B------:R-:W-:Y:S01]  /*2460*/  R2UR UR43, R2 ;  /* 0x00000000022b72ca */ /* 0x000fe200000e0000 */
[----:B------:R-:W-:Y:S01]  /*2470*/  IMAD.MOV.U32 R3, RZ, RZ, 0x80 ;  /* 0x00000080ff037424 */ /* 0x000fe200078e00ff */
[----:B------:R-:W-:Y:S01]  /*2480*/  R2UR UR42, R0 ;  /* 0x00000000002a72ca */ /* 0x000fe200000e0000 */
[----:B------:R-:W-:Y:S01]  /*2490*/  UIADD3 UR18, UPT, UPT, UR6, 0x800, URZ ;  /* 0x0000080006127890 */ /* 0x000fe2000fffe0ff */
[----:B------:R-:W-:Y:S01]  /*24a0*/  R2UR UR41, R4 ;  /* 0x00000000042972ca */ /* 0x000fe200000e0000 */
[----:B------:R-:W-:Y:S01]  /*24b0*/  UIADD3 UR16, UPT, UPT, UR6, 0x802, URZ ;  /* 0x0000080206107890 */ /* 0x000fe2000fffe0ff */
[----:B------:R-:W-:Y:S01]  /*24c0*/  R2UR UR40, R3 ;  /* 0x00000000032872ca */ /* 0x000fe200000e0000 */
[----:B------:R-:W-:Y:S01]  /*24d0*/  UMOV UR26, UR12 ;  /* 0x0000000c001a7c82 */ /* 0x000fe20008000000 */
[----:B------:R-:W-:Y:S01]  /*24e0*/  R2UR UR39, R2 ;  /* 0x00000000022772ca */ /* 0x000fe200000e0000 */
[----:B------:R-:W-:Y:S01]  /*24f0*/  UIADD3 UR14, UPT, UPT, UR6, 0x804, URZ ;  /* 0x00000804060e7890 */ /* 0x000fe2000fffe0ff */
[----:B------:R-:W-:Y:S01]  /*2500*/  R2UR UR38, R0 ;  /* 0x00000000002672ca */ /* 0x000fe200000e0000 */
[----:B------:R-:W-:Y:S01]  /*2510*/  UMOV UR24, UR10 ;  /* 0x0000000a00187c82 */ /* 0x000fe20008000000 */
[----:B------:R-:W-:Y:S01]  /*2520*/  UIADD3 UR12, UPT, UPT, UR6, 0x806, URZ ;  /* 0x00000806060c7890 */ /* 0x000fe2000fffe0ff */
[----:B------:R-:W-:Y:S01]  /*2530*/  UMOV UR20, UR8 ;  /* 0x0000000800147c82 */ /* 0x000fe20008000000 */
[----:B------:R-:W-:Y:S01]  /*2540*/  UIADD3 UR10, UPT, UPT, UR6, 0xc00, URZ ;  /* 0x00000c00060a7890 */ /* 0x000fe2000fffe0ff */
[----:B------:R-:W-:Y:S01]  /*2550*/  UMOV UR28, UR4 ;  /* 0x00000004001c7c82 */ /* 0x000fe20008000000 */
[----:B------:R-:W-:-:S02]  /*2560*/  UIADD3 UR8, UPT, UPT, UR6, 0xc02, URZ ;  /* 0x00000c0206087890 */ /* 0x000fc4000fffe0ff */
[----:B------:R-:W-:Y:S01]  /*2570*/  UIADD3 UR4, UPT, UPT, UR6, 0xc04, URZ ;  /* 0x00000c0406047890 */ /* 0x000fe2000fffe0ff */
[----:B------:R-:W-:Y:S01]  /*2580*/  UMOV UR29, 0x40004040 ;  /* 0x40004040001d7882 */ /* 0x000fe20000000000 */
[----:B------:R-:W-:Y:S01]  /*2590*/  UMOV UR70, 0x0 ;  /* 0x0000000000467882 */ /* 0x000fe20000000000 */
[----:B------:R-:W-:Y:S01]  /*25a0*/  UMOV UR71, 0x8200010 ;  /* 0x0820001000477882 */ /* 0x000fe20000000000 */
[----:B------:R-:W-:Y:S01]  /*25b0*/  UIADD3 UR6, UPT, UPT, UR6, 0xc06, URZ ;  /* 0x00000c0606067890 */ /* 0x000fe2000fffe0ff */
        /* <DEDUP_REMOVED lines=9> */
[----:B------:R1:W-:Y:S01]  /*2650*/  UTCHMMA gdesc[UR18], gdesc[UR28], tmem[UR45], tmem[UR70], idesc[UR71], !UPT ;  /* 0x00ff461c120075ea */ /* 0x0003e2000f80002d */
        /* <DEDUP_REMOVED lines=29> */
.L_x_48:
[----:B-1----:R-:W-:-:S09]  /*2830*/  UIADD3 UR4, UPT, UPT, UR22, 0x38060, URZ ;  /* 0x0003806016047890 */ /* 0x002fd2000fffe0ff */
[----:B------:R1:W-:Y:S01]  /*2840*/  UTCBAR [UR4], URZ ;  /* 0x000000ff040073e9 */ /* 0x0003e200080000ff */
[----:B------:R-:W-:Y:S05]  /*2850*/  BRA.U !UP1, `(.L_x_49) ;  /* 0x0000000109047547 */ /* 0x000fea000b800000 */
[----:B-1----:R-:W-:Y:S05]  /*2860*/  BPT.TRAP 0x1 ;  /* 0x000000040000795c */ /* 0x002fea0000300000 */
.L_x_49:
[----:B-1----:R-:W-:-:S09]  /*2870*/  UIADD3 UR4, UPT, UPT, UR23, 0x38038, URZ ;  /* 0x0003803817047890 */ /* 0x002fd2000fffe0ff */
[----:B------:R1:W-:Y:S01]  /*2880*/  UTCBAR [UR4], URZ ;  /* 0x000000ff040073e9 */ /* 0x0003e200080000ff */
[----:B------:R-:W-:Y:S05]  /*2890*/  BRA.U !UP1, `(.L_x_50) ;  /* 0x0000000109047547 */ /* 0x000fea000b800000 */
[----:B-1----:R-:W-:Y:S05]  /*28a0*/  BPT.TRAP 0x1 ;  /* 0x000000040000795c */ /* 0x002fea0000300000 */
.L_x_50:
[----:B-1----:R-:W-:Y:S01]  /*28b0*/  ULEA UR4, UR46, UR22, 0x3 ;  /* 0x000000162e047291 */ /* 0x002fe2000f8e18ff */
[----:B------:R-:W-:-:S04]  /*28c0*/  MOV R3, UR47 ;  /* 0x0000002f00037c02 */ /* 0x000fc80008000f00 */
[----:B------:R-:W-:-:S04]  /*28d0*/  SHF.L.U32 R3, R3, 0x1f, RZ ;  /* 0x0000001f03037819 */ /* 0x000fc800000006ff */
[----:B------:R-:W1:Y:S02]  /*28e0*/  SYNCS.PHASECHK.TRANS64.TRYWAIT P0, [UR4+0x38020], R3 ;  /* 0x03802003ff0075a7 */ /* 0x000e640008001104 */
[----:B-1----:R-:W-:Y:S05]  /*28f0*/  @!P0 BRA `(.L_x_51) ;  /* 0x0000019c00048947 */ /* 0x002fea0003800000 */
.L_x_413:
[----:B------:R-:W-:-:S04]  /*2900*/  UIADD3 UR4, UPT, UPT, UR46, 0x1, URZ ;  /* 0x000000012e047890 */ /* 0x000fc8000fffe0ff */
[----:B------:R-:W-:-:S04]  /*2910*/  UISETP.NE.AND UP0, UPT, UR4, 0x3, UPT ;  /* 0x000000030400788c */ /* 0x000fc8000bf05270 */
[----:B------:R-:W-:Y:S02]  /*2920*/  USEL UR5, URZ, 0x1, UP0 ;  /* 0x00000001ff057887 */ /* 0x000fe40008000000 */
[----:B------:R-:W-:Y:S02]  /*2930*/  USEL UR21, UR4, URZ, UP0 ;  /* 0x000000ff04157287 */ /* 0x000fe40008000000 */
[----:B------:R-:W-:Y:S01]  /*2940*/  ULOP3.LUT UR47, UR47, UR5, URZ, 0x3c, !UPT ;  /* 0x000000052f2f7292 */ /* 0x000fe2000f8e3cff */
[----:B------:R-:W-:Y:S11]  /*2950*/  BRA.U UP5, `(.L_x_52) ;  /* 0x0000000105047547 */ /* 0x000ff6000b800000 */
[----:B------:R-:W-:Y:S05]  /*2960*/  BPT.TRAP 0x1 ;  /* 0x000000040000795c */ /* 0x000fea0000300000 */
.L_x_52:
[----:B-1----:R-:W-:-:S04]  /*2970*/  MOV R3, UR58 ;  /* 0x0000003a00037c02 */ /* 0x002fc80008000f00 */
[----:B------:R-:W-:-:S04]  /*2980*/  SHF.L.U32 R3, R3, 0x1f, RZ ;  /* 0x0000001f03037819 */ /* 0x000fc800000006ff */
[----:B------:R-:W1:Y:S02]  /*2990*/  SYNCS.PHASECHK.TRANS64.TRYWAIT P0, [UR22+0x380a0], R3 ;  /* 0x0380a003ff0075a7 */ /* 0x000e640008001116 */
[----:B-1----:R-:W-:Y:S05]  /*29a0*/  @!P0 BRA `(.L_x_53) ;  /* 0x0000019800f08947 */ /* 0x002fea0003800000 */
.L_x_415:
[----:B------:R-:W-:Y:S05]  /*29b0*/  BRA.U UP4, `(.L_x_54) ;  /* 0x0000000104047547 */ /* 0x000fea000b800000 */
[----:B------:R-:W-:Y:S05]  /*29c0*/  BPT.TRAP 0x1 ;  /* 0x000000040000795c */ /* 0x000fea0000300000 */
.L_x_54:
[----:B------:R-:W-:Y:S01]  /*29d0*/  ULOP3.LUT UR20, UR61, 0x1, URZ, 0x3c, !UPT ;  /* 0x000000013d147892 */ /* 0x000fe2000f8e3cff */
[----:B-1----:R-:W-:Y:S01]  /*29e0*/  IMAD.MOV.U32 R3, RZ, RZ, 0x20 ;  /* 0x00000020ff037424 */ /* 0x002fe200078e00ff */
[----:B------:R-:W-:-:S04]  /*29f0*/  MOV R2, 0x100 ;  /* 0x0000010000027802 */ /* 0x000fc80000000f00 */
[----:B------:R-:W-:-:S05]  /*2a00*/  IMAD.U32 R0, RZ, RZ, UR20 ;  /* 0x00000014ff007e24 */ /* 0x000fca000f8e00ff */
[----:B------:R-:W-:Y:S01]  /*2a10*/  SHF.L.U32 R4, R0, 0x1f, RZ ;  /* 0x0000001f00047819 */ /* 0x000fe200000006ff */
[----:B------:R-:W-:-:S03]  /*2a20*/  HFMA2 R0, -RZ, RZ, 0, 2.384185791015625e-06 ;  /* 0x00000028ff007431 */ /* 0x000fc600000001ff */
[----:B------:R-:W1:Y:S02]  /*2a30*/  SYNCS.PHASECHK.TRANS64.TRYWAIT P0, [UR22+0x38058], R4 ;  /* 0x03805804ff0075a7 */ /* 0x000e640008001116 */
[----:B-1----:R-:W-:Y:S05]  /*2a40*/  @!P0 BRA `(.L_x_55) ;  /* 0x0000019800e08947 */ /* 0x002fea0003800000 */
.L_x_417:
[----:B------:R-:W-:Y:S01]  /*2a50*/  R2UR UR36, R0 ;  /* 0x00000000002472ca */ /* 0x000fe200000e0000 */
[----:B------:R-:W-:Y:S01]  /*2a60*/  IMAD.MOV.U32 R0, RZ, RZ, 0x30 ;  /* 0x00000030ff007424 */ /* 0x000fe200078e00ff */
[----:B------:R-:W-:Y:S01]  /*2a70*/  R2UR UR38, R2 ;  /* 0x00000000022672ca */ /* 0x000fe200000e0000 */
[----:B------:R-:W-:Y:S01]  /*2a80*/  IMAD.MOV.U32 R2, RZ, RZ, 0x38 ;  /* 0x00000038ff027424 */ /* 0x000fe200078e00ff */
[----:B------:R-:W-:Y:S01]  /*2a90*/  UIADD3 UR4, UPT, UPT, UR22, 0x10000, URZ ;  /* 0x0001000016047890 */ /* 0x000fe2000fffe0ff */
[----:B------:R-:W-:Y:S01]  /*2aa0*/  R2UR UR37, R3 ;  /* 0x00000000032572ca */ /* 0x000fe200000e0000 */
[----:B------:R-:W-:Y:S01]  /*2ab0*/  IMAD.MOV.U32 R3, RZ, RZ, 0x100 ;  /* 0x00000100ff037424 */ /* 0x000fe200078e00ff */
[----:B------:R-:W-:Y:S01]  /*2ac0*/  R2UR UR33, R0 ;  /* 0x00000000002172ca */ /* 0x000fe200000e0000 */
[----:B------:R-:W-:Y:S01]  /*2ad0*/  IMAD.MOV.U32 R0, RZ, RZ, 0x100 ;  /* 0x00000100ff007424 */ /* 0x000fe200078e00ff */
[----:B------:R-:W-:Y:S01]  /*2ae0*/  R2UR UR31, R2 ;  /* 0x00000000021f72ca */ /* 0x000fe200000e0000 */
[----:B------:R-:W-:Y:S01]  /*2af0*/  USHF.R.U32.HI UR4, URZ, 0x4, UR4 ;  /* 0x00000004ff047899 */ /* 0x000fe20008011604 */
[----:B------:R-:W-:Y:S01]  /*2b00*/  IMAD.MOV.U32 R2, RZ, RZ, 0x40 ;  /* 0x00000040ff027424 */ /* 0x000fe200078e00ff */
[C---:B------:R-:W-:Y:S01]  /*2b10*/  R2UR UR35, R3.reuse ;  /* 0x00000000032372ca */ /* 0x040fe200000e0000 */
[----:B------:R-:W-:Y:S01]  /*2b20*/  UMOV UR66, 0x0 ;  /* 0x0000000000427882 */ /* 0x000fe20000000000 */
[----:B------:R-:W-:Y:S01]  /*2b30*/  R2UR UR32, R0 ;  /* 0x00000000002072ca */ /* 0x000fe200000e0000 */
[----:B------:R-:W-:Y:S01]  /*2b40*/  ULOP3.LUT UR4, UR4, 0x3fff, URZ, 0xc0, !UPT ;  /* 0x00003fff04047892 */ /* 0x000fe2000f8ec0ff */
[----:B------:R-:W-:Y:S01]  /*2b50*/  IMAD.MOV.U32 R0, RZ, RZ, 0x48 ;  /* 0x00000048ff007424 */ /* 0x000fe200078e00ff */
[----:B------:R-:W-:Y:S01]  /*2b60*/  R2UR UR29, R2 ;  /* 0x00000000021d72ca */ /* 0x000fe200000e0000 */
[----:B------:R-:W-:Y:S01]  /*2b70*/  IMAD.MOV.U32 R2, RZ, RZ, 0x50 ;  /* 0x00000050ff027424 */ /* 0x000fe200078e00ff */
[----:B------:R-:W-:Y:S01]  /*2b80*/  ULOP3.LUT UR56, UR4, 0x4000000, URZ, 0xfc, !UPT ;  /* 0x0400000004387892 */ /* 0x000fe2000f8efcff */
[C---:B------:R-:W-:Y:S01]  /*2b90*/  R2UR UR34, R3.reuse ;  /* 0x00000000032272ca */ /* 0x040fe200000e0000 */
[----:B------:R-:W-:Y:S01]  /*2ba0*/  UMOV UR67, 0x8210010 ;  /* 0x0821001000437882 */ /* 0x000fe20000000000 */
[----:B------:R-:W-:Y:S01]  /*2bb0*/  R2UR UR28, R0 ;  /* 0x00000000001c72ca */ /* 0x000fe200000e0000 */
[----:B------:R-:W-:Y:S01]  /*2bc0*/  IMAD.MOV.U32 R0, RZ, RZ, 0x100 ;  /* 0x00000100ff007424 */ /* 0x000fe200078e00ff */
[----:B------:R-:W-:Y:S01]  /*2bd0*/  ULEA UR4, UR46, UR56, 0xb ;  /* 0x000000382e047291 */ /* 0x000fe2000f8e58ff */
[----:B------:R-:W-:Y:S01]  /*2be0*/  R2UR UR25, R2 ;  /* 0x00000000021972ca */ /* 0x000fe200000e0000 */
[----:B------:R-:W-:Y:S01]  /*2bf0*/  IMAD.MOV.U32 R2, RZ, RZ, 0x58 ;  /* 0x00000058ff027424 */ /* 0x000fe200078e00ff */
[----:B------:R-:W-:Y:S01]  /*2c00*/  R2UR UR30, R3 ;  /* 0x00000000031e72ca */ /* 0x000fe200000e0000 */
[----:B------:R-:W-:Y:S01]  /*2c10*/  UIADD3 UR18, UPT, UPT, UR4, 0x80, URZ ;  /* 0x0000008004127890 */ /* 0x000fe2000fffe0ff */
[C---:B------:R-:W-:Y:S01]  /*2c20*/  R2UR UR27, R0.reuse ;  /* 0x00000000001b72ca */ /* 0x040fe200000e0000 */
[----:B------:R-:W-:Y:S01]  /*2c30*/  UIADD3 UR16, UPT, UPT, UR4, 0x100, URZ ;  /* 0x0000010004107890 */ /* 0x000fe2000fffe0ff */
[----:B------:R-:W-:Y:S01]  /*2c40*/  R2UR UR26, R0 ;  /* 0x00000000001a72ca */ /* 0x000fe200000e0000 */
[----:B------:R-:W-:Y:S01]  /*2c50*/  UIADD3 UR14, UPT, UPT, UR4, 0x180, URZ ;  /* 0x00000180040e7890 */ /* 0x000fe2000fffe0ff */
[----:B------:R-:W-:Y:S01]  /*2c60*/  R2UR UR23, R2 ;  /* 0x00000000021772ca */ /* 0x000fe200000e0000 */
[----:B------:R-:W-:Y:S01]  /*2c70*/  UIADD3 UR12, UPT, UPT, UR4, 0x200, URZ ;  /* 0x00000200040c7890 */ /* 0x000fe2000fffe0ff */
[----:B------:R-:W-:Y:S01]  /*2c80*/  R2UR UR24, R0 ;  /* 0x00000000001872ca */ /* 0x000fe200000e0000 */
[----:B------:R-:W-:-:S02]  /*2c90*/  UIADD3 UR10, UPT, UPT, UR4, 0x280, URZ ;  /* 0x00000280040a7890 */ /* 0x000fc4000fffe0ff */
[----:B------:R-:W-:Y:S01]  /*2ca0*/  UIADD3 UR8, UPT, UPT, UR4, 0x300, URZ ;  /* 0x0000030004087890 */ /* 0x000fe2000fffe0ff */
[----:B------:R-:W-:Y:S01]  /*2cb0*/  UMOV UR5, 0x40004040 ;  /* 0x4000404000057882 */ /* 0x000fe20000000000 */
[----:B------:R-:W-:Y:S01]  /*2cc0*/  UIADD3 UR6, UPT, UPT, UR4, 0x380, URZ ;  /* 0x0000038004067890 */ /* 0x000fe2000fffe0ff */
[----:B------:R2:W-:Y:S01]  /*2cd0*/  UTCHMMA tmem[UR37], gdesc[UR4], tmem[UR38], tmem[UR66], idesc[UR67], !UPT ;  /* 0x00ff4204250079ea */ /* 0x0005e2000f800026 */
        /* <DEDUP_REMOVED lines=9> */
[----:B------:R2:W-:Y:S01]  /*2d70*/  UTCHMMA tmem[UR36], gdesc[UR18], tmem[UR35], tmem[UR64], idesc[UR65], UPT ;  /* 0x00ff4012240079ea */ /* 0x0005e2000b800023 */
        /* <DEDUP_REMOVED lines=16> */
[----:B------:R2:W-:Y:S01]  /*2e80*/  UTCHMMA tmem[UR25], gdesc[UR8], tmem[UR26], tmem[UR42], idesc[UR43], UPT ;  /* 0x00ff2a08190079ea */ /* 0x0005e2000b80001a */
[----:B------:R2:W-:Y:S01]  /*2e90*/  UTCHMMA tmem[UR23], gdesc[UR6], tmem[UR24], tmem[UR40], idesc[UR41], UPT ;  /* 0x00ff2806170079ea */ /* 0x0005e2000b800018 */
[----:B------:R-:W-:Y:S05]  /*2ea0*/  BRA.U UP5, `(.L_x_56) ;  /* 0x0000000105047547 */ /* 0x000fea000b800000 */
[----:B--2---:R-:W-:Y:S05]  /*2eb0*/  BPT.TRAP 0x1 ;  /* 0x000000040000795c */ /* 0x004fea0000300000 */
.L_x_56:
[----:B--2---:R-:W-:Y:S02]  /*2ec0*/  UIADD3 UR4, UPT, UPT, UR22, 0x38090, URZ ;  /* 0x0003809016047890 */ /* 0x004fe4000fffe0ff */
[----:B------:R-:W-:Y:S02]  /*2ed0*/  UISETP.GE.AND UP0, UPT, UR48, 0x81, UPT ;  /* 0x000000813000788c */ /* 0x000fe4000bf06270 */
[----:B------:R-:W-:Y:S01]  /*2ee0*/  ULOP3.LUT UR5, UR59, 0x1, URZ, 0x3c, !UPT ;  /* 0x000000013b057892 */ /* 0x000fe2000f8e3cff */
[----:B------:R-:W-:Y:S01]  /*2ef0*/  UMOV UR36, URZ ;  /* 0x000000ff00247c82 */ /* 0x000fe20008000000 */
[----:B------:R-:W-:Y:S01]  /*2f00*/  UMOV UR62, UR60 ;  /* 0x0000003c003e7c82 */ /* 0x000fe20008000000 */
[----:B------:R-:W-:Y:S02]  /*2f10*/  UMOV UR57, UR46 ;  /* 0x0000002e00397c82 */ /* 0x000fe40008000000 */
[----:B------:R2:W-:Y:S02]  /*2f20*/  UTCBAR [UR4], URZ ;  /* 0x000000ff040073e9 */ /* 0x0005e400080000ff */
[----:B------:R-:W-:Y:S05]  /*2f30*/  BRA.U !UP0, `(.L_x_57) ;  /* 0x00000019088c7547 */ /* 0x000fea000b800000 */
[----:B------:R-:W-:Y:S01]  /*2f40*/  UIADD3 UR6, UPT, UPT, UR48, 0x7f, URZ ;  /* 0x0000007f30067890 */ /* 0x000fe2000fffe0ff */
[----:B------:R-:W-:Y:S01]  /*2f50*/  UMOV UR36, URZ ;  /* 0x000000ff00247c82 */ /* 0x000fe20008000000 */
[----:B------:R-:W-:Y:S02]  /*2f60*/  UMOV UR57, UR46 ;  /* 0x0000002e00397c82 */ /* 0x000fe40008000000 */
[----:B--2---:R-:W-:Y:S01]  /*2f70*/  USHF.R.S32.HI UR4, URZ, 0x1f, UR6 ;  /* 0x0000001fff047899 */ /* 0x004fe20008011406 */
[----:B------:R-:W-:-:S03]  /*2f80*/  UMOV UR53, UR46 ;  /* 0x0000002e00357c82 */ /* 0x000fc60008000000 */
[----:B------:R-:W-:-:S04]  /*2f90*/  ULEA.HI UR4, UR4, UR6, URZ, 0x7 ;  /* 0x0000000604047291 */ /* 0x000fc8000f8f38ff */
[----:B------:R-:W-:-:S04]  /*2fa0*/  USHF.R.S32.HI UR4, URZ, 0x7, UR4 ;  /* 0x00000007ff047899 */ /* 0x000fc80008011404 */
[----:B------:R-:W-:-:S04]  /*2fb0*/  UISETP.LT.AND UP0, UPT, UR4, 0x2, UPT ;  /* 0x000000020400788c */ /* 0x000fc8000bf01270 */
[----:B------:R-:W-:-:S04]  /*2fc0*/  USEL UR6, UR4, 0x2, UP0 ;  /* 0x0000000204067887 */ /* 0x000fc80008000000 */
[----:B------:R-:W-:-:S04]  /*2fd0*/  UIADD3 UR4, UPT, UPT, -UR6, UR60, UR4 ;  /* 0x0000003c06047290 */ /* 0x000fc8000fffe104 */
[----:B------:R-:W-:-:S12]  /*2fe0*/  UIADD3 UR62, UPT, UPT, UR4, 0x1, URZ ;  /* 0x00000001043e7890 */ /* 0x000fd8000fffe0ff */
.L_x_76:
[----:B------:R-:W-:Y:S01]  /*2ff0*/  UIADD3 UR60, UPT, UPT, UR60, 0x1, URZ ;  /* 0x000000013c3c7890 */ /* 0x000fe2000fffe0ff */
[----:B------:R-:W-:Y:S01]  /*3000*/  UMOV UR61, UR20 ;  /* 0x00000014003d7c82 */ /* 0x000fe20008000000 */
[----:B------:R-:W-:Y:S02]  /*3010*/  UMOV UR59, UR5 ;  /* 0x00000005003b7c82 */ /* 0x000fe40008000000 */
[----:B------:R-:W-:Y:S01]  /*3020*/  UISETP.NE.AND UP2, UPT, UR60, UR62, UPT ;  /* 0x0000003e3c00728c */ /* 0x000fe2000bf45270 */
[----:B-1-3--:R-:W-:Y:S05]  /*3030*/  BRA.U !UP1, `(.L_x_58) ;  /* 0x0000000109047547 */ /* 0x00afea000b800000 */
[----:B------:R-:W-:Y:S05]  /*3040*/  BPT.TRAP 0x1 ;  /* 0x000000040000795c */ /* 0x000fea0000300000 */
.L_x_58:
[----:B------:R-:W2:Y:S01]  /*3050*/  S2UR UR4, SR_CgaCtaId ;  /* 0x00000000000479c3 */ /* 0x000ea20000008800 */
[----:B------:R-:W-:Y:S01]  /*3060*/  UMOV UR22, 0x400 ;  /* 0x0000040000167882 */ /* 0x000fe20000000000 */
[----:B------:R-:W-:Y:S04]  /*3070*/  MOV R0, UR47 ;  /* 0x0000002f00007c02 */ /* 0x000fe80008000f00 */
[----:B------:R-:W-:Y:S01]  /*3080*/  SHF.L.U32 R3, R0, 0x1f, RZ ;  /* 0x0000001f00037819 */ /* 0x000fe200000006ff */
[----:B--2---:R-:W-:Y:S04]  /*3090*/  ULEA UR22, UR4, UR22, 0x18 ;  /* 0x0000001604167291 */ /* 0x004fe8000f8ec0ff */
[----:B------:R-:W-:Y:S09]  /*30a0*/  ULEA UR4, UR21, UR22, 0x3 ;  /* 0x0000001615047291 */ /* 0x000ff2000f8e18ff */
[----:B------:R-:W2:Y:S02]  /*30b0*/  SYNCS.PHASECHK.TRANS64.TRYWAIT P0, [UR4+0x38020], R3 ;  /* 0x03802003ff0075a7 */ /* 0x000ea40008001104 */
[----:B--2---:R-:W-:Y:S05]  /*30c0*/  @!P0 BRA `(.L_x_59) ;  /* 0x0000019400608947 */ /* 0x004fea0003800000 */
.L_x_419:
[----:B------:R-:W-:Y:S01]  /*30d0*/  USHF.R.U32.HI UR8, URZ, 0x4, UR22 ;  /* 0x00000004ff087899 */ /* 0x000fe20008011616 */
[----:B------:R-:W-:Y:S01]  /*30e0*/  IMAD.MOV.U32 R2, RZ, RZ, RZ ;  /* 0x000000ffff027224 */ /* 0x000fe200078e00ff */
[----:B------:R-:W-:Y:S01]  /*30f0*/  USHF.R.U32.HI UR7, URZ, 0x4, UR22 ;  /* 0x00000004ff077899 */ /* 0x000fe20008011616 */
[----:B--2---:R-:W-:Y:S01]  /*3100*/  IMAD.MOV.U32 R0, RZ, RZ, RZ ;  /* 0x000000ffff007224 */ /* 0x004fe200078e00ff */
[----:B------:R-:W-:Y:S01]  /*3110*/  USHF.R.U32.HI UR9, URZ, 0x4, UR22 ;  /* 0x00000004ff097899 */ /* 0x000fe20008011616 */
[----:B------:R-:W-:Y:S01]  /*3120*/  R2UR UR52, R10 ;  /* 0x000000000a3472ca */ /* 0x000fe200000e0000 */
[----:B------:R-:W-:Y:S01]  /*3130*/  USHF.R.U32.HI UR6, URZ, 0x4, UR22 ;  /* 0x00000004ff067899 */ /* 0x000fe20008011616 */
[----:B------:R-:W-:Y:S01]  /*3140*/  R2UR UR46, R2 ;  /* 0x00000000022e72ca */ /* 0x000fe200000e0000 */
[----:B------:R-:W-:Y:S01]  /*3150*/  USHF.R.U32.HI UR5, URZ, 0x4, UR22 ;  /* 0x00000004ff057899 */ /* 0x000fe20008011616 */
[----:B------:R-:W-:Y:S01]  /*3160*/  R2UR UR45, R0 ;  /* 0x00000000002d72ca */ /* 0x000fe200000e0000 */
[----:B------:R-:W-:Y:S01]  /*3170*/  USHF.R.U32.HI UR4, URZ, 0x4, UR22 ;  /* 0x00000004ff047899 */ /* 0x000fe20008011616 */
[----:B------:R-:W-:Y:S01]  /*3180*/  R2UR UR44, R2 ;  /* 0x00000000022c72ca */ /* 0x000fe200000e0000 */
[----:B------:R-:W-:Y:S01]  /*3190*/  ULOP3.LUT UR16, UR8, 0x3fff, URZ, 0xc0, !UPT ;  /* 0x00003fff08107892 */ /* 0x000fe2000f8ec0ff */
[----:B------:R-:W-:Y:S01]  /*31a0*/  R2UR UR43, R0 ;  /* 0x00000000002b72ca */ /* 0x000fe200000e0000 */
[----:B------:R-:W-:Y:S01]  /*31b0*/  USHF.R.U32.HI UR10, URZ, 0x4, UR22 ;  /* 0x00000004ff0a7899 */ /* 0x000fe20008011616 */
[----:B------:R-:W-:Y:S01]  /*31c0*/  R2UR UR42, R2 ;  /* 0x00000000022a72ca */ /* 0x000fe200000e0000 */
[----:B------:R-:W-:Y:S01]  /*31d0*/  ULOP3.LUT UR8, UR7, 0x3fff, URZ, 0xc0, !UPT ;  /* 0x00003fff07087892 */ /* 0x000fe2000f8ec0ff */
[----:B------:R-:W-:Y:S01]  /*31e0*/  R2UR UR41, R0 ;  /* 0x00000000002972ca */ /* 0x000fe200000e0000 */
[----:B------:R-:W-:Y:S01]  /*31f0*/  ULOP3.LUT UR9, UR9, 0x3fff, URZ, 0xc0, !UPT ;  /* 0x00003fff09097892 */ /* 0x000fe2000f8ec0ff */
[----:B------:R-:W-:Y:S01]  /*3200*/  R2UR UR40, R2 ;  /* 0x00000000022872ca */ /* 0x000fe200000e0000 */
[----:B------:R-:W-:Y:S01]  /*3210*/  ULOP3.LUT UR7, UR6, 0x3fff, URZ, 0xc0, !UPT ;  /* 0x00003fff06077892 */ /* 0x000fe2000f8ec0ff */
[----:B------:R-:W-:Y:S01]  /*3220*/  R2UR UR37, R0 ;  /* 0x00000000002572ca */ /* 0x000fe200000e0000 */
[----:B------:R-:W-:Y:S02]  /*3230*/  ULOP3.LUT UR6, UR5, 0x3fff, URZ, 0xc0, !UPT ;  /* 0x00003fff05067892 */ /* 0x000fe4000f8ec0ff */
[----:B------:R-:W-:Y:S02]  /*3240*/  USHF.R.U32.HI UR11, URZ, 0x4, UR22 ;  /* 0x00000004ff0b7899 */ /* 0x000fe40008011616 */
[----:B------:R-:W-:Y:S02]  /*3250*/  ULOP3.LUT UR5, UR4, 0x3fff, URZ, 0xc0, !UPT ;  /* 0x00003fff04057892 */ /* 0x000fe4000f8ec0ff */
[----:B------:R-:W-:Y:S02]  /*3260*/  ULOP3.LUT UR4, UR10, 0x3fff, URZ, 0xc0, !UPT ;  /* 0x00003fff0a047892 */ /* 0x000fe4000f8ec0ff */
[----:B------:R-:W-:Y:S02]  /*3270*/  ULEA UR20, UR21, UR63, 0xb ;  /* 0x0000003f15147291 */ /* 0x000fe4000f8e58ff */
[----:B------:R-:W-:Y:S02]  /*3280*/  ULOP3.LUT UR18, UR9, 0x10000, URZ, 0xfc, !UPT ;  /* 0x0001000009127892 */ /* 0x000fe4000f8efcff */
[----:B------:R-:W-:Y:S02]  /*3290*/  ULOP3.LUT UR16, UR16, 0x10000, URZ, 0xfc, !UPT ;  /* 0x0001000010107892 */ /* 0x000fe4000f8efcff */
[----:B------:R-:W-:Y:S02]  /*32a0*/  ULOP3.LUT UR11, UR11, 0x3fff, URZ, 0xc0, !UPT ;  /* 0x00003fff0b0b7892 */ /* 0x000fe4000f8ec0ff */
[----:B------:R-:W-:Y:S02]  /*32b0*/  ULOP3.LUT UR8, UR8, 0x10000, URZ, 0xfc, !UPT ;  /* 0x0001000008087892 */ /* 0x000fe4000f8efcff */
[----:B------:R-:W-:Y:S02]  /*32c0*/  ULOP3.LUT UR10, UR6, 0x10000, URZ, 0xfc, !UPT ;  /* 0x00010000060a7892 */ /* 0x000fe4000f8efcff */
[----:B------:R-:W-:Y:S02]  /*32d0*/  ULOP3.LUT UR7, UR7, 0x10000, URZ, 0xfc, !UPT ;  /* 0x0001000007077892 */ /* 0x000fe4000f8efcff */
[----:B------:R-:W-:Y:S02]  /*32e0*/  ULOP3.LUT UR6, UR4, 0x10000, URZ, 0xfc, !UPT ;  /* 0x0001000004067892 */ /* 0x000fe4000f8efcff */
[----:B------:R-:W-:Y:S02]  /*32f0*/  UIADD3 UR24, UPT, UPT, UR20, 0x2, URZ ;  /* 0x0000000214187890 */ /* 0x000fe4000fffe0ff */
[----:B------:R-:W-:Y:S02]  /*3300*/  UIADD3 UR18, UPT, UPT, UR18, 0x2, URZ ;  /* 0x0000000212127890 */ /* 0x000fe4000fffe0ff */
[----:B------:R-:W-:Y:S02]  /*3310*/  UIADD3 UR26, UPT, UPT, UR20, 0x4, URZ ;  /* 0x00000004141a7890 */ /* 0x000fe4000fffe0ff */
[----:B------:R-:W-:Y:S02]  /*3320*/  ULOP3.LUT UR5, UR5, 0x10000, URZ, 0xfc, !UPT ;  /* 0x0001000005057892 */ /* 0x000fe4000f8efcff */
[----:B------:R-:W-:Y:S02]  /*3330*/  UIADD3 UR16, UPT, UPT, UR16, 0x4, URZ ;  /* 0x0000000410107890 */ /* 0x000fe4000fffe0ff */
[----:B------:R-:W-:Y:S02]  /*3340*/  UIADD3 UR28, UPT, UPT, UR20, 0x6, URZ ;  /* 0x00000006141c7890 */ /* 0x000fe4000fffe0ff */
[----:B------:R-:W-:Y:S02]  /*3350*/  ULOP3.LUT UR11, UR11, 0x10000, URZ, 0xfc, !UPT ;  /* 0x000100000b0b7892 */ /* 0x000fe4000f8efcff */
[----:B------:R-:W-:Y:S02]  /*3360*/  UIADD3 UR14, UPT, UPT, UR8, 0x6, URZ ;  /* 0x00000006080e7890 */ /* 0x000fe4000fffe0ff */
        /* <DEDUP_REMOVED lines=9> */
[----:B------:R-:W-:Y:S02]  /*3400*/  UISETP.NE.AND UP4, UPT, UR52, URZ, UPT ;  /* 0x000000ff3400728c */ /* 0x000fe4000bf85270 */
[----:B------:R-:W-:Y:S01]  /*3410*/  UISETP.NE.AND UP0, UPT, UR23, 0x3, UPT ;  /* 0x000000031700788c */ /* 0x000fe2000bf05270 */
        /* <DEDUP_REMOVED lines=30> */
[----:B--2---:R-:W-:Y:S01]  /*3600*/  USEL UR6, URZ, 0x1, UP0 ;  /* 0x00000001ff067887 */ /* 0x004fe20008000000 */
[----:B------:R3:W-:Y:S01]  /*3610*/  UTCHMMA gdesc[UR10], gdesc[UR32], tmem[UR41], tmem[UR54], idesc[UR55], UPT ;  /* 0x00ff36200a0075ea */ /* 0x0007e2000b800029 */
[----:B------:R-:W-:Y:S02]  /*3620*/  USEL UR46, UR23, URZ, UP0 ;  /* 0x000000ff172e7287 */ /* 0x000fe40008000000 */
[----:B------:R-:W-:Y:S01]  /*3630*/  ULOP3.LUT UR47, UR47, UR6, URZ, 0x3c, !UPT ;  /* 0x000000062f2f7292 */ /* 0x000fe2000f8e3cff */
[----:B------:R-:W-:Y:S01]  /*3640*/  UMOV UR51, 0x8200010 ;  /* 0x0820001000337882 */ /* 0x000fe20000000000 */
[----:B------:R-:W-:Y:S01]  /*3650*/  UMOV UR35, 0x40004040 ;  /* 0x4000404000237882 */ /* 0x000fe20000000000 */
[----:B------:R-:W-:Y:S01]  /*3660*/  UMOV UR9, 0x40004040 ;  /* 0x4000404000097882 */ /* 0x000fe20000000000 */
[----:B------:R-:W-:Y:S01]  /*3670*/  UMOV UR48, 0x0 ;  /* 0x0000000000307882 */ /* 0x000fe20000000000 */
[----:B------:R3:W-:Y:S01]  /*3680*/  UTCHMMA gdesc[UR8], gdesc[UR34], tmem[UR40], tmem[UR50], idesc[UR51], UPT ;  /* 0x00ff3222080075ea */ /* 0x0007e2000b800028 */
[----:B------:R-:W-:Y:S01]  /*3690*/  UMOV UR49, 0x8200010 ;  /* 0x0820001000317882 */ /* 0x000fe20000000000 */
[----:B------:R-:W-:Y:S01]  /*36a0*/  UMOV UR39, 0x40004040 ;  /* 0x4000404000277882 */ /* 0x000fe20000000000 */
[----:B------:R-:W-:Y:S02]  /*36b0*/  UMOV UR5, 0x40004040 ;  /* 0x4000404000057882 */ /* 0x000fe40000000000 */
[----:B------:R3:W-:Y:S01]  /*36c0*/  UTCHMMA gdesc[UR4], gdesc[UR38], tmem[UR37], tmem[UR48], idesc[UR49], UPT ;  /* 0x00ff3026040075ea */ /* 0x0007e2000b800025 */
[----:B------:R-:W-:Y:S05]  /*36d0*/  BRA.U UP4, `(.L_x_60) ;  /* 0x0000000104047547 */ /* 0x000fea000b800000 */
[----:B---3--:R-:W-:Y:S05]  /*36e0*/  BPT.TRAP 0x1 ;  /* 0x000000040000795c */ /* 0x008fea0000300000 */
.L_x_60:
[----:B---3--:R-:W-:Y:S09]  /*36f0*/  UIADD3 UR4, UPT, UPT, UR22, 0x38050, URZ ;  /* 0x0003805016047890 */ /* 0x008ff2000fffe0ff */
[----:B------:R2:W-:Y:S01]  /*3700*/  UTCBAR [UR4], URZ ;  /* 0x000000ff040073e9 */ /* 0x0005e200080000ff */
[----:B------:R-:W-:Y:S05]  /*3710*/  BRA.U UP5, `(.L_x_61) ;  /* 0x0000000105047547 */ /* 0x000fea000b800000 */
[----:B--2---:R-:W-:Y:S05]  /*3720*/  BPT.TRAP 0x1 ;  /* 0x000000040000795c */ /* 0x004fea0000300000 */
.L_x_61:
[----:B------:R-:W-:Y:S01]  /*3730*/  IMAD.U32 R0, RZ, RZ, UR58 ;  /* 0x0000003aff007e24 */ /* 0x000fe2000f8e00ff */
[----:B--2---:R-:W-:Y:S04]  /*3740*/  R2UR UR4, R9 ;  /* 0x00000000090472ca */ /* 0x004fe800000e0000 */
[----:B------:R-:W-:Y:S04]  /*3750*/  SHF.L.U32 R3, R0, 0x1f, RZ ;  /* 0x0000001f00037819 */ /* 0x000fe800000006ff */
[----:B------:R-:W2:Y:S05]  /*3760*/  SYNCS.PHASECHK.TRANS64.TRYWAIT P0, [UR22+0x380a8], R3 ;  /* 0x0380a803ff0075a7 */ /* 0x000eaa0008001116 */
[----:B------:R-:W-:Y:S01]  /*3770*/  UISETP.NE.AND UP3, UPT, UR4, URZ, UPT ;  /* 0x000000ff0400728c */ /* 0x000fe2000bf65270 */
[----:B--2---:R-:W-:Y:S10]  /*3780*/  @!P0 BRA `(.L_x_62) ;  /* 0x0000018c00c88947 */ /* 0x004ff40003800000 */
.L_x_421:
[----:B------:R-:W-:Y:S05]  /*3790*/  BRA.U UP3, `(.L_x_63) ;  /* 0x0000000103047547 */ /* 0x000fea000b800000 */
[----:B------:R-:W-:Y:S05]  /*37a0*/  BPT.TRAP 0x1 ;  /* 0x000000040000795c */ /* 0x000fea0000300000 */
.L_x_63:
[----:B--2---:R-:W-:Y:S02]  /*37b0*/  IMAD.U32 R0, RZ, RZ, UR59 ;  /* 0x0000003bff007e24 */ /* 0x004fe4000f8e00ff */
[----:B------:R-:W-:Y:S03]  /*37c0*/  IMAD.MOV.U32 R2, RZ, RZ, 0x180 ;  /* 0x00000180ff027424 */ /* 0x000fe600078e00ff */
[----:B-1----:R-:W-:Y:S01]  /*37d0*/  SHF.L.U32 R4, R0, 0x1f, RZ ;  /* 0x0000001f00047819 */ /* 0x002fe200000006ff */
[----:B------:R-:W-:Y:S03]  /*37e0*/  HFMA2 R0, -RZ, RZ, 0, 9.5367431640625e-06 ;  /* 0x000000a0ff007431 */ /* 0x000fe600000001ff */
[----:B------:R-:W1:Y:S02]  /*37f0*/  SYNCS.PHASECHK.TRANS64.TRYWAIT P0, [UR22+0x38068], R4 ;  /* 0x03806804ff0075a7 */ /* 0x000e640008001116 */
[----:B-1----:R-:W-:Y:S05]  /*3800*/  @!P0 BRA `(.L_x_64) ;  /* 0x0000018c00c08947 */ /* 0x002fea0003800000 */
.L_x_423:
[----:B------:R-:W-:Y:S01]  /*3810*/  UIADD3 UR4, UPT, UPT, UR22, 0x10000, URZ ;  /* 0x0001000016047890 */ /* 0x000fe2000fffe0ff */
[----:B------:R-:W-:Y:S01]  /*3820*/  R2UR UR54, R0 ;  /* 0x00000000003672ca */ /* 0x000fe200000e0000 */
[----:B------:R-:W-:Y:S01]  /*3830*/  UISETP.NE.U32.AND UP0, UPT, UR36, URZ, UPT ;  /* 0x000000ff2400728c */ /* 0x000fe2000bf05070 */
[----:B------:R-:W-:Y:S01]  /*3840*/  IMAD.MOV.U32 R0, RZ, RZ, 0x180 ;  /* 0x00000180ff007424 */ /* 0x000fe200078e00ff */
[----:B------:R-:W-:Y:S01]  /*3850*/  USHF.R.U32.HI UR4, URZ, 0x4, UR4 ;  /* 0x00000004ff047899 */ /* 0x000fe20008011604 */
[----:B------:R-:W-:Y:S01]  /*3860*/  R2UR UR55, R2 ;  /* 0x00000000023772ca */ /* 0x000fe200000e0000 */
[----:B------:R-:W-:Y:S01]  /*3870*/  IMAD.MOV.U32 R2, RZ, RZ, 0xb0 ;  /* 0x000000b0ff027424 */ /* 0x000fe200078e00ff */
[----:B------:R-:W-:Y:S01]  /*3880*/  UMOV UR5, 0x40004040 ;  /* 0x4000404000057882 */ /* 0x000fe20000000000 */
[----:B------:R-:W-:Y:S01]  /*3890*/  ULOP3.LUT UR4, UR4, 0x3fff, URZ, 0xc0, !UPT ;  /* 0x00003fff04047892 */ /* 0x000fe2000f8ec0ff */
[C---:B------:R-:W-:Y:S01]  /*38a0*/  R2UR UR52, R0.reuse ;  /* 0x00000000003472ca */ /* 0x040fe200000e0000 */
[----:B-1----:R-:W-:Y:S01]  /*38b0*/  IMAD.MOV.U32 R3, RZ, RZ, 0xa8 ;  /* 0x000000a8ff037424 */ /* 0x002fe200078e00ff */
[----:B------:R-:W-:Y:S01]  /*38c0*/  R2UR UR50, R0 ;  /* 0x00000000003272ca */ /* 0x000fe200000e0000 */
[----:B------:R-:W-:Y:S01]  /*38d0*/  ULOP3.LUT UR56, UR4, 0x4000000, URZ, 0xfc, !UPT ;  /* 0x0400000004387892 */ /* 0x000fe2000f8efcff */
[----:B------:R-:W-:Y:S01]  /*38e0*/  IMAD.MOV.U32 R0, RZ, RZ, 0xc0 ;  /* 0x000000c0ff007424 */ /* 0x000fe200078e00ff */
[----:B------:R-:W-:Y:S01]  /*38f0*/  R2UR UR49, R2 ;  /* 0x00000000023172ca */ /* 0x000fe200000e0000 */
[----:B------:R-:W-:Y:S01]  /*3900*/  IMAD.MOV.U32 R2, RZ, RZ, 0x180 ;  /* 0x00000180ff027424 */ /* 0x000fe200078e00ff */
[----:B------:R-:W-:Y:S01]  /*3910*/  ULEA UR4, UR53, UR56, 0xb ;  /* 0x0000003835047291 */ /* 0x000fe2000f8e58ff */
[----:B------:R-:W-:Y:S01]  /*3920*/  R2UR UR51, R3 ;  /* 0x00000000033372ca */ /* 0x000fe200000e0000 */
[----:B------:R-:W-:Y:S01]  /*3930*/  IMAD.MOV.U32 R3, RZ, RZ, 0xb8 ;  /* 0x000000b8ff037424 */ /* 0x000fe200078e00ff */
[----:B------:R-:W-:Y:S01]  /*3940*/  R2UR UR43, R0 ;  /* 0x00000000002b72ca */ /* 0x000fe200000e0000 */
[----:B------:R-:W-:Y:S01]  /*3950*/  UIADD3 UR18, UPT, UPT, UR4, 0x80, URZ ;  /* 0x0000008004127890 */ /* 0x000fe2000fffe0ff */
[----:B------:R-:W-:Y:S01]  /*3960*/  IMAD.MOV.U32 R0, RZ, RZ, 0xc8 ;  /* 0x000000c8ff007424 */ /* 0x000fe200078e00ff */
[----:B------:R-:W-:Y:S01]  /*3970*/  UIADD3 UR16, UPT, UPT, UR4, 0x100, URZ ;  /* 0x0000010004107890 */ /* 0x000fe2000fffe0ff */
[C---:B------:R-:W-:Y:S01]  /*3980*/  R2UR UR48, R2.reuse ;  /* 0x00000000023072ca */ /* 0x040fe200000e0000 */
[----:B------:R-:W-:Y:S01]  /*3990*/  UIADD3 UR14, UPT, UPT, UR4, 0x180, URZ ;  /* 0x00000180040e7890 */ /* 0x000fe2000fffe0ff */
[----:B------:R-:W-:Y:S01]  /*39a0*/  R2UR UR44, R2 ;  /* 0x00000000022c72ca */ /* 0x000fe200000e0000 */
[----:B------:R-:W-:Y:S01]  /*39b0*/  UIADD3 UR12, UPT, UPT, UR4, 0x200, URZ ;  /* 0x00000200040c7890 */ /* 0x000fe2000fffe0ff */
[----:B------:R-:W-:Y:S01]  /*39c0*/  IMAD.MOV.U32 R2, RZ, RZ, 0xd0 ;  /* 0x000000d0ff027424 */ /* 0x000fe200078e00ff */
[----:B------:R-:W-:Y:S01]  /*39d0*/  UIADD3 UR10, UPT, UPT, UR4, 0x280, URZ ;  /* 0x00000280040a7890 */ /* 0x000fe2000fffe0ff */
[----:B------:R-:W-:Y:S01]  /*39e0*/  R2UR UR42, R0 ;  /* 0x00000000002a72ca */ /* 0x000fe200000e0000 */
[----:B------:R-:W-:Y:S01]  /*39f0*/  UIADD3 UR8, UPT, UPT, UR4, 0x300, URZ ;  /* 0x0000030004087890 */ /* 0x000fe2000fffe0ff */
[----:B------:R-:W-:Y:S01]  /*3a00*/  IMAD.MOV.U32 R0, RZ, RZ, 0x180 ;  /* 0x00000180ff007424 */ /* 0x000fe200078e00ff */
[----:B------:R-:W-:Y:S01]  /*3a10*/  UIADD3 UR6, UPT, UPT, UR4, 0x380, URZ ;  /* 0x0000038004067890 */ /* 0x000fe2000fffe0ff */
[----:B------:R-:W-:Y:S01]  /*3a20*/  R2UR UR37, R2 ;  /* 0x00000000022572ca */ /* 0x000fe200000e0000 */
[----:B------:R-:W-:Y:S01]  /*3a30*/  IMAD.MOV.U32 R2, RZ, RZ, 0xd8 ;  /* 0x000000d8ff027424 */ /* 0x000fe200078e00ff */
[----:B------:R-:W-:Y:S01]  /*3a40*/  R2UR UR45, R3 ;  /* 0x00000000032d72ca */ /* 0x000fe200000e0000 */
[----:B------:R-:W-:Y:S01]  /*3a50*/  UMOV UR76, 0x0 ;  /* 0x00000000004c7882 */ /* 0x000fe20000000000 */
[----:B------:R-:W-:Y:S01]  /*3a60*/  MOV.SPILL R5, UR21 ;  /* 0x0000001500057c02 */ /* 0x000fe20009000f00 */
[----:B------:R-:W-:Y:S01]  /*3a70*/  UMOV UR21, 0x8210010 ;  /* 0x0821001000157882 */ /* 0x000fe20000000000 */
[----:B------:R-:W-:Y:S01]  /*3a80*/  MOV.SPILL R4, UR20 ;  /* 0x0000001400047c02 */ /* 0x000fe20009000f00 */
[----:B------:R-:W-:Y:S01]  /*3a90*/  UMOV UR20, 0x0 ;  /* 0x0000000000147882 */ /* 0x000fe20000000000 */
[C---:B------:R-:W-:Y:S01]  /*3aa0*/  R2UR UR41, R0.reuse ;  /* 0x00000000002972ca */ /* 0x040fe200000e0000 */
[----:B------:R1:W-:Y:S01]  /*3ab0*/  UTCHMMA tmem[UR54], gdesc[UR4], tmem[UR55], tmem[UR20], idesc[UR21], UP0 ;  /* 0x00ff1404360079ea */ /* 0x0003e20008000037 */
[----:B------:R-:W-:Y:S01]  /*3ac0*/  R2UR UR40, R0 ;  /* 0x00000000002872ca */ /* 0x000fe200000e0000 */
[----:B------:R-:W-:Y:S01]  /*3ad0*/  UMOV UR77, 0x8210010 ;  /* 0x08210010004d7882 */ /* 0x000fe20000000000 */
[----:B------:R-:W-:Y:S01]  /*3ae0*/  R2UR UR23, R2 ;  /* 0x00000000021772ca */ /* 0x000fe200000e0000 */
[----:B------:R-:W-:Y:S01]  /*3af0*/  UMOV UR19, 0x40004040 ;  /* 0x4000404000137882 */ /* 0x000fe20000000000 */
[----:B------:R-:W-:Y:S01]  /*3b00*/  R2UR UR36, R0 ;  /* 0x00000000002472ca */ /* 0x000fe200000e0000 */
[----:B------:R2:W-:Y:S01]  /*3b10*/  UTCHMMA tmem[UR51], gdesc[UR18], tmem[UR52], tmem[UR76], idesc[UR77], UPT ;  /* 0x00ff4c12330079ea */ /* 0x0005e2000b800034 */
        /* <DEDUP_REMOVED lines=19> */
[----:B-1----:R-:W-:Y:S01]  /*3c50*/  R2UR.FILL UR21, R5 ;  /* 0x00000000051572ca */ /* 0x002fe200004e0000 */
[----:B------:R2:W-:Y:S01]  /*3c60*/  UTCHMMA tmem[UR37], gdesc[UR8], tmem[UR40], tmem[UR66], idesc[UR67], UPT ;  /* 0x00ff4208250079ea */ /* 0x0005e2000b800028 */
[----:B------:R-:W-:Y:S01]  /*3c70*/  UMOV UR64, 0x0 ;  /* 0x0000000000407882 */ /* 0x000fe20000000000 */
[----:B------:R-:W-:Y:S01]  /*3c80*/  UMOV UR65, 0x8210010 ;  /* 0x0821001000417882 */ /* 0x000fe20000000000 */
[----:B------:R-:W-:Y:S01]  /*3c90*/  R2UR.FILL UR20, R4 ;  /* 0x00000000041472ca */ /* 0x000fe200004e0000 */
[----:B------:R-:W-:Y:S02]  /*3ca0*/  UMOV UR7, 0x40004040 ;  /* 0x4000404000077882 */ /* 0x000fe40000000000 */
[----:B------:R2:W-:Y:S01]  /*3cb0*/  UTCHMMA tmem[UR23], gdesc[UR6], tmem[UR36], tmem[UR64], idesc[UR65], UPT ;  /* 0x00ff4006170079ea */ /* 0x0005e2000b800024 */
[----:B------:R-:W-:Y:S11]  /*3cc0*/  BRA.U UP5, `(.L_x_65) ;  /* 0x0000000105047547 */ /* 0x000ff6000b800000 */
[----:B--2---:R-:W-:Y:S05]  /*3cd0*/  BPT.TRAP 0x1 ;  /* 0x000000040000795c */ /* 0x004fea0000300000 */
.L_x_65:
[----:B------:R-:W-:Y:S02]  /*3ce0*/  UIADD3 UR4, UPT, UPT, UR22, 0x38098, URZ ;  /* 0x0003809816047890 */ /* 0x000fe4000fffe0ff */
[----:B------:R-:W-:Y:S07]  /*3cf0*/  ULOP3.LUT UR58, UR58, 0x1, URZ, 0x3c, !UPT ;  /* 0x000000013a3a7892 */ /* 0x000fee000f8e3cff */
[----:B------:R1:W-:Y:S01]  /*3d00*/  UTCBAR [UR4], URZ ;  /* 0x000000ff040073e9 */ /* 0x0003e200080000ff */
[----:B------:R-:W-:Y:S05]  /*3d10*/  BRA.U !UP1, `(.L_x_66) ;  /* 0x0000000109047547 */ /* 0x000fea000b800000 */
[----:B-12---:R-:W-:Y:S05]  /*3d20*/  BPT.TRAP 0x1 ;  /* 0x000000040000795c */ /* 0x006fea0000300000 */
.L_x_66:
[----:B--2---:R-:W-:Y:S01]  /*3d30*/  USHF.R.U32.HI UR6, URZ, 0x4, UR22 ;  /* 0x00000004ff067899 */ /* 0x004fe20008011616 */
[----:B------:R-:W-:Y:S01]  /*3d40*/  IMAD.MOV.U32 R2, RZ, RZ, 0x80 ;  /* 0x00000080ff027424 */ /* 0x000fe200078e00ff */
[----:B------:R-:W-:Y:S01]  /*3d50*/  USHF.R.U32.HI UR5, URZ, 0x4, UR22 ;  /* 0x00000004ff057899 */ /* 0x000fe20008011616 */
[----:B------:R-:W-:Y:S01]  /*3d60*/  IMAD.MOV.U32 R0, RZ, RZ, 0x80 ;  /* 0x00000080ff007424 */ /* 0x000fe200078e00ff */
[----:B-1----:R-:W-:Y:S02]  /*3d70*/  USHF.R.U32.HI UR4, URZ, 0x4, UR22 ;  /* 0x00000004ff047899 */ /* 0x002fe40008011616 */
        /* <DEDUP_REMOVED lines=8> */
[----:B------:R-:W-:Y:S01]  /*3e00*/  ULEA UR10, UR57, UR22, 0x3 ;  /* 0x00000016390a7291 */ /* 0x000fe2000f8e18ff */
        /* <DEDUP_REMOVED lines=8> */
[----:B------:R-:W-:Y:S02]  /*3e90*/  UIADD3 UR7, UPT, UPT, UR10, 0x38038, URZ ;  /* 0x000380380a077890 */ /* 0x000fe4000fffe0ff */
[----:B------:R-:W-:Y:S02]  /*3ea0*/  ULOP3.LUT UR4, UR4, 0x10000, URZ, 0xfc, !UPT ;  /* 0x0001000004047892 */ /* 0x000fe4000f8efcff */
[----:B------:R-:W-:Y:S02]  /*3eb0*/  UIADD3 UR18, UPT, UPT, UR8, 0x802, URZ ;  /* 0x0000080208127890 */ /* 0x000fe4000fffe0ff */
[----:B------:R-:W-:Y:S02]  /*3ec0*/  UIADD3 UR16, UPT, UPT, UR6, 0x804, URZ ;  /* 0x0000080406107890 */ /* 0x000fe4000fffe0ff */
[----:B------:R-:W-:Y:S01]  /*3ed0*/  UIADD3 UR14, UPT, UPT, UR4, 0x806, URZ ;  /* 0x00000806040e7890 */ /* 0x000fe2000fffe0ff */
[----:B------:R1:W-:Y:S01]  /*3ee0*/  UTCBAR [UR7], URZ ;  /* 0x000000ff070073e9 */ /* 0x0003e200080000ff */
[----:B------:R-:W-:Y:S02]  /*3ef0*/  UIADD3 UR12, UPT, UPT, UR5, 0xc00, URZ ;  /* 0x00000c00050c7890 */ /* 0x000fe4000fffe0ff */
[----:B------:R-:W-:Y:S02]  /*3f00*/  UIADD3 UR10, UPT, UPT, UR5, 0xc02, URZ ;  /* 0x00000c02050a7890 */ /* 0x000fe4000fffe0ff */
[----:B------:R-:W-:Y:S02]  /*3f10*/  UIADD3 UR8, UPT, UPT, UR5, 0xc04, URZ ;  /* 0x00000c0405087890 */ /* 0x000fe4000fffe0ff */
[----:B------:R-:W-:Y:S02]  /*3f20*/  UIADD3 UR4, UPT, UPT, UR5, 0xc06, URZ ;  /* 0x00000c0605047890 */ /* 0x000fe4000fffe0ff */
[----:B------:R-:W-:Y:S01]  /*3f30*/  UIADD3 UR6, UPT, UPT, UR57, 0x1, URZ ;  /* 0x0000000139067890 */ /* 0x000fe2000fffe0ff */
[----:B------:R-:W-:Y:S01]  /*3f40*/  UMOV UR44, UR20 ;  /* 0x00000014002c7c82 */ /* 0x000fe20008000000 */
[----:B------:R-:W-:Y:S02]  /*3f50*/  UIADD3 UR20, UPT, UPT, UR5, 0x800, URZ ;  /* 0x0000080005147890 */ /* 0x000fe4000fffe0ff */
[----:B------:R-:W-:Y:S01]  /*3f60*/  UISETP.NE.AND UP0, UPT, UR6, 0x3, UPT ;  /* 0x000000030600788c */ /* 0x000fe2000bf05270 */
[----:B------:R-:W-:Y:S01]  /*3f70*/  UMOV UR74, 0x0 ;  /* 0x00000000004a7882 */ /* 0x000fe20000000000 */
[----:B------:R-:W-:Y:S02]  /*3f80*/  UMOV UR75, 0x8200010 ;  /* 0x08200010004b7882 */ /* 0x000fe40000000000 */
[----:B------:R-:W-:Y:S01]  /*3f90*/  USEL UR6, UR6, URZ, UP0 ;  /* 0x000000ff06067287 */ /* 0x000fe20008000000 */
[----:B------:R-:W-:Y:S01]  /*3fa0*/  UMOV UR45, 0x40004040 ;  /* 0x40004040002d7882 */ /* 0x000fe20000000000 */
[----:B------:R-:W-:Y:S01]  /*3fb0*/  UMOV UR21, 0x40004040 ;  /* 0x4000404000157882 */ /* 0x000fe20000000000 */
[----:B------:R-:W-:Y:S01]  /*3fc0*/  UMOV UR72, 0x0 ;  /* 0x0000000000487882 */ /* 0x000fe20000000000 */
[----:B------:R1:W-:Y:S01]  /*3fd0*/  UTCHMMA gdesc[UR20], gdesc[UR44], tmem[UR51], tmem[UR74], idesc[UR75], !UPT ;  /* 0x00ff4a2c140075ea */ /* 0x0003e2000f800033 */
[----:B------:R-:W-:Y:S01]  /*3fe0*/  UMOV UR73, 0x8200010 ;  /* 0x0820001000497882 */ /* 0x000fe20000000000 */
[----:B------:R-:W-:Y:S01]  /*3ff0*/  UMOV UR42, UR24 ;  /* 0x00000018002a7c82 */ /* 0x000fe20008000000 */
[----:B------:R-:W-:Y:S01]  /*4000*/  UMOV UR43, 0x40004040 ;  /* 0x40004040002b7882 */ /* 0x000fe20000000000 */
[----:B------:R-:W-:Y:S01]  /*4010*/  UMOV UR19, 0x40004040 ;  /* 0x4000404000137882 */ /* 0x000fe20000000000 */
[----:B------:R-:W-:Y:S01]  /*4020*/  UMOV UR70, 0x0 ;  /* 0x0000000000467882 */ /* 0x000fe20000000000 */
[----:B------:R1:W-:Y:S01]  /*4030*/  UTCHMMA gdesc[UR18], gdesc[UR42], tmem[UR50], tmem[UR72], idesc[UR73], UPT ;  /* 0x00ff482a120075ea */ /* 0x0003e2000b800032 */
        /* <DEDUP_REMOVED lines=32> */
[----:B------:R-:W-:Y:S02]  /*4240*/  UMOV UR5, 0x40004040 ;  /* 0x4000404000057882 */ /* 0x000fe40000000000 */
[----:B------:R1:W-:Y:S01]  /*4250*/  UTCHMMA gdesc[UR4], gdesc[UR24], tmem[UR23], tmem[UR52], idesc[UR53], UPT ;  /* 0x00ff3418040075ea */ /* 0x0003e2000b800017 */
[----:B------:R-:W-:Y:S05]  /*4260*/  BRA.U UP3, `(.L_x_67) ;  /* 0x0000000103047547 */ /* 0x000fea000b800000 */
[----:B-1----:R-:W-:Y:S05]  /*4270*/  BPT.TRAP 0x1 ;  /* 0x000000040000795c */ /* 0x002fea0000300000 */
.L_x_67:
[----:B-1----:R-:W-:Y:S09]  /*4280*/  UIADD3 UR4, UPT, UPT, UR22, 0x38060, URZ ;  /* 0x0003806016047890 */ /* 0x002ff2000fffe0ff */
[----:B------:R1:W-:Y:S01]  /*4290*/  UTCBAR [UR4], URZ ;  /* 0x000000ff040073e9 */ /* 0x0003e200080000ff */
[----:B------:R-:W-:Y:S05]  /*42a0*/  BRA.U !UP1, `(.L_x_68) ;  /* 0x0000000109047547 */ /* 0x000fea000b800000 */
[----:B-1----:R-:W-:Y:S05]  /*42b0*/  BPT.TRAP 0x1 ;  /* 0x000000040000795c */ /* 0x002fea0000300000 */
.L_x_68:
[----:B-1----:R-:W-:Y:S04]  /*42c0*/  ULEA UR4, UR6, UR22, 0x3 ;  /* 0x0000001606047291 */ /* 0x002fe8000f8e18ff */
[----:B------:R-:W-:Y:S02]  /*42d0*/  UIADD3 UR5, UPT, UPT, UR4, 0x38038, URZ ;  /* 0x0003803804057890 */ /* 0x000fe4000fffe0ff */
[----:B------:R-:W-:Y:S04]  /*42e0*/  UIADD3 UR4, UPT, UPT, UR6, 0x1, URZ ;  /* 0x0000000106047890 */ /* 0x000fe8000fffe0ff */
[----:B------:R-:W-:Y:S03]  /*42f0*/  UISETP.NE.AND UP0, UPT, UR4, 0x3, UPT ;  /* 0x000000030400788c */ /* 0x000fe6000bf05270 */
[----:B------:R1:W-:Y:S01]  /*4300*/  UTCBAR [UR5], URZ ;  /* 0x000000ff050073e9 */ /* 0x0003e200080000ff */
[----:B------:R-:W-:Y:S01]  /*4310*/  USEL UR57, UR4, URZ, UP0 ;  /* 0x000000ff04397287 */ /* 0x000fe20008000000 */
[----:B------:R-:W-:Y:S11]  /*4320*/  BRA.U !UP1, `(.L_x_69) ;  /* 0x0000000109047547 */ /* 0x000ff6000b800000 */
[----:B-1----:R-:W-:Y:S05]  /*4330*/  BPT.TRAP 0x1 ;  /* 0x000000040000795c */ /* 0x002fea0000300000 */
.L_x_69:
[----:B------:R-:W-:Y:S01]  /*4340*/  ULEA UR4, UR46, UR22, 0x3 ;  /* 0x000000162e047291 */ /* 0x000fe2000f8e18ff */
[----:B------:R-:W-:Y:S04]  /*4350*/  MOV R0, UR47 ;  /* 0x0000002f00007c02 */ /* 0x000fe80008000f00 */
[----:B------:R-:W-:Y:S04]  /*4360*/  SHF.L.U32 R3, R0, 0x1f, RZ ;  /* 0x0000001f00037819 */ /* 0x000fe800000006ff */
[----:B------:R-:W2:Y:S02]  /*4370*/  SYNCS.PHASECHK.TRANS64.TRYWAIT P0, [UR4+0x38020], R3 ;  /* 0x03802003ff0075a7 */ /* 0x000ea40008001104 */
[----:B--2---:R-:W-:Y:S05]  /*4380*/  @!P0 BRA `(.L_x_70) ;  /* 0x0000018000f88947 */ /* 0x004fea0003800000 */
.L_x_425:
[----:B------:R-:W-:Y:S04]  /*4390*/  UIADD3 UR4, UPT, UPT, UR46, 0x1, URZ ;  /* 0x000000012e047890 */ /* 0x000fe8000fffe0ff */
[----:B------:R-:W-:Y:S04]  /*43a0*/  UISETP.NE.AND UP0, UPT, UR4, 0x3, UPT ;  /* 0x000000030400788c */ /* 0x000fe8000bf05270 */
[----:B-1----:R-:W-:Y:S02]  /*43b0*/  USEL UR5, URZ, 0x1, UP0 ;  /* 0x00000001ff057887 */ /* 0x002fe40008000000 */
[----:B------:R-:W-:Y:S02]  /*43c0*/  USEL UR21, UR4, URZ, UP0 ;  /* 0x000000ff04157287 */ /* 0x000fe40008000000 */
[----:B------:R-:W-:Y:S01]  /*43d0*/  ULOP3.LUT UR47, UR47, UR5, URZ, 0x3c, !UPT ;  /* 0x000000052f2f7292 */ /* 0x000fe2000f8e3cff */
[----:B------:R-:W-:Y:S11]  /*43e0*/  BRA.U UP5, `(.L_x_71) ;  /* 0x0000000105047547 */ /* 0x000ff6000b800000 */
[----:B------:R-:W-:Y:S05]  /*43f0*/  BPT.TRAP 0x1 ;  /* 0x000000040000795c */ /* 0x000fea0000300000 */
.L_x_71:
[----:B--2---:R-:W-:Y:S04]  /*4400*/  MOV R0, UR58 ;  /* 0x0000003a00007c02 */ /* 0x004fe80008000f00 */
[----:B------:R-:W-:Y:S04]  /*4410*/  SHF.L.U32 R3, R0, 0x1f, RZ ;  /* 0x0000001f00037819 */ /* 0x000fe800000006ff */
[----:B------:R-:W1:Y:S02]  /*4420*/  SYNCS.PHASECHK.TRANS64.TRYWAIT P0, [UR22+0x380a0], R3 ;  /* 0x0380a003ff0075a7 */ /* 0x000e640008001116 */
[----:B-1----:R-:W-:Y:S05]  /*4430*/  @!P0 BRA `(.L_x_72) ;  /* 0x0000018000e48947 */ /* 0x002fea0003800000 */
.L_x_427:
[----:B------:R-:W-:Y:S05]  /*4440*/  BRA.U UP4, `(.L_x_73) ;  /* 0x0000000104047547 */ /* 0x000fea000b800000 */
[----:B------:R-:W-:Y:S05]  /*4450*/  BPT.TRAP 0x1 ;  /* 0x000000040000795c */ /* 0x000fea0000300000 */
.L_x_73:
[----:B------:R-:W-:Y:S01]  /*4460*/  ULOP3.LUT UR20, UR61, 0x1, URZ, 0x3c, !UPT ;  /* 0x000000013d147892 */ /* 0x000fe2000f8e3cff */
[----:B------:R-:W-:Y:S02]  /*4470*/  HFMA2 R4, -RZ, RZ, 0, 1.9073486328125e-06 ;  /* 0x00000020ff047431 */ /* 0x000fe400000001ff */
[----:B-1----:R-:W-:Y:S01]  /*4480*/  IMAD.MOV.U32 R3, RZ, RZ, 0x100 ;  /* 0x00000100ff037424 */ /* 0x002fe200078e00ff */
[----:B------:R-:W-:Y:S02]  /*4490*/  MOV R2, 0x28 ;  /* 0x0000002800027802 */ /* 0x000fe40000000f00 */
[----:B------:R-:W-:Y:S05]  /*44a0*/  IMAD.U32 R0, RZ, RZ, UR20 ;  /* 0x00000014ff007e24 */ /* 0x000fea000f8e00ff */
[----:B------:R-:W-:Y:S01]  /*44b0*/  SHF.L.U32 R5, R0, 0x1f, RZ ;  /* 0x0000001f00057819 */ /* 0x000fe200000006ff */
[----:B------:R-:W-:Y:S03]  /*44c0*/  IMAD.MOV.U32 R0, RZ, RZ, 0x100 ;  /* 0x00000100ff007424 */ /* 0x000fe600078e00ff */
[----:B------:R-:W1:Y:S02]  /*44d0*/  SYNCS.PHASECHK.TRANS64.TRYWAIT P0, [UR22+0x38058], R5 ;  /* 0x03805805ff0075a7 */ /* 0x000e640008001116 */
[----:B-1----:R-:W-:Y:S05]  /*44e0*/  @!P0 BRA `(.L_x_74) ;  /* 0x0000018000d08947 */ /* 0x002fea0003800000 */
.L_x_429:
[----:B------:R-:W-:Y:S01]  /*44f0*/  ULEA UR4, UR46, UR56, 0xb ;  /* 0x000000382e047291 */ /* 0x000fe2000f8e58ff */
[----:B------:R-:W-:Y:S01]  /*4500*/  R2UR UR35, R2 ;  /* 0x00000000022372ca */ /* 0x000fe200000e0000 */
[----:B------:R-:W-:Y:S01]  /*4510*/  IMAD.MOV.U32 R2, RZ, RZ, 0x38 ;  /* 0x00000038ff027424 */ /* 0x000fe200078e00ff */
        /* <DEDUP_REMOVED lines=9> */
[----:B------:R-:W-:Y:S01]  /*45b0*/  UIADD3 UR10, UPT, UPT, UR4, 0x280, URZ ;  /* 0x00000280040a7890 */ /* 0x000fe2000fffe0ff */
[----:B------:R-:W-:Y:S01]  /*45c0*/  R2UR UR36, R0 ;  /* 0x00000000002472ca */ /* 0x000fe200000e0000 */
[----:B------:R-:W-:Y:S01]  /*45d0*/  UIADD3 UR8, UPT, UPT, UR4, 0x300, URZ ;  /* 0x0000030004087890 */ /* 0x000fe2000fffe0ff */
[----:B------:R-:W-:Y:S01]  /*45e0*/  R2UR UR27, R2 ;  /* 0x00000000021b72ca */ /* 0x000fe200000e0000 */
[----:B------:R-:W-:Y:S01]  /*45f0*/  UIADD3 UR6, UPT, UPT, UR4, 0x380, URZ ;  /* 0x0000038004067890 */ /* 0x000fe2000fffe0ff */
[----:B------:R-:W-:Y:S01]  /*4600*/  IMAD.MOV.U32 R2, RZ, RZ, 0x50 ;  /* 0x00000050ff027424 */ /* 0x000fe200078e00ff */
[----:B------:R-:W-:Y:S01]  /*4610*/  R2UR UR33, R4 ;  /* 0x00000000042172ca */ /* 0x000fe200000e0000 */
[----:B------:R-:W-:Y:S01]  /*4620*/  IMAD.MOV.U32 R3, RZ, RZ, 0x100 ;  /* 0x00000100ff037424 */ /* 0x000fe200078e00ff */
[----:B------:R-:W-:Y:S01]  /*4630*/  UMOV UR64, 0x0 ;  /* 0x0000000000407882 */ /* 0x000fe20000000000 */
[----:B------:R-:W-:Y:S01]  /*4640*/  IMAD.MOV.U32 R0, RZ, RZ, 0x100 ;  /* 0x00000100ff007424 */ /* 0x000fe200078e00ff */
[----:B------:R-:W-:Y:S01]  /*4650*/  R2UR UR25, R2 ;  /* 0x00000000021972ca */ /* 0x000fe200000e0000 */
[----:B------:R-:W-:Y:S01]  /*4660*/  IMAD.MOV.U32 R4, RZ, RZ, 0x40 ;  /* 0x00000040ff047424 */ /* 0x000fe200078e00ff */
[C---:B------:R-:W-:Y:S01]  /*4670*/  R2UR UR34, R3.reuse ;  /* 0x00000000032272ca */ /* 0x040fe200000e0000 */
[----:B------:R-:W-:Y:S01]  /*4680*/  IMAD.MOV.U32 R2, RZ, RZ, 0x58 ;  /* 0x00000058ff027424 */ /* 0x000fe200078e00ff */
[----:B------:R-:W-:Y:S01]  /*4690*/  R2UR UR32, R0 ;  /* 0x00000000002072ca */ /* 0x000fe200000e0000 */
[----:B------:R-:W-:Y:S01]  /*46a0*/  UMOV UR65, 0x8210010 ;  /* 0x0821001000417882 */ /* 0x000fe20000000000 */
[----:B------:R-:W-:Y:S01]  /*46b0*/  R2UR UR29, R4 ;  /* 0x00000000041d72ca */ /* 0x000fe200000e0000 */
[----:B------:R-:W-:Y:S01]  /*46c0*/  UMOV UR5, 0x40004040 ;  /* 0x4000404000057882 */ /* 0x000fe20000000000 */
[----:B------:R-:W-:Y:S01]  /*46d0*/  R2UR UR30, R3 ;  /* 0x00000000031e72ca */ /* 0x000fe200000e0000 */
[----:B------:R2:W-:Y:S01]  /*46e0*/  UTCHMMA tmem[UR37], gdesc[UR4], tmem[UR38], tmem[UR64], idesc[UR65], UPT ;  /* 0x00ff4004250079ea */ /* 0x0005e2000b800026 */
[C---:B------:R-:W-:Y:S01]  /*46f0*/  R2UR UR28, R0.reuse ;  /* 0x00000000001c72ca */ /* 0x040fe200000e0000 */
[----:B------:R-:W-:Y:S01]  /*4700*/  UMOV UR54, 0x0 ;  /* 0x0000000000367882 */ /* 0x000fe20000000000 */
        /* <DEDUP_REMOVED lines=28> */
[----:B------:R-:W-:Y:S02]  /*48d0*/  UMOV UR7, 0x40004040 ;  /* 0x4000404000077882 */ /* 0x000fe40000000000 */
[----:B------:R2:W-:Y:S01]  /*48e0*/  UTCHMMA tmem[UR23], gdesc[UR6], tmem[UR24], tmem[UR40], idesc[UR41], UPT ;  /* 0x00ff2806170079ea */ /* 0x0005e2000b800018 */
[----:B------:R-:W-:Y:S05]  /*48f0*/  BRA.U UP5, `(.L_x_75) ;  /* 0x0000000105047547 */ /* 0x000fea000b800000 */
[----:B--2---:R-:W-:Y:S05]  /*4900*/  BPT.TRAP 0x1 ;  /* 0x000000040000795c */ /* 0x004fea0000300000 */
.L_x_75:
[----:B--2---:R-:W-:Y:S02]  /*4910*/  UIADD3 UR4, UPT, UPT, UR22, 0x38090, URZ ;  /* 0x0003809016047890 */ /* 0x004fe4000fffe0ff */
[----:B------:R-:W-:Y:S01]  /*4920*/  ULOP3.LUT UR5, UR59, 0x1, URZ, 0x3c, !UPT ;  /* 0x000000013b057892 */ /* 0x000fe2000f8e3cff */
[----:B------:R-:W-:Y:S01]  /*4930*/  UMOV UR36, 0x1 ;  /* 0x0000000100247882 */ /* 0x000fe20000000000 */
[----:B------:R-:W-:Y:S05]  /*4940*/  UMOV UR53, UR46 ;  /* 0x0000002e00357c82 */ /* 0x000fea0008000000 */
[----:B------:R3:W-:Y:S01]  /*4950*/  UTCBAR [UR4], URZ ;  /* 0x000000ff040073e9 */ /* 0x0007e200080000ff */
[----:B------:R-:W-:Y:S05]  /*4960*/  BRA.U UP2, `(.L_x_76) ;  /* 0xffffffe502a07547 */ /* 0x000fea000b83ffff */
.L_x_57:
[----:B------:R-:W-:Y:S04]  /*4970*/  BSSY.RECONVERGENT B0, `(.L_x_77) ;  /* 0x0000003000007945 */ /* 0x000fe80003800200 */
[----:B------:R-:W-:Y:S05]  /*4980*/  @!P4 BRA `(.L_x_78) ;  /* 0x000000000004c947 */ /* 0x000fea0003800000 */
[----:B--23--:R-:W-:Y:S05]  /*4990*/  BPT.TRAP 0x1 ;  /* 0x000000040000795c */ /* 0x00cfea0000300000 */
.L_x_78:
[----:B--23--:R-:W-:Y:S05]  /*49a0*/  BSYNC.RECONVERGENT B0 ;  /* 0x0000000000007941 */ /* 0x00cfea0003800200 */
.L_x_77:
[----:B------:R-:W-:Y:S01]  /*49b0*/  UIADD3 UR4, UPT, UPT, UR22, 0x38010, URZ ;  /* 0x0003801016047890 */ /* 0x000fe2000fffe0ff */
[----:B------:R-:W-:Y:S08]  /*49c0*/  BSSY.RECONVERGENT B0, `(.L_x_79) ;  /* 0x0000004000007945 */ /* 0x000ff00003800200 */
[----:B------:R2:W-:Y:S01]  /*49d0*/  UTCBAR [UR4], URZ ;  /* 0x000000ff040073e9 */ /* 0x0005e200080000ff */
[----:B------:R-:W-:Y:S05]  /*49e0*/  @!P4 BRA `(.L_x_80) ;  /* 0x000000000004c947 */ /* 0x000fea0003800000 */
[----:B--2---:R-:W-:Y:S05]  /*49f0*/  BPT.TRAP 0x1 ;  /* 0x000000040000795c */ /* 0x004fea0000300000 */
.L_x_80:
[----:B--2---:R-:W-:Y:S05]  /*4a00*/  BSYNC.RECONVERGENT B0 ;  /* 0x0000000000007941 */ /* 0x004fea0003800200 */
.L_x_79:
[----:B------:R-:W-:-:S09]  /*4a10*/  UIADD3 UR4, UPT, UPT, UR22, 0x38018, URZ ;  /* 0x0003801816047890 */ /* 0x000fd2000fffe0ff */
[----:B------:R2:W-:Y:S01]  /*4a20*/  UTCBAR [UR4], URZ ;  /* 0x000000ff040073e9 */ /* 0x0005e200080000ff */
[----:B------:R-:W-:Y:S05]  /*4a30*/  BRA.U UP5, `(.L_x_81) ;  /* 0x0000000105047547 */ /* 0x000fea000b800000 */
[----:B--2---:R-:W-:Y:S05]  /*4a40*/  BPT.TRAP 0x1 ;  /* 0x000000040000795c */ /* 0x004fea0000300000 */
.L_x_81:
[----:B------:R-:W-:-:S04]  /*4a50*/  MOV R3, UR58 ;  /* 0x0000003a00037c02 */ /* 0x000fc80008000f00 */
[----:B------:R-:W-:-:S04]  /*4a60*/  SHF.L.U32 R3, R3, 0x1f, RZ ;  /* 0x0000001f03037819 */ /* 0x000fc800000006ff */
[----:B------:R-:W3:Y:S02]  /*4a70*/  SYNCS.PHASECHK.TRANS64.TRYWAIT P0, [UR22+0x380a8], R3 ;  /* 0x0380a803ff0075a7 */ /* 0x000ee40008001116 */
[----:B---3--:R-:W-:Y:S05]  /*4a80*/  @!P0 BRA `(.L_x_82) ;  /* 0x0000017c00888947 */ /* 0x008fea0003800000 */
.L_x_431:
[----:B------:R-:W-:Y:S05]  /*4a90*/  BRA.U UP3, `(.L_x_83) ;  /* 0x0000000103047547 */ /* 0x000fea000b800000 */
[----:B--2---:R-:W-:Y:S05]  /*4aa0*/  BPT.TRAP 0x1 ;  /* 0x000000040000795c */ /* 0x004fea0000300000 */
.L_x_83:
[----:B-1----:R-:W-:Y:S02]  /*4ab0*/  IMAD.U32 R5, RZ, RZ, UR5 ;  /* 0x00000005ff057e24 */ /* 0x002fe4000f8e00ff */
[----:B------:R-:W-:Y:S02]  /*4ac0*/  HFMA2 R4, -RZ, RZ, 0, 9.5367431640625e-06 ;  /* 0x000000a0ff047431 */ /* 0x000fe400000001ff */
[----:B---3--:R-:W-:Y:S01]  /*4ad0*/  IMAD.MOV.U32 R3, RZ, RZ, 0x180 ;  /* 0x00000180ff037424 */ /* 0x008fe200078e00ff */
[----:B------:R-:W-:-:S04]  /*4ae0*/  SHF.L.U32 R5, R5, 0x1f, RZ ;  /* 0x0000001f05057819 */ /* 0x000fc800000006ff */
[----:B------:R-:W1:Y:S02]  /*4af0*/  SYNCS.PHASECHK.TRANS64.TRYWAIT P0, [UR22+0x38068], R5 ;  /* 0x03806805ff0075a7 */ /* 0x000e640008001116 */
[----:B-1----:R-:W-:Y:S05]  /*4b00*/  @!P0 BRA `(.L_x_84) ;  /* 0x0000017c00808947 */ /* 0x002fea0003800000 */
.L_x_433:
[----:B------:R-:W-:Y:S01]  /*4b10*/  IMAD.MOV.U32 R2, RZ, RZ, 0xa8 ;  /* 0x000000a8ff027424 */ /* 0x000fe200078e00ff */
[----:B------:R-:W-:Y:S01]  /*4b20*/  R2UR UR37, R4 ;  /* 0x00000000042572ca */ /* 0x000fe200000e0000 */
        /* <DEDUP_REMOVED lines=8> */
[----:B------:R-:W-:Y:S01]  /*4bb0*/  IMAD.MOV.U32 R4, RZ, RZ, 0xc0 ;  /* 0x000000c0ff047424 */ /* 0x000fe200078e00ff */
[----:B------:R-:W-:Y:S01]  /*4bc0*/  R2UR UR30, R2 ;  /* 0x00000000021e72ca */ /* 0x000fe200000e0000 */
[----:B------:R-:W-:Y:S01]  /*4bd0*/  IMAD.MOV.U32 R2, RZ, RZ, 0xc8 ;  /* 0x000000c8ff027424 */ /* 0x000fe200078e00ff */
[----:B--2---:R-:W-:Y:S01]  /*4be0*/  ULEA UR4, UR46, UR56, 0xb ;  /* 0x000000382e047291 */ /* 0x004fe2000f8e58ff */
[C---:B------:R-:W-:Y:S01]  /*4bf0*/  R2UR UR33, R3.reuse ;  /* 0x00000000032172ca */ /* 0x040fe200000e0000 */
[----:B------:R-:W-:Y:S01]  /*4c00*/  UISETP.NE.U32.AND UP0, UPT, UR36, URZ, UPT ;  /* 0x000000ff2400728c */ /* 0x000fe2000bf05070 */
[----:B------:R-:W-:Y:S01]  /*4c10*/  R2UR UR31, R0 ;  /* 0x00000000001f72ca */ /* 0x000fe200000e0000 */
[----:B------:R-:W-:Y:S01]  /*4c20*/  UIADD3 UR18, UPT, UPT, UR4, 0x80, URZ ;  /* 0x0000008004127890 */ /* 0x000fe2000fffe0ff */
[----:B------:R-:W-:Y:S01]  /*4c30*/  R2UR UR26, R2 ;  /* 0x00000000021a72ca */ /* 0x000fe200000e0000 */
[----:B------:R-:W-:Y:S01]  /*4c40*/  IMAD.MOV.U32 R2, RZ, RZ, 0xd0 ;  /* 0x000000d0ff027424 */ /* 0x000fe200078e00ff */
[----:B------:R-:W-:Y:S01]  /*4c50*/  R2UR UR28, R4 ;  /* 0x00000000041c72ca */ /* 0x000fe200000e0000 */
[----:B------:R-:W-:Y:S01]  /*4c60*/  UIADD3 UR16, UPT, UPT, UR4, 0x100, URZ ;  /* 0x0000010004107890 */ /* 0x000fe2000fffe0ff */
[----:B------:R-:W-:Y:S01]  /*4c70*/  R2UR UR29, R3 ;  /* 0x00000000031d72ca */ /* 0x000fe200000e0000 */
[----:B------:R-:W-:Y:S01]  /*4c80*/  UIADD3 UR14, UPT, UPT, UR4, 0x180, URZ ;  /* 0x00000180040e7890 */ /* 0x000fe2000fffe0ff */
[----:B------:R-:W-:Y:S01]  /*4c90*/  R2UR UR24, R2 ;  /* 0x00000000021872ca */ /* 0x000fe200000e0000 */
[----:B------:R-:W-:Y:S01]  /*4ca0*/  IMAD.MOV.U32 R2, RZ, RZ, 0xd8 ;  /* 0x000000d8ff027424 */ /* 0x000fe200078e00ff */
[C---:B------:R-:W-:Y:S01]  /*4cb0*/  R2UR UR27, R0.reuse ;  /* 0x00000000001b72ca */ /* 0x040fe200000e0000 */
[----:B------:R-:W-:Y:S01]  /*4cc0*/  UIADD3 UR12, UPT, UPT, UR4, 0x200, URZ ;  /* 0x00000200040c7890 */ /* 0x000fe2000fffe0ff */
[----:B------:R-:W-:Y:S01]  /*4cd0*/  R2UR UR25, R0 ;  /* 0x00000000001972ca */ /* 0x000fe200000e0000 */
[----:B------:R-:W-:Y:S01]  /*4ce0*/  UIADD3 UR10, UPT, UPT, UR4, 0x280, URZ ;  /* 0x00000280040a7890 */ /* 0x000fe2000fffe0ff */
[----:B------:R-:W-:Y:S01]  /*4cf0*/  R2UR UR20, R2 ;  /* 0x00000000021472ca */ /* 0x000fe200000e0000 */
[----:B------:R-:W-:Y:S01]  /*4d00*/  UIADD3 UR8, UPT, UPT, UR4, 0x300, URZ ;  /* 0x0000030004087890 */ /* 0x000fe2000fffe0ff */
[----:B------:R-:W-:Y:S01]  /*4d10*/  R2UR UR23, R0 ;  /* 0x00000000001772ca */ /* 0x000fe200000e0000 */
[----:B------:R-:W-:Y:S01]  /*4d20*/  UMOV UR64, 0x0 ;  /* 0x0000000000407882 */ /* 0x000fe20000000000 */
[----:B------:R-:W-:Y:S01]  /*4d30*/  UMOV UR65, 0x8210010 ;  /* 0x0821001000417882 */ /* 0x000fe20000000000 */
[----:B------:R-:W-:Y:S01]  /*4d40*/  UMOV UR5, 0x40004040 ;  /* 0x4000404000057882 */ /* 0x000fe20000000000 */
[----:B------:R-:W-:Y:S01]  /*4d50*/  UIADD3 UR6, UPT, UPT, UR4, 0x380, URZ ;  /* 0x0000038004067890 */ /* 0x000fe2000fffe0ff */
[----:B------:R1:W-:Y:S01]  /*4d60*/  UTCHMMA tmem[UR37], gdesc[UR4], tmem[UR38], tmem[UR64], idesc[UR65], UP0 ;  /* 0x00ff4004250079ea */ /* 0x0003e20008000026 */
        /* <DEDUP_REMOVED lines=29> */
[----:B-1----:R-:W-:Y:S05]  /*4f40*/  BPT.TRAP 0x1 ;  /* 0x000000040000795c */ /* 0x002fea0000300000 */
.L_x_85:
[----:B-1----:R-:W-:-:S09]  /*4f50*/  UIADD3 UR4, UPT, UPT, UR22, 0x38098, URZ ;  /* 0x0003809816047890 */ /* 0x002fd2000fffe0ff */
[----:B------:R1:W-:Y:S01]  /*4f60*/  UTCBAR [UR4], URZ ;  /* 0x000000ff040073e9 */ /* 0x0003e200080000ff */
[----:B------:R-:W-:Y:S05]  /*4f70*/  BRA.U !UP1, `(.L_x_86) ;  /* 0x0000000109047547 */ /* 0x000fea000b800000 */
[----:B-1----:R-:W-:Y:S05]  /*4f80*/  BPT.TRAP 0x1 ;  /* 0x000000040000795c */ /* 0x002fea0000300000 */
.L_x_86:
[----:B-1----:R-:W-:-:S04]  /*4f90*/  ULEA UR4, UR57, UR22, 0x3 ;  /* 0x0000001639047291 */ /* 0x002fc8000f8e18ff */
[----:B------:R-:W-:-:S09]  /*4fa0*/  UIADD3 UR4, UPT, UPT, UR4, 0x38038, URZ ;  /* 0x0003803804047890 */ /* 0x000fd2000fffe0ff */
[----:B------:R1:W-:Y:S01]  /*4fb0*/  UTCBAR [UR4], URZ ;  /* 0x000000ff040073e9 */ /* 0x0003e200080000ff */
[----:B------:R-:W-:Y:S05]  /*4fc0*/  BRA.U UP4, `(.L_x_87) ;  /* 0x0000000104047547 */ /* 0x000fea000b800000 */
[----:B-1----:R-:W-:Y:S05]  /*4fd0*/  BPT.TRAP 0x1 ;  /* 0x000000040000795c */ /* 0x002fea0000300000 */
.L_x_87:
[----:B-1----:R-:W-:-:S09]  /*4fe0*/  UIADD3 UR4, UPT, UPT, UR22, 0x38050, URZ ;  /* 0x0003805016047890 */ /* 0x002fd2000fffe0ff */
[----:B------:R1:W-:Y:S01]  /*4ff0*/  UTCBAR [UR4], URZ ;  /* 0x000000ff040073e9 */ /* 0x0003e200080000ff */
[----:B------:R-:W-:Y:S05]  /*5000*/  BRA.U UP3, `(.L_x_88) ;  /* 0x0000000103047547 */ /* 0x000fea000b800000 */
[----:B-1----:R-:W-:Y:S05]  /*5010*/  BPT.TRAP 0x1 ;  /* 0x000000040000795c */ /* 0x002fea0000300000 */
.L_x_88:
[----:B-1----:R-:W-:Y:S01]  /*5020*/  UIADD3 UR4, UPT, UPT, UR22, 0x38060, URZ ;  /* 0x0003806016047890 */ /* 0x002fe2000fffe0ff */
[----:B------:R-:W-:Y:S01]  /*5030*/  LOP3.LUT R7, R7, 0x1, RZ, 0x3c, !PT ;  /* 0x0000000107077812 */ /* 0x000fe200078e3cff */
[----:B------:R-:W-:Y:S02]  /*5040*/  UIADD3 UR60, UPT, UPT, UR62, 0x2, URZ ;  /* 0x000000023e3c7890 */ /* 0x000fe4000fffe0ff */
[----:B------:R-:W-:-:S05]  /*5050*/  ULOP3.LUT UR58, UR58, 0x1, URZ, 0x3c, !UPT ;  /* 0x000000013a3a7892 */ /* 0x000fca000f8e3cff */
[----:B------:R2:W-:Y:S01]  /*5060*/  UTCBAR [UR4], URZ ;  /* 0x000000ff040073e9 */ /* 0x0005e200080000ff */
[----:B------:R-:W-:-:S06]  /*5070*/  NOP ;  /* 0x0000000000007918 */ /* 0x000fcc0000000000 */
.L_x_29:
[----:B--2---:R-:W2:Y:S01]  /*5080*/  LDCU UR4, c[0x0][0x370] ;  /* 0x00006e00ff0477ac */ /* 0x004ea20008000800 */
[----:B------:R-:W-:Y:S01]  /*5090*/  R2UR UR6, R11 ;  /* 0x000000000b0672ca */ /* 0x000fe200000e0000 */
[----:B------:R-:W3:-:S12]  /*50a0*/  LDCU UR5, c[0x0][0x900] ;  /* 0x00012000ff0577ac */ /* 0x000ed80008000800 */
[----:B--2---:R-:W-:-:S04]  /*50b0*/  UIADD3 UR6, UPT, UPT, UR4, UR6, URZ ;  /* 0x0000000604067290 */ /* 0x004fc8000fffe0ff */
[----:B---3--:R-:W-:Y:S02]  /*50c0*/  UISETP.GE.AND UP0, UPT, UR6, UR5, UPT ;  /* 0x000000050600728c */ /* 0x008fe4000bf06270 */
[----:B------:R-:W-:-:S07]  /*50d0*/  MOV R11, UR6 ;  /* 0x00000006000b7c02 */ /* 0x000fce0008000f00 */
[----:B------:R-:W-:Y:S05]  /*50e0*/  BRA.U !UP0, `(.L_x_89) ;  /* 0xffffffc908047547 */ /* 0x000fea000b83ffff */
[----:B------:R-:W-:Y:S05]  /*50f0*/  EXIT ;  /* 0x000000000000794d */ /* 0x000fea0003800000 */
.L_x_28:
[----:B------:R-:W-:-:S08]  /*5100*/  NOP ;  /* 0x0000000000007918 */ /* 0x000fd00000000000 */
[----:B------:R-:W1:-:S00]  /*5110*/  USETMAXREG.DEALLOC.CTAPOOL 0x60 ;  /* 0x00000060000079c8 */ /* 0x000e4000080e0500 */
[----:B-1----:R-:W1:Y:S01]  /*5120*/  LDC R0, c[0x0][0x900] ;  /* 0x00024000ff007b82 */ /* 0x002e620000000800 */
[----:B------:R-:W-:Y:S02]  /*5130*/  MOV R57, UR8 ;  /* 0x0000000800397c02 */ /* 0x000fe40008000f00 */
[----:B-1----:R-:W-:-:S13]  /*5140*/  ISETP.LE.AND P0, PT, R0, UR8, PT ;  /* 0x0000000800007c0c */ /* 0x002fda000bf03270 */
[----:B------:R-:W-:Y:S05]  /*5150*/  @P0 EXIT ;  /* 0x000000000000094d */ /* 0x000fea0003800000 */
[----:B------:R-:W1:Y:S01]  /*5160*/  S2UR UR5, SR_CTAID.Z ;  /* 0x00000000000579c3 */ /* 0x000e620000002700 */
[----:B------:R-:W-:Y:S01]  /*5170*/  LOP3.LUT P0, RZ, R3, 0x7f, RZ, 0xc0, !PT ;  /* 0x0000007f03ff7812 */ /* 0x000fe2000780c0ff */
[----:B------:R-:W-:Y:S01]  /*5180*/  HFMA2 R62, -RZ, RZ, 0, 0 ;  /* 0x00000000ff3e7431 */ /* 0x000fe200000001ff */
[----:B------:R-:W-:Y:S01]  /*5190*/  BSSY B8, `(.L_x_90) ;  /* 0x0000ca9000087945 */ /* 0x000fe20003800000 */
[----:B------:R-:W-:Y:S01]  /*51a0*/  IMAD.MOV.U32 R56, RZ, RZ, 0x1 ;  /* 0x00000001ff387424 */ /* 0x000fe200078e00ff */
[----:B------:R-:W-:Y:S01]  /*51b0*/  MOV R23, RZ ;  /* 0x000000ff00177202 */ /* 0x000fe20000000f00 */
[----:B------:R-:W2:Y:S02]  /*51c0*/  LDCU.64 UR44, c[0x0][0x358] ;  /* 0x00006b00ff2c77ac */ /* 0x000ea40008000a00 */
[----:B------:R-:W1:Y:S01]  /*51d0*/  LDC R2, c[0x0][0x370] ;  /* 0x0000dc00ff027b82 */ /* 0x000e620000000800 */
[----:B------:R-:W3:Y:S01]  /*51e0*/  LDCU UR4, c[0x0][0x374] ;  /* 0x00006e80ff0477ac */ /* 0x000ee20008000800 */
[----:B------:R-:W-:Y:S01]  /*51f0*/  UMOV UR36, URZ ;  /* 0x000000ff00247c82 */ /* 0x000fe20008000000 */
[----:B------:R-:W-:-:S05]  /*5200*/  UMOV UR38, URZ ;  /* 0x000000ff00267c82 */ /* 0x000fca0008000000 */
[----:B------:R-:W4:Y:S01]  /*5210*/  S2UR UR6, SR_CTAID.Y ;  /* 0x00000000000679c3 */ /* 0x000f220000002600 */
[----:B-1----:R-:W-:-:S04]  /*5220*/  IMAD R0, R2, UR5, RZ ;  /* 0x0000000502007c24 */ /* 0x002fc8000f8e02ff */
[----:B------:R-:W-:Y:S02]  /*5230*/  IMAD.MOV R0, RZ, RZ, -R0 ;  /* 0x000000ffff007224 */ /* 0x000fe400078e0a00 */
[----:B----4-:R-:W-:Y:S02]  /*5240*/  IMAD R2, R2, UR6, R57 ;  /* 0x0000000602027c24 */ /* 0x010fe4000f8e0239 */
[----:B---3--:R-:W-:-:S05]  /*5250*/  IMAD R5, R0, UR4, RZ ;  /* 0x0000000400057c24 */ /* 0x008fca000f8e02ff */
[----:B------:R-:W-:-:S04]  /*5260*/  ISETP.NE.OR P0, PT, R2, R5, P0 ;  /* 0x000000050200720c */ /* 0x000fc80000705670 */
[----:B--2---:R-:W-:-:S09]  /*5270*/  P2R R58, PR, RZ, 0x1 ;  /* 0x00000001ff3a7803 */ /* 0x004fd20000000000 */
.L_x_258:
[----:B------:R-:W-:Y:S05]  /*5280*/  YIELD ;  /* 0x0000000000007946 */ /* 0x000fea0003800000 */
[----:B-1----:R-:W1:Y:S01]  /*5290*/  LDC R6, c[0x0][0x904] ;  /* 0x00024100ff067b82 */ /* 0x002e620000000800 */
[----:B------:R-:W2:Y:S01]  /*52a0*/  LDCU.64 UR4, c[0x0][0x908] ;  /* 0x00012100ff0477ac */ /* 0x000ea20008000a00 */
[----:B------:R-:W-:Y:S01]  /*52b0*/  BSSY B7, `(.L_x_91) ;  /* 0x0000c91000077945 */ /* 0x000fe20003800000 */
[----:B---3--:R-:W3:Y:S05]  /*52c0*/  LDCU.64 UR6, c[0x0][0x920] ;  /* 0x00012400ff0677ac */ /* 0x008eea0008000a00 */
[----:B----4-:R-:W4:Y:S08]  /*52d0*/  LDC.64 R4, c[0x0][0x918] ;  /* 0x00024600ff047b82 */ /* 0x010f300000000a00 */
[----:B------:R-:W5:Y:S01]  /*52e0*/  LDC.64 R2, c[0x0][0x910] ;  /* 0x00024400ff027b82 */ /* 0x000f620000000a00 */
[----:B--2---:R-:W-:Y:S01]  /*52f0*/  IMAD.HI.U32 R22, R57, UR4, RZ ;  /* 0x0000000439167c27 */ /* 0x004fe2000f8e00ff */
[----:B------:R-:W2:Y:S04]  /*5300*/  LDCU UR4, c[0x0][0x380] ;  /* 0x00007000ff0477ac */ /* 0x000ea80008000800 */
[----:B------:R-:W-:-:S02]  /*5310*/  SHF.R.U32.HI R22, RZ, UR5, R22 ;  /* 0x00000005ff167c19 */ /* 0x000fc40008011616 */
[----:B-1----:R-:W-:-:S04]  /*5320*/  ISETP.NE.AND P0, PT, R6, 0x1, PT ;  /* 0x000000010600780c */ /* 0x002fc80003f05270 */
[----:B------:R-:W-:Y:S02]  /*5330*/  SEL R22, R57, R22, !P0 ;  /* 0x0000001639167207 */ /* 0x000fe40004000000 */
[----:B----4-:R-:W-:-:S03]  /*5340*/  ISETP.NE.AND P0, PT, R5, 0x1, PT ;  /* 0x000000010500780c */ /* 0x010fc60003f05270 */
[----:B---3--:R-:W-:-:S05]  /*5350*/  IMAD.HI.U32 R7, R22, UR6, RZ ;  /* 0x0000000616077c27 */ /* 0x008fca000f8e00ff */
[----:B------:R-:W-:-:S04]  /*5360*/  SHF.R.U32.HI R7, RZ, UR7, R7 ;  /* 0x00000007ff077c19 */ /* 0x000fc80008011607 */
[----:B------:R-:W-:Y:S01]  /*5370*/  SEL R0, R22, R7, !P0 ;  /* 0x0000000716007207 */ /* 0x000fe20004000000 */
[----:B------:R-:W-:Y:S01]  /*5380*/  IMAD.MOV R7, RZ, RZ, -R22 ;  /* 0x000000ffff077224 */ /* 0x000fe200078e0a16 */
[----:B-----5:R-:W-:-:S03]  /*5390*/  ISETP.NE.AND P0, PT, R2, 0x1, PT ;  /* 0x000000010200780c */ /* 0x020fc60003f05270 */
[----:B------:R-:W-:-:S04]  /*53a0*/  IMAD.HI.U32 R3, R0, R3, RZ ;  /* 0x0000000300037227 */ /* 0x000fc800078e00ff */
[----:B------:R-:W-:Y:S01]  /*53b0*/  IMAD R7, R6, R7, R57 ;  /* 0x0000000706077224 */ /* 0x000fe200078e0239 */
[----:B------:R-:W-:Y:S01]  /*53c0*/  SHF.R.U32.HI R3, RZ, R4, R3 ;  /* 0x00000004ff037219 */ /* 0x000fe20000011603 */
[----:B------:R-:W-:Y:S02]  /*53d0*/  IMAD.MOV R4, RZ, RZ, -R0 ;  /* 0x000000ffff047224 */ /* 0x000fe400078e0a00 */
[----:B------:R-:W-:Y:S01]  /*53e0*/  IMAD.SHL.U32 R7, R7, 0x100, RZ ;  /* 0x0000010007077824 */ /* 0x000fe200078e00ff */
[----:B------:R-:W-:Y:S01]  /*53f0*/  SEL R3, R0, R3, !P0 ;  /* 0x0000000300037207 */ /* 0x000fe20004000000 */
[----:B------:R-:W-:-:S03]  /*5400*/  IMAD R22, R5, R4, R22 ;  /* 0x0000000405167224 */ /* 0x000fc600078e0216 */
[----:B--2---:R-:W-:Y:S01]  /*5410*/  ISETP.GE.AND P0, PT, R7, UR4, PT ;  /* 0x0000000407007c0c */ /* 0x004fe2000bf06270 */
[----:B------:R-:W-:-:S04]  /*5420*/  IMAD.MOV R3, RZ, RZ, -R3 ;  /* 0x000000ffff037224 */ /* 0x000fc800078e0a03 */
[----:B------:R-:W-:-:S08]  /*5430*/  IMAD R2, R2, R3, R0 ;  /* 0x0000000302027224 */ /* 0x000fd000078e0200 */
[----:B------:R-:W-:Y:S05]  /*5440*/  @P0 BRA `(.L_x_92) ;  /* 0x000000c400dc0947 */ /* 0x000fea0003800000 */
[----:B------:R-:W1:Y:S02]  /*5450*/  LDC R4, c[0x0][0x384] ;  /* 0x0000e100ff047b82 */ /* 0x000e640000000800 */
[----:B-1----:R-:W-:-:S13]  /*5460*/  ISETP.NE.AND P0, PT, R4, RZ, PT ;  /* 0x000000ff0400720c */ /* 0x002fda0003f05270 */
[----:B------:R-:W-:Y:S05]  /*5470*/  @P0 BRA `(.L_x_93) ;  /* 0x0000005800480947 */ /* 0x000fea0003800000 */
[----:B------:R-:W-:-:S09]  /*5480*/  UISETP.NE.AND UP0, UPT, UR37, URZ, UPT ;  /* 0x000000ff2500728c */ /* 0x000fd2000bf05270 */
[----:B------:R-:W-:Y:S05]  /*5490*/  BRA.U UP0, `(.L_x_94) ;  /* 0x0000000100047547 */ /* 0x000fea000b800000 */
[----:B------:R-:W-:Y:S05]  /*54a0*/  BPT.TRAP 0x1 ;  /* 0x000000040000795c */ /* 0x000fea0000300000 */
.L_x_94:
[----:B------:R-:W1:Y:S01]  /*54b0*/  S2R R16, SR_CgaCtaId ;  /* 0x0000000000107919 */ /* 0x000e620000008800 */
[----:B------:R-:W-:Y:S01]  /*54c0*/  MOV R5, 0x400 ;  /* 0x0000040000057802 */ /* 0x000fe20000000f00 */
[----:B------:R-:W-:Y:S01]  /*54d0*/  BSSY B0, `(.L_x_95) ;  /* 0x0000005000007945 */ /* 0x000fe20003800000 */
[----:B------:R-:W-:Y:S02]  /*54e0*/  SHF.L.U32 R3, R56, 0x1f, RZ ;  /* 0x0000001f38037819 */ /* 0x000fe400000006ff */
[----:B-1----:R-:W-:-:S04]  /*54f0*/  LEA R16, R16, R5, 0x18 ;  /* 0x0000000510107211 */ /* 0x002fc800078ec0ff */
[----:B------:R-:W1:Y:S02]  /*5500*/  SYNCS.PHASECHK.TRANS64.TRYWAIT P0, [R16+URZ+0x380c0], R3 ;  /* 0x0380c003100075a7 */ /* 0x000e6400080011ff */
[----:B-1----:R-:W-:Y:S05]  /*5510*/  @!P0 BRA `(.L_x_96) ;  /* 0x0000017400148947 */ /* 0x002fea0003800000 */
.L_x_434:
[----:B------:R-:W-:Y:S05]  /*5520*/  BSYNC B0 ;  /* 0x0000000000007941 */ /* 0x000fea0003800000 */
.L_x_95:
[----:B------:R-:W-:Y:S01]  /*5530*/  ISETP.NE.AND P0, PT, R58, RZ, PT ;  /* 0x000000ff3a00720c */ /* 0x000fe20003f05270 */
[----:B------:R-:W-:-:S12]  /*5540*/  BSSY.RECONVERGENT B6, `(.L_x_97) ;  /* 0x0000233000067945 */ /* 0x000fd80003800200 */
[----:B------:R-:W-:Y:S05]  /*5550*/  @P0 BRA `(.L_x_98) ;  /* 0x0000002000c40947 */ /* 0x000fea0003800000 */
[----:B------:R-:W2:Y:S01]  /*5560*/  LDC.64 R10, c[0x4][0xa0] ;  /* 0x01002800ff0a7b82 */ /* 0x000ea20000000a00 */
[----:B------:R-:W-:Y:S01]  /*5570*/  MOV R17, 0x0 ;  /* 0x0000000000117802 */ /* 0x000fe20000000f00 */
[----:B------:R-:W3:Y:S01]  /*5580*/  LDCU.64 UR4, c[0x4][0xd0] ;  /* 0x01001a00ff0477ac */ /* 0x000ee20008000a00 */
[----:B------:R-:W-:Y:S02]  /*5590*/  MOV R6, UR41 ;  /* 0x0000002900067c02 */ /* 0x000fe40008000f00 */
[----:B------:R-:W-:-:S03]  /*55a0*/  MOV R7, UR40 ;  /* 0x0000002800077c02 */ /* 0x000fc60008000f00 */
[----:B------:R4:W1:Y:S01]  /*55b0*/  LDC.64 R8, c[0x4][R17] ;  /* 0x0100000011087b82 */ /* 0x0008620000000a00 */
[----:B---3--:R-:W-:Y:S02]  /*55c0*/  IMAD.U32 R4, RZ, RZ, UR4 ;  /* 0x00000004ff047e24 */ /* 0x008fe4000f8e00ff */
[----:B------:R-:W-:Y:S01]  /*55d0*/  IMAD.U32 R5, RZ, RZ, UR5 ;  /* 0x00000005ff057e24 */ /* 0x000fe2000f8e00ff */
[----:B--2---:R4:W-:Y:S04]  /*55e0*/  STL.64 [R1], R10 ;  /* 0x0000000a01007387 */ /* 0x0049e80000100a00 */
[----:B------:R-:W-:-:S07]  /*55f0*/  LEPC R20, `(.L_x_99) ;  /* 0x000000001014794e */ /* 0x000fce0000000000 */
[----:B-1--4-:R-:W-:Y:S05]  /*5600*/  CALL.ABS.NOINC R8 ;  /* 0x0000000008007343 */ /* 0x012fea0003c00000 */
.L_x_99:
[----:B------:R-:W-:Y:S01]  /*5610*/  IMAD.MOV.U32 R8, RZ, RZ, 0x3 ;  /* 0x00000003ff087424 */ /* 0x000fe200078e00ff */
[----:B------:R1:W2:Y:S01]  /*5620*/  LDC.64 R10, c[0x4][R17] ;  /* 0x01000000110a7b82 */ /* 0x0002a20000000a00 */
[----:B------:R-:W-:Y:S01]  /*5630*/  IMAD.MOV.U32 R9, RZ, RZ, 0x4 ;  /* 0x00000004ff097424 */ /* 0x000fe200078e00ff */
[----:B------:R-:W3:Y:S01]  /*5640*/  LDCU.64 UR4, c[0x4][0xe8] ;  /* 0x01001d00ff0477ac */ /* 0x000ee20008000a00 */
[----:B------:R-:W-:Y:S01]  /*5650*/  MOV R6, UR41 ;  /* 0x0000002900067c02 */ /* 0x000fe20008000f00 */
[----:B------:R1:W-:Y:S01]  /*5660*/  STL [R1+0x8], R8 ;  /* 0x0000080801007387 */ /* 0x0003e20000100800 */
[----:B------:R-:W-:-:S03]  /*5670*/  MOV R7, UR40 ;  /* 0x0000002800077c02 */ /* 0x000fc60008000f00 */
[----:B------:R1:W-:Y:S01]  /*5680*/  STL.64 [R1], R8 ;  /* 0x0000000801007387 */ /* 0x0003e20000100a00 */
[----:B---3--:R-:W-:Y:S01]  /*5690*/  MOV R4, UR4 ;  /* 0x0000000400047c02 */ /* 0x008fe20008000f00 */
[----:B------:R-:W-:Y:S02]  /*56a0*/  IMAD.U32 R5, RZ, RZ, UR5 ;  /* 0x00000005ff057e24 */ /* 0x000fe4000f8e00ff */
[----:B------:R-:W-:-:S07]  /*56b0*/  LEPC R20, `(.L_x_100) ;  /* 0x000000001014794e */ /* 0x000fce0000000000 */
[----:B-12---:R-:W-:Y:S05]  /*56c0*/  CALL.ABS.NOINC R10 ;  /* 0x000000000a007343 */ /* 0x006fea0003c00000 */
.L_x_100:
[----:B------:R1:W2:Y:S01]  /*56d0*/  LDC.64 R8, c[0x4][R17] ;  /* 0x0100000011087b82 */ /* 0x0002a20000000a00 */
[----:B------:R-:W3:Y:S01]  /*56e0*/  LDCU.64 UR4, c[0x4][0xe0] ;  /* 0x01001c00ff0477ac */ /* 0x000ee20008000a00 */
[----:B------:R-:W-:Y:S01]  /*56f0*/  CS2R R6, SRZ ;  /* 0x0000000000067805 */ /* 0x000fe2000001ff00 */
[----:B---3--:R-:W-:Y:S01]  /*5700*/  IMAD.U32 R4, RZ, RZ, UR4 ;  /* 0x00000004ff047e24 */ /* 0x008fe2000f8e00ff */
[----:B------:R-:W-:-:S04]  /*5710*/  MOV R5, UR5 ;  /* 0x0000000500057c02 */ /* 0x000fc80008000f00 */
[----:B------:R-:W-:-:S07]  /*5720*/  LEPC R20, `(.L_x_101) ;  /* 0x000000001014794e */ /* 0x000fce0000000000 */
[----:B-12---:R-:W-:Y:S05]  /*5730*/  CALL.ABS.NOINC R8 ;  /* 0x0000000008007343 */ /* 0x006fea0003c00000 */
.L_x_101:
[----:B------:R1:W2:Y:S01]  /*5740*/  LDC.64 R8, c[0x4][R17] ;  /* 0x0100000011087b82 */ /* 0x0002a20000000a00 */
[----:B------:R-:W3:Y:S01]  /*5750*/  LDCU.64 UR4, c[0x4][0xf0] ;  /* 0x01001e00ff0477ac */ /* 0x000ee20008000a00 */
[----:B------:R-:W-:Y:S01]  /*5760*/  CS2R R6, SRZ ;  /* 0x0000000000067805 */ /* 0x000fe2000001ff00 */
[----:B---3--:R-:W-:Y:S01]  /*5770*/  IMAD.U32 R4, RZ, RZ, UR4 ;  /* 0x00000004ff047e24 */ /* 0x008fe2000f8e00ff */
[----:B------:R-:W-:-:S04]  /*5780*/  MOV R5, UR5 ;  /* 0x0000000500057c02 */ /* 0x000fc80008000f00 */
[----:B------:R-:W-:-:S07]  /*5790*/  LEPC R20, `(.L_x_102) ;  /* 0x000000001014794e */ /* 0x000fce0000000000 */
[----:B-12---:R-:W-:Y:S05]  /*57a0*/  CALL.ABS.NOINC R8 ;  /* 0x0000000008007343 */ /* 0x006fea0003c00000 */
.L_x_102:
[----:B------:R1:W2:Y:S01]  /*57b0*/  LDC.64 R8, c[0x4][R17] ;  /* 0x0100000011087b82 */ /* 0x0002a20000000a00 */
[----:B------:R-:W3:Y:S01]  /*57c0*/  LDCU.64 UR4, c[0x4][0xf8] ;  /* 0x01001f00ff0477ac */ /* 0x000ee20008000a00 */
[----:B------:R-:W-:Y:S01]  /*57d0*/  CS2R R6, SRZ ;  /* 0x0000000000067805 */ /* 0x000fe2000001ff00 */
[----:B---3--:R-:W-:Y:S01]  /*57e0*/  IMAD.U32 R4, RZ, RZ, UR4 ;  /* 0x00000004ff047e24 */ /* 0x008fe2000f8e00ff */
[----:B------:R-:W-:-:S04]  /*57f0*/  MOV R5, UR5 ;  /* 0x0000000500057c02 */ /* 0x000fc80008000f00 */
[----:B------:R-:W-:-:S07]  /*5800*/  LEPC R20, `(.L_x_103) ;  /* 0x000000001014794e */ /* 0x000fce0000000000 */
[----:B-12---:R-:W-:Y:S05]  /*5810*/  CALL.ABS.NOINC R8 ;  /* 0x0000000008007343 */ /* 0x006fea0003c00000 */
.L_x_103:
[----:B------:R-:W-:Y:S01]  /*5820*/  HFMA2 R0, -RZ, RZ, 0, 9.5367431640625e-07 ;  /* 0x00000010ff007431 */ /* 0x000fe200000001ff */
[----:B------:R1:W2:Y:S01]  /*5830*/  LDC.64 R8, c[0x4][R17] ;  /* 0x0100000011087b82 */ /* 0x0002a20000000a00 */
[----:B------:R-:W3:Y:S01]  /*5840*/  LDCU.64 UR4, c[0x4][0xc8] ;  /* 0x01001900ff0477ac */ /* 0x000ee20008000a00 */
[----:B------:R-:W-:Y:S01]  /*5850*/  MOV R6, UR41 ;  /* 0x0000002900067c02 */ /* 0x000fe20008000f00 */
[----:B------:R-:W-:Y:S01]  /*5860*/  IMAD.U32 R7, RZ, RZ, UR40 ;  /* 0x00000028ff077e24 */ /* 0x000fe2000f8e00ff */
[----:B------:R1:W-:Y:S01]  /*5870*/  STL [R1], R0 ;  /* 0x0000000001007387 */ /* 0x0003e20000100800 */
[----:B---3--:R-:W-:Y:S01]  /*5880*/  MOV R4, UR4 ;  /* 0x0000000400047c02 */ /* 0x008fe20008000f00 */
[----:B------:R-:W-:-:S04]  /*5890*/  IMAD.U32 R5, RZ, RZ, UR5 ;  /* 0x00000005ff057e24 */ /* 0x000fc8000f8e00ff */
[----:B------:R-:W-:-:S07]  /*58a0*/  LEPC R20, `(.L_x_104) ;  /* 0x000000001014794e */ /* 0x000fce0000000000 */
[----:B-12---:R-:W-:Y:S05]  /*58b0*/  CALL.ABS.NOINC R8 ;  /* 0x0000000008007343 */ /* 0x006fea0003c00000 */
.L_x_104:
[----:B------:R-:W1:Y:S01]  /*58c0*/  S2R R3, SR_SWINHI ;  /* 0x0000000000037919 */ /* 0x000e620000002f00 */
[----:B------:R2:W3:Y:S01]  /*58d0*/  LDC.64 R8, c[0x4][R17] ;  /* 0x0100000011087b82 */ /* 0x0004e20000000a00 */
[----:B------:R-:W4:Y:S01]  /*58e0*/  LDCU.64 UR4, c[0x4][0x100] ;  /* 0x01002000ff0477ac */ /* 0x000f220008000a00 */
[----:B------:R-:W-:Y:S01]  /*58f0*/  MOV R6, UR41 ;  /* 0x0000002900067c02 */ /* 0x000fe20008000f00 */
[----:B------:R-:W-:Y:S01]  /*5900*/  IMAD.U32 R7, RZ, RZ, UR40 ;  /* 0x00000028ff077e24 */ /* 0x000fe2000f8e00ff */
[----:B------:R-:W-:Y:S02]  /*5910*/  MOV R4, R16 ;  /* 0x0000001000047202 */ /* 0x000fe40000000f00 */
[----:B-1----:R-:W-:Y:S02]  /*5920*/  MOV R5, R3 ;  /* 0x0000000300057202 */ /* 0x002fe40000000f00 */
[----:B------:R-:W-:Y:S02]  /*5930*/  IADD3 R10, P0, PT, R4, 0x28000, RZ ;  /* 0x00028000040a7810 */ /* 0x000fe40007f1e0ff */
[----:B----4-:R-:W-:-:S03]  /*5940*/  MOV R4, UR4 ;  /* 0x0000000400047c02 */ /* 0x010fc60008000f00 */
[----:B------:R-:W-:Y:S02]  /*5950*/  IMAD.X R11, RZ, RZ, R5, P0 ;  /* 0x000000ffff0b7224 */ /* 0x000fe400000e0605 */
[----:B------:R-:W-:-:S03]  /*5960*/  IMAD.U32 R5, RZ, RZ, UR5 ;  /* 0x00000005ff057e24 */ /* 0x000fc6000f8e00ff */
[----:B------:R2:W-:Y:S04]  /*5970*/  STL.64 [R1], R10 ;  /* 0x0000000a01007387 */ /* 0x0005e80000100a00 */
[----:B------:R-:W-:-:S07]  /*5980*/  LEPC R20, `(.L_x_105) ;  /* 0x000000001014794e */ /* 0x000fce0000000000 */
[----:B--23--:R-:W-:Y:S05]  /*5990*/  CALL.ABS.NOINC R8 ;  /* 0x0000000008007343 */ /* 0x00cfea0003c00000 */
.L_x_105:
[----:B------:R-:W1:Y:S01]  /*59a0*/  LDC.64 R10, c[0x4][0xd8] ;  /* 0x01003600ff0a7b82 */ /* 0x000e620000000a00 */
[----:B------:R-:W2:Y:S01]  /*59b0*/  LDCU.64 UR4, c[0x4][0xd0] ;  /* 0x01001a00ff0477ac */ /* 0x000ea20008000a00 */
[----:B------:R-:W-:Y:S02]  /*59c0*/  MOV R6, UR41 ;  /* 0x0000002900067c02 */ /* 0x000fe40008000f00 */
[----:B------:R-:W-:-:S04]  /*59d0*/  MOV R7, UR40 ;  /* 0x0000002800077c02 */ /* 0x000fc80008000f00 */
[----:B------:R3:W4:Y:S01]  /*59e0*/  LDC.64 R8, c[0x4][R17] ;  /* 0x0100000011087b82 */ /* 0x0007220000000a00 */
[----:B--2---:R-:W-:Y:S02]  /*59f0*/  IMAD.U32 R4, RZ, RZ, UR4 ;  /* 0x00000004ff047e24 */ /* 0x004fe4000f8e00ff */
[----:B------:R-:W-:Y:S01]  /*5a00*/  IMAD.U32 R5, RZ, RZ, UR5 ;  /* 0x00000005ff057e24 */ /* 0x000fe2000f8e00ff */
[----:B-1----:R3:W-:Y:S04]  /*5a10*/  STL.64 [R1], R10 ;  /* 0x0000000a01007387 */ /* 0x0027e80000100a00 */
[----:B------:R-:W-:-:S07]  /*5a20*/  LEPC R20, `(.L_x_106) ;  /* 0x000000001014794e */ /* 0x000fce0000000000 */
[----:B---34-:R-:W-:Y:S05]  /*5a30*/  CALL.ABS.NOINC R8 ;  /* 0x0000000008007343 */ /* 0x018fea0003c00000 */
.L_x_106:
[----:B------:R-:W-:Y:S01]  /*5a40*/  HFMA2 R0, -RZ, RZ, 0, 2.384185791015625e-06 ;  /* 0x00000028ff007431 */ /* 0x000fe200000001ff */
        /* <DEDUP_REMOVED lines=9> */
.L_x_107:
        /* <DEDUP_REMOVED lines=10> */
.L_x_108:
[----:B------:R1:W2:Y:S01]  /*5b80*/  LDC.64 R8, c[0x4][R17] ;  /* 0x0100000011087b82 */ /* 0x0002a20000000a00 */
[----:B------:R-:W3:Y:S01]  /*5b90*/  LDCU.64 UR4, c[0x4][0xe0] ;  /* 0x01001c00ff0477ac */ /* 0x000ee20008000a00 */
[----:B------:R-:W-:Y:S01]  /*5ba0*/  CS2R R6, SRZ ;  /* 0x0000000000067805 */ /* 0x000fe2000001ff00 */
[----:B---3--:R-:W-:Y:S01]  /*5bb0*/  IMAD.U32 R4, RZ, RZ, UR4 ;  /* 0x00000004ff047e24 */ /* 0x008fe2000f8e00ff */
[----:B------:R-:W-:-:S04]  /*5bc0*/  MOV R5, UR5 ;  /* 0x0000000500057c02 */ /* 0x000fc80008000f00 */
[----:B------:R-:W-:-:S07]  /*5bd0*/  LEPC R20, `(.L_x_109) ;  /* 0x000000001014794e */ /* 0x000fce0000000000 */
[----:B-12---:R-:W-:Y:S05]  /*5be0*/  CALL.ABS.NOINC R8 ;  /* 0x0000000008007343 */ /* 0x006fea0003c00000 */
.L_x_109:
[----:B------:R-:W-:Y:S01]  /*5bf0*/  HFMA2 R0, -RZ, RZ, 0, 4.76837158203125e-07 ;  /* 0x00000008ff007431 */ /* 0x000fe200000001ff */
        /* <DEDUP_REMOVED lines=9> */
.L_x_110:
[----:B------:R-:W-:Y:S01]  /*5c90*/  HFMA2 R0, -RZ, RZ, 0, 2.6226043701171875e-06 ;  /* 0x0000002cff007431 */ /* 0x000fe200000001ff */
        /* <DEDUP_REMOVED lines=9> */
.L_x_111:
[----:B------:R1:W2:Y:S01]  /*5d30*/  LDC.64 R8, c[0x4][R17] ;  /* 0x0100000011087b82 */ /* 0x0002a20000000a00 */
[----:B------:R-:W3:Y:S01]  /*5d40*/  LDCU.64 UR4, c[0x4][0xe0] ;  /* 0x01001c00ff0477ac */ /* 0x000ee20008000a00 */
[----:B------:R-:W-:Y:S01]  /*5d50*/  CS2R R6, SRZ ;  /* 0x0000000000067805 */ /* 0x000fe2000001ff00 */
[----:B---3--:R-:W-:Y:S01]  /*5d60*/  IMAD.U32 R4, RZ, RZ, UR4 ;  /* 0x00000004ff047e24 */ /* 0x008fe2000f8e00ff */
[----:B------:R-:W-:-:S04]  /*5d70*/  MOV R5, UR5 ;  /* 0x0000000500057c02 */ /* 0x000fc80008000f00 */
[----:B------:R-:W-:-:S07]  /*5d80*/  LEPC R20, `(.L_x_112) ;  /* 0x000000001014794e */ /* 0x000fce0000000000 */
[----:B-12---:R-:W-:Y:S05]  /*5d90*/  CALL.ABS.NOINC R8 ;  /* 0x0000000008007343 */ /* 0x006fea0003c00000 */
.L_x_112:
        /* <DEDUP_REMOVED lines=10> */
.L_x_113:
[----:B------:R-:W-:Y:S01]  /*5e40*/  HFMA2 R0, -RZ, RZ, 0, 2.443790435791015625e-06 ;  /* 0x00000029ff007431 */ /* 0x000fe200000001ff */
        /* <DEDUP_REMOVED lines=9> */
.L_x_114:
        /* <DEDUP_REMOVED lines=10> */
.L_x_115:
        /* <DEDUP_REMOVED lines=10> */
.L_x_116:
[----:B------:R1:W2:Y:S01]  /*6020*/  LDC.64 R8, c[0x4][R17] ;  /* 0x0100000011087b82 */ /* 0x0002a20000000a00 */
[----:B------:R-:W3:Y:S01]  /*6030*/  LDCU.64 UR4, c[0x4][0xe0] ;  /* 0x01001c00ff0477ac */ /* 0x000ee20008000a00 */
[----:B------:R-:W-:Y:S01]  /*6040*/  CS2R R6, SRZ ;  /* 0x0000000000067805 */ /* 0x000fe2000001ff00 */
[----:B---3--:R-:W-:Y:S01]  /*6050*/  IMAD.U32 R4, RZ, RZ, UR4 ;  /* 0x00000004ff047e24 */ /* 0x008fe2000f8e00ff */
[----:B------:R-:W-:-:S04]  /*6060*/  MOV R5, UR5 ;  /* 0x0000000500057c02 */ /* 0x000fc80008000f00 */
[----:B------:R-:W-:-:S07]  /*6070*/  LEPC R20, `(.L_x_117) ;  /* 0x000000001014794e */ /* 0x000fce0000000000 */
[----:B-12---:R-:W-:Y:S05]  /*6080*/  CALL.ABS.NOINC R8 ;  /* 0x0000000008007343 */ /* 0x006fea0003c00000 */
.L_x_117:
[----:B------:R-:W-:Y:S01]  /*6090*/  HFMA2 R0, -RZ, RZ, 0, 3.814697265625e-06 ;  /* 0x00000040ff007431 */ /* 0x000fe200000001ff */
        /* <DEDUP_REMOVED lines=9> */
.L_x_118:
        /* <DEDUP_REMOVED lines=10> */
.L_x_119:
[----:B------:R1:W2:Y:S01]  /*61d0*/  LDC.64 R8, c[0x4][R17] ;  /* 0x0100000011087b82 */ /* 0x0002a20000000a00 */
[----:B------:R-:W3:Y:S01]  /*61e0*/  LDCU.64 UR4, c[0x4][0xe0] ;  /* 0x01001c00ff0477ac */ /* 0x000ee20008000a00 */
[----:B------:R-:W-:Y:S01]  /*61f0*/  CS2R R6, SRZ ;  /* 0x0000000000067805 */ /* 0x000fe2000001ff00 */
[----:B---3--:R-:W-:Y:S01]  /*6200*/  IMAD.U32 R4, RZ, RZ, UR4 ;  /* 0x00000004ff047e24 */ /* 0x008fe2000f8e00ff */
[----:B------:R-:W-:-:S04]  /*6210*/  MOV R5, UR5 ;  /* 0x0000000500057c02 */ /* 0x000fc80008000f00 */
[----:B------:R-:W-:-:S07]  /*6220*/  LEPC R20, `(.L_x_120) ;  /* 0x000000001014794e */ /* 0x000fce0000000000 */
[----:B-12---:R-:W-:Y:S05]  /*6230*/  CALL.ABS.NOINC R8 ;  /* 0x0000000008007343 */ /* 0x006fea0003c00000 */
.L_x_120:
[----:B------:R-:W-:Y:S01]  /*6240*/  HFMA2 R0, -RZ, RZ, 0, 1.1920928955078125e-07 ;  /* 0x00000002ff007431 */ /* 0x000fe200000001ff */
        /* <DEDUP_REMOVED lines=9> */
.L_x_121:
        /* <DEDUP_REMOVED lines=10> */
.L_x_122:
        /* <DEDUP_REMOVED lines=10> */
.L_x_123:
        /* <DEDUP_REMOVED lines=10> */
.L_x_124:
[----:B------:R1:W2:Y:S01]  /*64c0*/  LDC.64 R8, c[0x4][R17] ;  /* 0x0100000011087b82 */ /* 0x0002a20000000a00 */
[----:B------:R-:W3:Y:S01]  /*64d0*/  LDCU.64 UR4, c[0x4][0xe0] ;  /* 0x01001c00ff0477ac */ /* 0x000ee20008000a00 */
[----:B------:R-:W-:Y:S01]  /*64e0*/  CS2R R6, SRZ ;  /* 0x0000000000067805 */ /* 0x000fe2000001ff00 */
[----:B---3--:R-:W-:Y:S01]  /*64f0*/  IMAD.U32 R4, RZ, RZ, UR4 ;  /* 0x00000004ff047e24 */ /* 0x008fe2000f8e00ff */
[----:B------:R-:W-:-:S04]  /*6500*/  MOV R5, UR5 ;  /* 0x0000000500057c02 */ /* 0x000fc80008000f00 */
[----:B------:R-:W-:-:S07]  /*6510*/  LEPC R20, `(.L_x_125) ;  /* 0x000000001014794e */ /* 0x000fce0000000000 */
[----:B-12---:R-:W-:Y:S05]  /*6520*/  CALL.ABS.NOINC R8 ;  /* 0x0000000008007343 */ /* 0x006fea0003c00000 */
.L_x_125:
[----:B------:R-:W-:Y:S01]  /*6530*/  HFMA2 R0, -RZ, RZ, 0, 5.9604644775390625e-08 ;  /* 0x00000001ff007431 */ /* 0x000fe200000001ff */
        /* <DEDUP_REMOVED lines=9> */
.L_x_126:
        /* <DEDUP_REMOVED lines=10> */
.L_x_127:
[----:B------:R1:W2:Y:S01]  /*6670*/  LDC.64 R8, c[0x4][R17] ;  /* 0x0100000011087b82 */ /* 0x0002a20000000a00 */
[----:B------:R-:W3:Y:S01]  /*6680*/  LDCU.64 UR4, c[0x4][0xe0] ;  /* 0x01001c00ff0477ac */ /* 0x000ee20008000a00 */
[----:B------:R-:W-:Y:S01]  /*6690*/  CS2R R6, SRZ ;  /* 0x0000000000067805 */ /* 0x000fe2000001ff00 */
[----:B---3--:R-:W-:Y:S01]  /*66a0*/  IMAD.U32 R4, RZ, RZ, UR4 ;  /* 0x00000004ff047e24 */ /* 0x008fe2000f8e00ff */
[----:B------:R-:W-:-:S04]  /*66b0*/  MOV R5, UR5 ;  /* 0x0000000500057c02 */ /* 0x000fc80008000f00 */
[----:B------:R-:W-:-:S07]  /*66c0*/  LEPC R20, `(.L_x_128) ;  /* 0x000000001014794e */ /* 0x000fce0000000000 */
[----:B-12---:R-:W-:Y:S05]  /*66d0*/  CALL.ABS.NOINC R8 ;  /* 0x0000000008007343 */ /* 0x006fea0003c00000 */
.L_x_128:
        /* <DEDUP_REMOVED lines=10> */
.L_x_129:
        /* <DEDUP_REMOVED lines=10> */
.L_x_130:
        /* <DEDUP_REMOVED lines=10> */
.L_x_131:
        /* <DEDUP_REMOVED lines=10> */
.L_x_132:
        /* <DEDUP_REMOVED lines=10> */
.L_x_133:
        /* <DEDUP_REMOVED lines=10> */
.L_x_134:
[----:B------:R1:W2:Y:S01]  /*6aa0*/  LDC.64 R8, c[0x4][R17] ;  /* 0x0100000011087b82 */ /* 0x0002a20000000a00 */
[----:B------:R-:W3:Y:S01]  /*6ab0*/  LDCU.64 UR4, c[0x4][0xe0] ;  /* 0x01001c00ff0477ac */ /* 0x000ee20008000a00 */
[----:B------:R-:W-:Y:S01]  /*6ac0*/  CS2R R6, SRZ ;  /* 0x0000000000067805 */ /* 0x000fe2000001ff00 */
[----:B---3--:R-:W-:Y:S01]  /*6ad0*/  IMAD.U32 R4, RZ, RZ, UR4 ;  /* 0x00000004ff047e24 */ /* 0x008fe2000f8e00ff */
[----:B------:R-:W-:-:S04]  /*6ae0*/  MOV R5, UR5 ;  /* 0x0000000500057c02 */ /* 0x000fc80008000f00 */
[----:B------:R-:W-:-:S07]  /*6af0*/  LEPC R20, `(.L_x_135) ;  /* 0x000000001014794e */ /* 0x000fce0000000000 */
[----:B-12---:R-:W-:Y:S05]  /*6b00*/  CALL.ABS.NOINC R8 ;  /* 0x0000000008007343 */ /* 0x006fea0003c00000 */
.L_x_135:
        /* <DEDUP_REMOVED lines=10> */
.L_x_136:
        /* <DEDUP_REMOVED lines=10> */
.L_x_137:
[----:B------:R1:W2:Y:S01]  /*6c50*/  LDC.64 R8, c[0x4][R17] ;  /* 0x0100000011087b82 */ /* 0x0002a20000000a00 */
[----:B------:R-:W3:Y:S01]  /*6c60*/  LDCU.64 UR4, c[0x4][0xe0] ;  /* 0x01001c00ff0477ac */ /* 0x000ee20008000a00 */
[----:B------:R-:W-:Y:S01]  /*6c70*/  CS2R R6, SRZ ;  /* 0x0000000000067805 */ /* 0x000fe2000001ff00 */
[----:B---3--:R-:W-:Y:S01]  /*6c80*/  IMAD.U32 R4, RZ, RZ, UR4 ;  /* 0x00000004ff047e24 */ /* 0x008fe2000f8e00ff */
[----:B------:R-:W-:-:S04]  /*6c90*/  MOV R5, UR5 ;  /* 0x0000000500057c02 */ /* 0x000fc80008000f00 */
[----:B------:R-:W-:-:S07]  /*6ca0*/  LEPC R20, `(.L_x_138) ;  /* 0x000000001014794e */ /* 0x000fce0000000000 */
[----:B-12---:R-:W-:Y:S05]  /*6cb0*/  CALL.ABS.NOINC R8 ;  /* 0x0000000008007343 */ /* 0x006fea0003c00000 */
.L_x_138:
[----:B------:R-:W-:Y:S01]  /*6cc0*/  HFMA2 R0, -RZ, RZ, 0, 6.103515625e-05 ;  /* 0x00000400ff007431 */ /* 0x000fe200000001ff */
        /* <DEDUP_REMOVED lines=9> */
.L_x_139:
        /* <DEDUP_REMOVED lines=10> */
.L_x_140:
        /* <DEDUP_REMOVED lines=10> */
.L_x_141:
        /* <DEDUP_REMOVED lines=10> */
.L_x_142:
[----:B------:R1:W2:Y:S01]  /*6f40*/  LDC.64 R8, c[0x4][R17] ;  /* 0x0100000011087b82 */ /* 0x0002a20000000a00 */
[----:B------:R-:W3:Y:S01]  /*6f50*/  LDCU.64 UR4, c[0x4][0xe0] ;  /* 0x01001c00ff0477ac */ /* 0x000ee20008000a00 */
[----:B------:R-:W-:Y:S01]  /*6f60*/  CS2R R6, SRZ ;  /* 0x0000000000067805 */ /* 0x000fe2000001ff00 */
[----:B---3--:R-:W-:Y:S01]  /*6f70*/  IMAD.U32 R4, RZ, RZ, UR4 ;  /* 0x00000004ff047e24 */ /* 0x008fe2000f8e00ff */
[----:B------:R-:W-:-:S04]  /*6f80*/  MOV R5, UR5 ;  /* 0x0000000500057c02 */ /* 0x000fc80008000f00 */
[----:B------:R-:W-:-:S07]  /*6f90*/  LEPC R20, `(.L_x_143) ;  /* 0x000000001014794e */ /* 0x000fce0000000000 */
[----:B-12---:R-:W-:Y:S05]  /*6fa0*/  CALL.ABS.NOINC R8 ;  /* 0x0000000008007343 */ /* 0x006fea0003c00000 */
.L_x_143:
        /* <DEDUP_REMOVED lines=10> */
.L_x_144:
        /* <DEDUP_REMOVED lines=10> */
.L_x_145:
[----:B------:R1:W2:Y:S01]  /*70f0*/  LDC.64 R8, c[0x4][R17] ;  /* 0x0100000011087b82 */ /* 0x0002a20000000a00 */
[----:B------:R-:W3:Y:S01]  /*7100*/  LDCU.64 UR4, c[0x4][0xe0] ;  /* 0x01001c00ff0477ac */ /* 0x000ee20008000a00 */
[----:B------:R-:W-:Y:S01]  /*7110*/  CS2R R6, SRZ ;  /* 0x0000000000067805 */ /* 0x000fe2000001ff00 */
[----:B---3--:R-:W-:Y:S01]  /*7120*/  IMAD.U32 R4, RZ, RZ, UR4 ;  /* 0x00000004ff047e24 */ /* 0x008fe2000f8e00ff */
[----:B------:R-:W-:-:S04]  /*7130*/  MOV R5, UR5 ;  /* 0x0000000500057c02 */ /* 0x000fc80008000f00 */
[----:B------:R-:W-:-:S07]  /*7140*/  LEPC R20, `(.L_x_146) ;  /* 0x000000001014794e */ /* 0x000fce0000000000 */
[----:B-12---:R-:W-:Y:S05]  /*7150*/  CALL.ABS.NOINC R8 ;  /* 0x0000000008007343 */ /* 0x006fea0003c00000 */
.L_x_146:
[----:B------:R-:W-:Y:S01]  /*7160*/  HFMA2 R0, -RZ, RZ, 0, 3.0517578125e-05 ;  /* 0x00000200ff007431 */ /* 0x000fe200000001ff */
        /* <DEDUP_REMOVED lines=9> */
.L_x_147:
        /* <DEDUP_REMOVED lines=10> */
.L_x_148:
        /* <DEDUP_REMOVED lines=10> */
.L_x_149:
        /* <DEDUP_REMOVED lines=10> */
.L_x_150:
[----:B------:R1:W2:Y:S01]  /*73e0*/  LDC.64 R8, c[0x4][R17] ;  /* 0x0100000011087b82 */ /* 0x0002a20000000a00 */
[----:B------:R-:W3:Y:S01]  /*73f0*/  LDCU.64 UR4, c[0x4][0xe0] ;  /* 0x01001c00ff0477ac */ /* 0x000ee20008000a00 */
[----:B------:R-:W-:Y:S01]  /*7400*/  CS2R R6, SRZ ;  /* 0x0000000000067805 */ /* 0x000fe2000001ff00 */
[----:B---3--:R-:W-:Y:S01]  /*7410*/  IMAD.U32 R4, RZ, RZ, UR4 ;  /* 0x00000004ff047e24 */ /* 0x008fe2000f8e00ff */
[----:B------:R-:W-:-:S04]  /*7420*/  MOV R5, UR5 ;  /* 0x0000000500057c02 */ /* 0x000fc80008000f00 */
[----:B------:R-:W-:-:S07]  /*7430*/  LEPC R20, `(.L_x_151) ;  /* 0x000000001014794e */ /* 0x000fce0000000000 */
[----:B-12---:R-:W-:Y:S05]  /*7440*/  CALL.ABS.NOINC R8 ;  /* 0x0000000008007343 */ /* 0x006fea0003c00000 */
.L_x_151:
[----:B------:R1:W-:Y:S01]  /*7450*/  STL [R1], RZ ;  /* 0x000000ff01007387 */ /* 0x0003e20000100800 */
[----:B------:R1:W2:Y:S01]  /*7460*/  LDC.64 R8, c[0x4][R17] ;  /* 0x0100000011087b82 */ /* 0x0002a20000000a00 */
[----:B------:R-:W3:Y:S01]  /*7470*/  LDCU.64 UR4, c[0x4][0xc8] ;  /* 0x01001900ff0477ac */ /* 0x000ee20008000a00 */
[----:B------:R-:W-:Y:S02]  /*7480*/  MOV R6, UR41 ;  /* 0x0000002900067c02 */ /* 0x000fe40008000f00 */
[----:B------:R-:W-:Y:S01]  /*7490*/  MOV R7, UR40 ;  /* 0x0000002800077c02 */ /* 0x000fe20008000f00 */
[----:B---3--:R-:W-:Y:S02]  /*74a0*/  IMAD.U32 R4, RZ, RZ, UR4 ;  /* 0x00000004ff047e24 */ /* 0x008fe4000f8e00ff */
[----:B------:R-:W-:Y:S02]  /*74b0*/  IMAD.U32 R5, RZ, RZ, UR5 ;  /* 0x00000005ff057e24 */ /* 0x000fe4000f8e00ff */
[----:B------:R-:W-:-:S07]  /*74c0*/  LEPC R20, `(.L_x_152) ;  /* 0x000000001014794e */ /* 0x000fce0000000000 */
[----:B-12---:R-:W-:Y:S05]  /*74d0*/  CALL.ABS.NOINC R8 ;  /* 0x0000000008007343 */ /* 0x006fea0003c00000 */
.L_x_152:
        /* <DEDUP_REMOVED lines=10> */
.L_x_153:
[----:B------:R1:W2:Y:S01]  /*7580*/  LDC.64 R8, c[0x4][R17] ;  /* 0x0100000011087b82 */ /* 0x0002a20000000a00 */
[----:B------:R-:W3:Y:S01]  /*7590*/  LDCU.64 UR4, c[0x4][0xe0] ;  /* 0x01001c00ff0477ac */ /* 0x000ee20008000a00 */
[----:B------:R-:W-:Y:S01]  /*75a0*/  CS2R R6, SRZ ;  /* 0x0000000000067805 */ /* 0x000fe2000001ff00 */
[----:B---3--:R-:W-:Y:S01]  /*75b0*/  IMAD.U32 R4, RZ, RZ, UR4 ;  /* 0x00000004ff047e24 */ /* 0x008fe2000f8e00ff */
[----:B------:R-:W-:-:S04]  /*75c0*/  MOV R5, UR5 ;  /* 0x0000000500057c02 */ /* 0x000fc80008000f00 */
[----:B------:R-:W-:-:S07]  /*75d0*/  LEPC R20, `(.L_x_154) ;  /* 0x000000001014794e */ /* 0x000fce0000000000 */
[----:B-12---:R-:W-:Y:S05]  /*75e0*/  CALL.ABS.NOINC R8 ;  /* 0x0000000008007343 */ /* 0x006fea0003c00000 */
.L_x_154:
[----:B------:R-:W-:Y:S01]  /*75f0*/  HFMA2 R0, -RZ, RZ, 0, 2 ;  /* 0x00004000ff007431 */ /* 0x000fe200000001ff */
        /* <DEDUP_REMOVED lines=9> */
.L_x_155:
        /* <DEDUP_REMOVED lines=10> */
.L_x_156:
        /* <DEDUP_REMOVED lines=10> */
.L_x_157:
        /* <DEDUP_REMOVED lines=10> */
.L_x_98:
[----:B------:R-:W-:Y:S05]  /*7870*/  BSYNC.RECONVERGENT B6 ;  /* 0x0000000000067941 */ /* 0x000fea0003800200 */
.L_x_97:
[----:B------:R-:W2:Y:S01]  /*7880*/  S2R R5, SR_TID.X ;  /* 0x0000000000057919 */ /* 0x000ea20000002100 */
[----:B------:R-:W-:Y:S01]  /*7890*/  MOV R4, 0x400 ;  /* 0x0000040000047802 */ /* 0x000fe20000000f00 */
[----:B------:R-:W3:Y:S01]  /*78a0*/  LDCU.64 UR4, c[0x0][0x880] ;  /* 0x00011000ff0477ac */ /* 0x000ee20008000a00 */
[----:B-1----:R-:W1:Y:S01]  /*78b0*/  S2R R3, SR_CgaCtaId ;  /* 0x0000000000037919 */ /* 0x002e620000008800 */
[----:B------:R-:W4:Y:S01]  /*78c0*/  S2R R0, SR_SWINHI ;  /* 0x0000000000007919 */ /* 0x000f220000002f00 */
[----:B---3--:R-:W-:-:S04]  /*78d0*/  ISETP.NE.U32.AND P5, PT, RZ, UR4, PT ;  /* 0x00000004ff007c0c */ /* 0x008fc8000bfa5070 */
[----:B------:R-:W-:Y:S01]  /*78e0*/  ISETP.NE.AND.EX P5, PT, RZ, UR5, PT, P5 ;  /* 0x00000005ff007c0c */ /* 0x000fe2000bfa5350 */
[----:B--2---:R-:W-:Y:S01]  /*78f0*/  IMAD.SHL.U32 R5, R5, 0x2, RZ ;  /* 0x0000000205057824 */ /* 0x004fe200078e00ff */
[----:B-1----:R-:W-:-:S04]  /*7900*/  LEA R3, R3, R4, 0x18 ;  /* 0x0000000403037211 */ /* 0x002fc800078ec0ff */
[----:B------:R-:W-:Y:S02]  /*7910*/  LOP3.LUT R5, R5, 0xfe, RZ, 0xc0, !PT ;  /* 0x000000fe05057812 */ /* 0x000fe400078ec0ff */
[----:B------:R-:W-:Y:S02]  /*7920*/  MOV R42, R3 ;  /* 0x00000003002a7202 */ /* 0x000fe40000000f00 */
[----:B----4-:R-:W-:-:S03]  /*7930*/  MOV R43, R0 ;  /* 0x00000000002b7202 */ /* 0x010fc60000000f00 */
[----:B------:R-:W-:-:S03]  /*7940*/  IMAD.WIDE.U32 R42, R5, 0x2, R42 ;  /* 0x00000002052a7825 */ /* 0x000fc600078e002a */
[C---:B------:R-:W-:Y:S02]  /*7950*/  IADD3 R3, P1, PT, R42.reuse, 0x28000, RZ ;  /* 0x000280002a037810 */ /* 0x040fe40007f3e0ff */
[----:B------:R-:W-:-:S03]  /*7960*/  IADD3 R5, P0, PT, R42, 0x28200, RZ ;  /* 0x000282002a057810 */ /* 0x000fc60007f1e0ff */
[--C-:B------:R-:W-:Y:S02]  /*7970*/  IMAD.X R79, RZ, RZ, R43.reuse, P1 ;  /* 0x000000ffff4f7224 */ /* 0x100fe400008e062b */
[----:B------:R-:W-:Y:S01]  /*7980*/  IMAD.X R69, RZ, RZ, R43, P0 ;  /* 0x000000ffff457224 */ /* 0x000fe200000e062b */
[C---:B------:R-:W-:Y:S02]  /*7990*/  IADD3 R9, P0, PT, R42.reuse, 0x28800, RZ ;  /* 0x000288002a097810 */ /* 0x040fe40007f1e0ff */
[----:B------:R-:W-:Y:S02]  /*79a0*/  SHF.R.U64 R4, R3, 0x3, R79 ;  /* 0x0000000303047819 */ /* 0x000fe4000000124f */
[----:B------:R-:W-:Y:S01]  /*79b0*/  SHF.R.U64 R0, R5, 0x3, R69 ;  /* 0x0000000305007819 */ /* 0x000fe20000001245 */
[----:B------:R-:W-:Y:S01]  /*79c0*/  IMAD.X R67, RZ, RZ, R43, P0 ;  /* 0x000000ffff437224 */ /* 0x000fe200000e062b */
[----:B------:R-:W-:Y:S02]  /*79d0*/  LOP3.LUT R78, R3, 0x70, R4, 0x78, !PT ;  /* 0x00000070034e7812 */ /* 0x000fe400078e7804 */
[----:B------:R-:W-:-:S02]  /*79e0*/  IADD3 R3, P2, PT, R42, 0x29200, RZ ;  /* 0x000292002a037810 */ /* 0x000fc40007f5e0ff */
[----:B------:R-:W-:Y:S01]  /*79f0*/  LOP3.LUT R68, R5, 0x70, R0, 0x78, !PT ;  /* 0x0000007005447812 */ /* 0x000fe200078e7800 */
[----:B------:R-:W-:Y:S01]  /*7a00*/  ST.E desc[UR44][R78.64], RZ ;  /* 0x000000ff4e007985 */ /* 0x000fe2000c10192c */
[C---:B------:R-:W-:Y:S01]  /*7a10*/  IADD3 R7, P0, PT, R42.reuse, 0x28a00, RZ ;  /* 0x00028a002a077810 */ /* 0x040fe20007f1e0ff */
[----:B------:R-:W-:Y:S01]  /*7a20*/  IMAD.X R55, RZ, RZ, R43, P2 ;  /* 0x000000ffff377224 */ /* 0x000fe200010e062b */
[C---:B------:R-:W-:Y:S01]  /*7a30*/  SHF.R.U64 R0, R9.reuse, 0x3, R67 ;  /* 0x0000000309007819 */ /* 0x040fe20000001243 */
[----:B------:R1:W-:Y:S01]  /*7a40*/  ST.E desc[UR44][R68.64], RZ ;  /* 0x000000ff44007985 */ /* 0x0003e2000c10192c */
[C---:B------:R-:W-:Y:S01]  /*7a50*/  IADD3 R5, P1, PT, R42.reuse, 0x29000, RZ ;  /* 0x000290002a057810 */ /* 0x040fe20007f3e0ff */
[----:B------:R-:W-:Y:S01]  /*7a60*/  IMAD.X R65, RZ, RZ, R43, P0 ;  /* 0x000000ffff417224 */ /* 0x000fe200000e062b */
[----:B------:R-:W-:Y:S02]  /*7a70*/  LOP3.LUT R66, R9, 0x70, R0, 0x78, !PT ;  /* 0x0000007009427812 */ /* 0x000fe400078e7800 */
[----:B------:R-:W-:Y:S01]  /*7a80*/  SHF.R.U64 R0, R3, 0x3, R55 ;  /* 0x0000000303007819 */ /* 0x000fe20000001237 */
[----:B------:R-:W-:Y:S01]  /*7a90*/  IMAD.X R61, RZ, RZ, R43, P1 ;  /* 0x000000ffff3d7224 */ /* 0x000fe200008e062b */
[----:B------:R-:W-:Y:S01]  /*7aa0*/  IADD3 R9, P0, PT, R42, 0x29800, RZ ;  /* 0x000298002a097810 */ /* 0x000fe20007f1e0ff */
[----:B------:R-:W-:Y:S01]  /*7ab0*/  ST.E desc[UR44][R66.64], RZ ;  /* 0x000000ff42007985 */ /* 0x000fe2000c10192c */
[----:B------:R-:W-:-:S02]  /*7ac0*/  SHF.R.U64 R6, R7, 0x3, R65 ;  /* 0x0000000307067819 */ /* 0x000fc40000001241 */
[----:B------:R-:W-:Y:S01]  /*7ad0*/  LOP3.LUT R54, R3, 0x70, R0, 0x78, !PT ;  /* 0x0000007003367812 */ /* 0x000fe200078e7800 */
[----:B------:R-:W-:Y:S01]  /*7ae0*/  IMAD.X R53, RZ, RZ, R43, P0 ;  /* 0x000000ffff357224 */ /* 0x000fe200000e062b */
[C---:B------:R-:W-:Y:S02]  /*7af0*/  IADD3 R3, P2, PT, R42.reuse, 0x2a200, RZ ;  /* 0x0002a2002a037810 */ /* 0x040fe40007f5e0ff */
        /* <DEDUP_REMOVED lines=9> */
[----:B------:R-:W-:Y:S01]  /*7b90*/  LOP3.LUT R52, R9, 0x70, R0, 0x78, !PT ;  /* 0x0000007009347812 */ /* 0x000fe200078e7800 */
[----:B------:R2:W-:Y:S01]  /*7ba0*/  ST.E desc[UR44][R60.64], RZ ;  /* 0x000000ff3c007985 */ /* 0x0005e2000c10192c */
[----:B------:R-:W-:Y:S01]  /*7bb0*/  SHF.R.U64 R0, R3, 0x3, R47 ;  /* 0x0000000303007819 */ /* 0x000fe2000000122f */
[----:B------:R-:W-:Y:S01]  /*7bc0*/  IMAD.X R49, RZ, RZ, R43, P1 ;  /* 0x000000ffff317224 */ /* 0x000fe200008e062b */
[----:B------:R-:W-:Y:S01]  /*7bd0*/  IADD3 R9, P0, PT, R42, 0x2a800, RZ ;  /* 0x0002a8002a097810 */ /* 0x000fe20007f1e0ff */
[----:B------:R-:W-:Y:S01]  /*7be0*/  ST.E desc[UR44][R54.64], RZ ;  /* 0x000000ff36007985 */ /* 0x000fe2000c10192c */
[----:B------:R-:W-:-:S02]  /*7bf0*/  SHF.R.U64 R6, R7, 0x3, R51 ;  /* 0x0000000307067819 */ /* 0x000fc40000001233 */
[----:B------:R-:W-:Y:S01]  /*7c00*/  LOP3.LUT R46, R3, 0x70, R0, 0x78, !PT ;  /* 0x00000070032e7812 */ /* 0x000fe200078e7800 */
[----:B------:R-:W-:Y:S01]  /*7c10*/  IMAD.X R45, RZ, RZ, R43, P0 ;  /* 0x000000ffff2d7224 */ /* 0x000fe200000e062b */
[C---:B------:R-:W-:Y:S01]  /*7c20*/  IADD3 R3, P2, PT, R42.reuse, 0x2b200, RZ ;  /* 0x0002b2002a037810 */ /* 0x040fe20007f5e0ff */
[----:B------:R-:W-:Y:S01]  /*7c30*/  ST.E desc[UR44][R52.64], RZ ;  /* 0x000000ff34007985 */ /* 0x000fe2000c10192c */
[----:B------:R-:W-:Y:S02]  /*7c40*/  LOP3.LUT R50, R7, 0x70, R6, 0x78, !PT ;  /* 0x0000007007327812 */ /* 0x000fe400078e7806 */
[----:B------:R-:W-:Y:S01]  /*7c50*/  SHF.R.U64 R4, R5, 0x3, R49 ;  /* 0x0000000305047819 */ /* 0x000fe20000001231 */
[----:B------:R-:W-:Y:S01]  /*7c60*/  IMAD.X R37, RZ, RZ, R43, P2 ;  /* 0x000000ffff257224 */ /* 0x000fe200010e062b */
[----:B------:R-:W-:Y:S01]  /*7c70*/  IADD3 R7, P0, PT, R42, 0x2aa00, RZ ;  /* 0x0002aa002a077810 */ /* 0x000fe20007f1e0ff */
[----:B------:R3:W-:Y:S01]  /*7c80*/  ST.E desc[UR44][R50.64], RZ ;  /* 0x000000ff32007985 */ /* 0x0007e2000c10192c */
[----:B------:R-:W-:-:S02]  /*7c90*/  SHF.R.U64 R0, R9, 0x3, R45 ;  /* 0x0000000309007819 */ /* 0x000fc4000000122d */
[----:B------:R-:W-:Y:S01]  /*7ca0*/  LOP3.LUT R48, R5, 0x70, R4, 0x78, !PT ;  /* 0x0000007005307812 */ /* 0x000fe200078e7804 */
[----:B------:R-:W-:Y:S01]  /*7cb0*/  IMAD.X R41, RZ, RZ, R43, P0 ;  /* 0x000000ffff297224 */ /* 0x000fe200000e062b */
[C---:B------:R-:W-:Y:S02]  /*7cc0*/  IADD3 R5, P1, PT, R42.reuse, 0x2b000, RZ ;  /* 0x0002b0002a057810 */ /* 0x040fe40007f3e0ff */
[----:B------:R-:W-:Y:S01]  /*7cd0*/  LOP3.LUT R44, R9, 0x70, R0, 0x78, !PT ;  /* 0x00000070092c7812 */ /* 0x000fe200078e7800 */
[----:B------:R-:W-:Y:S01]  /*7ce0*/  ST.E desc[UR44][R48.64], RZ ;  /* 0x000000ff30007985 */ /* 0x000fe2000c10192c */
        /* <DEDUP_REMOVED lines=8> */
[----:B------:R4:W-:Y:S01]  /*7d70*/  ST.E desc[UR44][R44.64], RZ ;  /* 0x000000ff2c007985 */ /* 0x0009e2000c10192c */
        /* <DEDUP_REMOVED lines=14> */
[----:B------:R5:W-:Y:S01]  /*7e60*/  ST.E desc[UR44][R36.64], RZ ;  /* 0x000000ff24007985 */ /* 0x000be2000c10192c */
        /* <DEDUP_REMOVED lines=53> */
[----:B------:R-:W-:Y:S02]  /*81c0*/  IADD3 R5, P1, PT, R42, 0x2f000, RZ ;  /* 0x0002f0002a057810 */ /* 0x000fe40007f3e0ff */
[----:B------:R-:W-:Y:S01]  /*81d0*/  LOP3.LUT R76, R0, 0x70, R9, 0x78, !PT ;  /* 0x00000070004c7812 */ /* 0x000fe200078e7809 */
[----:B------:R-:W-:Y:S01]  /*81e0*/  ST.E desc[UR44][R12.64], RZ ;  /* 0x000000ff0c007985 */ /* 0x000fe2000c10192c */
[C---:B------:R-:W-:Y:S01]  /*81f0*/  SHF.R.U64 R4, R3.reuse, 0x3, R71 ;  /* 0x0000000303047819 */ /* 0x040fe20000001247 */
[----:B------:R-:W-:Y:S01]  /*8200*/  IMAD.X R73, RZ, RZ, R43, P1 ;  /* 0x000000ffff497224 */ /* 0x000fe200008e062b */
[----:B------:R-:W-:Y:S01]  /*8210*/  IADD3 R0, P0, PT, R42, 0x2f800, RZ ;  /* 0x0002f8002a007810 */ /* 0x000fe20007f1e0ff */
[----:B------:R5:W-:Y:S01]  /*8220*/  ST.E desc[UR44][R10.64], RZ ;  /* 0x000000ff0a007985 */ /* 0x000be2000c10192c */
[----:B------:R-:W-:-:S02]  /*8230*/  LOP3.LUT R70, R3, 0x70, R4, 0x78, !PT ;  /* 0x0000007003467812 */ /* 0x000fc400078e7804 */
[----:B------:R-:W-:Y:S01]  /*8240*/  SHF.R.U64 R8, R7, 0x3, R75 ;  /* 0x0000000307087819 */ /* 0x000fe2000000124b */
[----:B------:R-:W-:Y:S01]  /*8250*/  IMAD.X R85, RZ, RZ, R43, P0 ;  /* 0x000000ffff557224 */ /* 0x000fe200000e062b */
[C---:B------:R-:W-:Y:S01]  /*8260*/  IADD3 R3, P2, PT, R42.reuse, 0x28600, RZ ;  /* 0x000286002a037810 */ /* 0x040fe20007f5e0ff */
[----:B------:R1:W-:Y:S01]  /*8270*/  ST.E desc[UR44][R76.64], RZ ;  /* 0x000000ff4c007985 */ /* 0x0003e2000c10192c */
[----:B------:R-:W-:Y:S02]  /*8280*/  SHF.R.U64 R6, R5, 0x3, R73 ;  /* 0x0000000305067819 */ /* 0x000fe40000001249 */
[----:B------:R-:W-:Y:S01]  /*8290*/  LOP3.LUT R74, R7, 0x70, R8, 0x78, !PT ;  /* 0x00000070074a7812 */ /* 0x000fe200078e7808 */
[----:B------:R-:W-:Y:S01]  /*82a0*/  IMAD.X R9, RZ, RZ, R43, P2 ;  /* 0x000000ffff097224 */ /* 0x000fe200010e062b */
[----:B------:R-:W-:Y:S02]  /*82b0*/  IADD3 R4, P1, PT, R42, 0x28400, RZ ;  /* 0x000284002a047810 */ /* 0x000fe40007f3e0ff */
[----:B------:R-:W-:Y:S01]  /*82c0*/  SHF.R.U64 R7, R0, 0x3, R85 ;  /* 0x0000000300077819 */ /* 0x000fe20000001255 */
[----:B------:R1:W-:Y:S01]  /*82d0*/  ST.E desc[UR44][R74.64], RZ ;  /* 0x000000ff4a007985 */ /* 0x0003e2000c10192c */
[----:B------:R-:W-:Y:S01]  /*82e0*/  LOP3.LUT R72, R5, 0x70, R6, 0x78, !PT ;  /* 0x0000007005487812 */ /* 0x000fe200078e7806 */
[----:B------:R-:W-:Y:S01]  /*82f0*/  IMAD.X R81, RZ, RZ, R43, P1 ;  /* 0x000000ffff517224 */ /* 0x000fe200008e062b */
[----:B------:R-:W-:-:S02]  /*8300*/  IADD3 R5, P0, PT, R42, 0x2fa00, RZ ;  /* 0x0002fa002a057810 */ /* 0x000fc40007f1e0ff */
[----:B------:R-:W-:Y:S01]  /*8310*/  LOP3.LUT R84, R0, 0x70, R7, 0x78, !PT ;  /* 0x0000007000547812 */ /* 0x000fe200078e7807 */
[----:B------:R1:W-:Y:S01]  /*8320*/  ST.E desc[UR44][R72.64], RZ ;  /* 0x000000ff48007985 */ /* 0x0003e2000c10192c */
[C---:B------:R-:W-:Y:S01]  /*8330*/  SHF.R.U64 R0, R3.reuse, 0x3, R9 ;  /* 0x0000000303007819 */ /* 0x040fe20000001209 */
[----:B------:R-:W-:Y:S01]  /*8340*/  IMAD.X R83, RZ, RZ, R43, P0 ;  /* 0x000000ffff537224 */ /* 0x000fe200000e062b */
[----:B------:R-:W-:Y:S01]  /*8350*/  SHF.R.U64 R7, R4, 0x3, R81 ;  /* 0x0000000304077819 */ /* 0x000fe20000001251 */
[----:B------:R1:W-:Y:S01]  /*8360*/  ST.E desc[UR44][R70.64], RZ ;  /* 0x000000ff46007985 */ /* 0x0003e2000c10192c */
[----:B------:R-:W-:Y:S02]  /*8370*/  LOP3.LUT R8, R3, 0x70, R0, 0x78, !PT ;  /* 0x0000007003087812 */ /* 0x000fe400078e7800 */
[----:B------:R-:W-:Y:S01]  /*8380*/  IADD3 R3, P0, PT, R42, 0x28c00, RZ ;  /* 0x00028c002a037810 */ /* 0x000fe20007f1e0ff */
[----:B------:R1:W-:Y:S01]  /*8390*/  ST.E desc[UR44][R84.64], RZ ;  /* 0x000000ff54007985 */ /* 0x0003e2000c10192c */
[----:B------:R-:W-:-:S02]  /*83a0*/  LOP3.LUT R80, R4, 0x70, R7, 0x78, !PT ;  /* 0x0000007004507812 */ /* 0x000fc400078e7807 */
[C---:B------:R-:W-:Y:S01]  /*83b0*/  SHF.R.U64 R6, R5.reuse, 0x3, R83 ;  /* 0x0000000305067819 */ /* 0x040fe20000001253 */
[----:B------:R-:W-:Y:S01]  /*83c0*/  IMAD.X R7, RZ, RZ, R43, P0 ;  /* 0x000000ffff077224 */ /* 0x000fe200000e062b */
[C---:B------:R-:W-:Y:S02]  /*83d0*/  IADD3 R0, P0, PT, R42.reuse, 0x29400, RZ ;  /* 0x000294002a007810 */ /* 0x040fe40007f1e0ff */
[----:B------:R-:W-:Y:S02]  /*83e0*/  LOP3.LUT R82, R5, 0x70, R6, 0x78, !PT ;  /* 0x0000007005527812 */ /* 0x000fe400078e7806 */
[C---:B------:R-:W-:Y:S01]  /*83f0*/  SHF.R.U64 R6, R3.reuse, 0x3, R7 ;  /* 0x0000000303067819 */ /* 0x040fe20000001207 */
[----:B------:R-:W-:Y:S01]  /*8400*/  IMAD.X R87, RZ, RZ, R43, P0 ;  /* 0x000000ffff577224 */ /* 0x000fe200000e062b */
[----:B------:R-:W-:Y:S01]  /*8410*/  IADD3 R4, P1, PT, R42, 0x28e00, RZ ;  /* 0x00028e002a047810 */ /* 0x000fe20007f3e0ff */
[----:B------:R2:W-:Y:S01]  /*8420*/  ST.E desc[UR44][R82.64], RZ ;  /* 0x000000ff52007985 */ /* 0x0005e2000c10192c */
[----:B------:R-:W-:-:S02]  /*8430*/  LOP3.LUT R6, R3, 0x70, R6, 0x78, !PT ;  /* 0x0000007003067812 */ /* 0x000fc400078e7806 */
[C---:B------:R-:W-:Y:S01]  /*8440*/  SHF.R.U64 R3, R0.reuse, 0x3, R87 ;  /* 0x0000000300037819 */ /* 0x040fe20000001257 */
[----:B------:R-:W-:Y:S01]  /*8450*/  IMAD.X R89, RZ, RZ, R43, P1 ;  /* 0x000000ffff597224 */ /* 0x000fe200008e062b */
[----:B------:R2:W-:Y:S02]  /*8460*/  ST.E desc[UR44][R80.64], RZ ;  /* 0x000000ff50007985 */ /* 0x0005e4000c10192c */
[----:B------:R-:W-:Y:S02]  /*8470*/  LOP3.LUT R86, R0, 0x70, R3, 0x78, !PT ;  /* 0x0000007000567812 */ /* 0x000fe400078e7803 */
[----:B------:R-:W-:Y:S01]  /*8480*/  IADD3 R0, P0, PT, R42, 0x29600, RZ ;  /* 0x000296002a007810 */ /* 0x000fe20007f1e0ff */
[----:B------:R2:W-:Y:S01]  /*8490*/  ST.E desc[UR44][R8.64], RZ ;  /* 0x000000ff08007985 */ /* 0x0005e2000c10192c */
[----:B------:R-:W-:-:S03]  /*84a0*/  SHF.R.U64 R5, R4, 0x3, R89 ;  /* 0x0000000304057819 */ /* 0x000fc60000001259 */
[----:B-1----:R-:W-:Y:S01]  /*84b0*/  IMAD.X R69, RZ, RZ, R43, P0 ;  /* 0x000000ffff457224 */ /* 0x002fe200000e062b */
[----:B------:R-:W-:Y:S01]  /*84c0*/  IADD3 R3, P0, PT, R42, 0x29e00, RZ ;  /* 0x00029e002a037810 */ /* 0x000fe20007f1e0ff */
[----:B------:R1:W-:Y:S01]  /*84d0*/  ST.E desc[UR44][R6.64], RZ ;  /* 0x000000ff06007985 */ /* 0x0003e2000c10192c */
[----:B------:R-:W-:Y:S02]  /*84e0*/  LOP3.LUT R88, R4, 0x70, R5, 0x78, !PT ;  /* 0x0000007004587812 */ /* 0x000fe400078e7805 */
[----:B------:R-:W-:Y:S01]  /*84f0*/  SHF.R.U64 R5, R0, 0x3, R69 ;  /* 0x0000000300057819 */ /* 0x000fe20000001245 */
[----:B------:R-:W-:Y:S01]  /*8500*/  IMAD.X R79, RZ, RZ, R43, P0 ;  /* 0x000000ffff4f7224 */ /* 0x000fe200000e062b */
[----:B------:R-:W-:Y:S01]  /*8510*/  IADD3 R4, P1, PT, R42, 0x29c00, RZ ;  /* 0x00029c002a047810 */ /* 0x000fe20007f3e0ff */
[----:B------:R1:W-:Y:S01]  /*8520*/  ST.E desc[UR44][R88.64], RZ ;  /* 0x000000ff58007985 */ /* 0x0003e2000c10192c */
[----:B------:R-:W-:Y:S02]  /*8530*/  LOP3.LUT R68, R0, 0x70, R5, 0x78, !PT ;  /* 0x0000007000447812 */ /* 0x000fe400078e7805 */
[C---:B------:R-:W-:Y:S01]  /*8540*/  SHF.R.U64 R0, R3.reuse, 0x3, R79 ;  /* 0x0000000303007819 */ /* 0x040fe2000000124f */
[----:B------:R-:W-:Y:S01]  /*8550*/  IMAD.X R91, RZ, RZ, R43, P1 ;  /* 0x000000ffff5b7224 */ /* 0x000fe200008e062b */
[----:B------:R1:W-:Y:S02]  /*8560*/  ST.E desc[UR44][R86.64], RZ ;  /* 0x000000ff56007985 */ /* 0x0003e4000c10192c */
[----:B------:R-:W-:-:S02]  /*8570*/  LOP3.LUT R78, R3, 0x70, R0, 0x78, !PT ;  /* 0x00000070034e7812 */ /* 0x000fc400078e7800 */
[----:B------:R-:W-:Y:S01]  /*8580*/  IADD3 R0, P0, PT, R42, 0x2a400, RZ ;  /* 0x0002a4002a007810 */ /* 0x000fe20007f1e0ff */
[----:B------:R1:W-:Y:S01]  /*8590*/  ST.E desc[UR44][R68.64], RZ ;  /* 0x000000ff44007985 */ /* 0x0003e2000c10192c */
[----:B------:R-:W-:-:S03]  /*85a0*/  SHF.R.U64 R5, R4, 0x3, R91 ;  /* 0x0000000304057819 */ /* 0x000fc6000000125b */
[----:B--2---:R-:W-:Y:S01]  /*85b0*/  IMAD.X R61, RZ, RZ, R43, P0 ;  /* 0x000000ffff3d7224 */ /* 0x004fe200000e062b */
[----:B------:R-:W-:Y:S02]  /*85c0*/  IADD3 R3, P0, PT, R42, 0x2ac00, RZ ;  /* 0x0002ac002a037810 */ /* 0x000fe40007f1e0ff */
        /* <DEDUP_REMOVED lines=13> */
[----:B---3--:R-:W-:Y:S01]  /*86a0*/  IMAD.X R51, RZ, RZ, R43, P0 ;  /* 0x000000ffff337224 */ /* 0x008fe200000e062b */
        /* <DEDUP_REMOVED lines=14> */
[----:B----4-:R-:W-:Y:S01]  /*8790*/  IMAD.X R45, RZ, RZ, R43, P0 ;  /* 0x000000ffff2d7224 */ /* 0x010fe200000e062b */
        /* <DEDUP_REMOVED lines=14> */
[----:B-----5:R-:W-:Y:S01]  /*8880*/  IMAD.X R37, RZ, RZ, R43, P0 ;  /* 0x000000ffff257224 */ /* 0x020fe200000e062b */
        /* <DEDUP_REMOVED lines=14> */
[----:B------:R-:W-:Y:S01]  /*8970*/  IMAD.X R31, RZ, RZ, R43, P0 ;  /* 0x000000ffff1f7224 */ /* 0x000fe200000e062b */
        /* <DEDUP_REMOVED lines=43> */
[----:B------:R-:W-:Y:S02]  /*8c30*/  SHF.R.U64 R5, R4, 0x3, R21 ;  /* 0x0000000304057819 */ /* 0x000fe40000001215 */
[----:B------:R-:W-:Y:S01]  /*8c40*/  IADD3 R3, P0, PT, R42, 0x2fc00, RZ ;  /* 0x0002fc002a037810 */ /* 0x000fe20007f1e0ff */
[----:B------:R-:W-:Y:S01]  /*8c50*/  IMAD.X R11, RZ, RZ, R43, P1 ;  /* 0x000000ffff0b7224 */ /* 0x000fe200008e062b */
[----:B------:R-:W-:Y:S02]  /*8c60*/  LOP3.LUT R20, R4, 0x70, R5, 0x78, !PT ;  /* 0x0000007004147812 */ /* 0x000fe400078e7805 */
[----:B------:R-:W-:Y:S01]  /*8c70*/  IADD3 R4, P1, PT, R42, 0x2fe00, RZ ;  /* 0x0002fe002a047810 */ /* 0x000fe20007f3e0ff */
[----:B------:R-:W-:Y:S01]  /*8c80*/  IMAD.X R15, RZ, RZ, R43, P0 ;  /* 0x000000ffff0f7224 */ /* 0x000fe200000e062b */
[C---:B------:R-:W-:Y:S01]  /*8c90*/  SHF.R.U64 R5, R0.reuse, 0x3, R11 ;  /* 0x0000000300057819 */ /* 0x040fe2000000120b */
[----:B------:R1:W-:Y:S02]  /*8ca0*/  ST.E desc[UR44][R20.64], RZ ;  /* 0x000000ff14007985 */ /* 0x0003e4000c10192c */
[----:B------:R-:W-:Y:S01]  /*8cb0*/  IMAD.X R13, RZ, RZ, R43, P1 ;  /* 0x000000ffff0d7224 */ /* 0x000fe200008e062b */
[----:B------:R-:W-:Y:S01]  /*8cc0*/  LOP3.LUT R10, R0, 0x70, R5, 0x78, !PT ;  /* 0x00000070000a7812 */ /* 0x000fe200078e7805 */
[----:B------:R1:W-:Y:S01]  /*8cd0*/  ST.E desc[UR44][R18.64], RZ ;  /* 0x000000ff12007985 */ /* 0x0003e2000c10192c */
[----:B------:R-:W-:-:S02]  /*8ce0*/  SHF.R.U64 R0, R3, 0x3, R15 ;  /* 0x0000000303007819 */ /* 0x000fc4000000120f */
[C---:B------:R-:W-:Y:S01]  /*8cf0*/  SHF.R.U64 R5, R4.reuse, 0x3, R13 ;  /* 0x0000000304057819 */ /* 0x040fe2000000120d */
[----:B------:R1:W-:Y:S01]  /*8d00*/  ST.E desc[UR44][R10.64], RZ ;  /* 0x000000ff0a007985 */ /* 0x0003e2000c10192c */
[----:B------:R-:W-:Y:S02]  /*8d10*/  LOP3.LUT R14, R3, 0x70, R0, 0x78, !PT ;  /* 0x00000070030e7812 */ /* 0x000fe400078e7800 */
[----:B------:R-:W-:-:S03]  /*8d20*/  LOP3.LUT R12, R4, 0x70, R5, 0x78, !PT ;  /* 0x00000070040c7812 */ /* 0x000fc600078e7805 */
[----:B------:R1:W-:Y:S04]  /*8d30*/  ST.E desc[UR44][R14.64], RZ ;  /* 0x000000ff0e007985 */ /* 0x0003e8000c10192c */
[----:B------:R1:W-:Y:S01]  /*8d40*/  ST.E desc[UR44][R12.64], RZ ;  /* 0x000000ff0c007985 */ /* 0x0003e2000c10192c */
[----:B------:R-:W-:Y:S05]  /*8d50*/  @!P5 BRA `(.L_x_158) ;  /* 0x0000000000ccd947 */ /* 0x000fea0003800000 */
[----:B------:R-:W2:Y:S01]  /*8d60*/  LDC R3, c[0x0][0x904] ;  /* 0x00024100ff037b82 */ /* 0x000ea20000000800 */
[----:B------:R-:W3:Y:S01]  /*8d70*/  LDCU.64 UR4, c[0x0][0x908] ;  /* 0x00012100ff0477ac */ /* 0x000ee20008000a00 */
[----:B------:R-:W4:Y:S01]  /*8d80*/  S2R R0, SR_TID.X ;  /* 0x0000000000007919 */ /* 0x000f220000002100 */
[----:B------:R-:W-:Y:S01]  /*8d90*/  BSSY.RECONVERGENT B0, `(.L_x_158) ;  /* 0x000002f000007945 */ /* 0x000fe20003800200 */
[----:B---3--:R-:W-:Y:S01]  /*8da0*/  IMAD.HI.U32 R4, R57, UR4, RZ ;  /* 0x0000000439047c27 */ /* 0x008fe2000f8e00ff */
[----:B------:R-:W3:Y:S01]  /*8db0*/  LDCU UR4, c[0x0][0x380] ;  /* 0x00007000ff0477ac */ /* 0x000ee20008000800 */
[----:B--2---:R-:W-:-:S03]  /*8dc0*/  ISETP.NE.AND P0, PT, R3, 0x1, PT ;  /* 0x000000010300780c */ /* 0x004fc60003f05270 */
[----:B------:R-:W-:-:S04]  /*8dd0*/  SHF.R.U32.HI R4, RZ, UR5, R4 ;  /* 0x00000005ff047c19 */ /* 0x000fc80008011604 */
[----:B------:R-:W-:Y:S02]  /*8de0*/  SEL R4, R57, R4, !P0 ;  /* 0x0000000439047207 */ /* 0x000fe40004000000 */
[----:B----4-:R-:W-:-:S03]  /*8df0*/  LOP3.LUT R0, R0, 0x7f, RZ, 0xc0, !PT ;  /* 0x0000007f00007812 */ /* 0x010fc600078ec0ff */
[----:B------:R-:W-:-:S04]  /*8e00*/  IMAD.MOV R4, RZ, RZ, -R4 ;  /* 0x000000ffff047224 */ /* 0x000fc800078e0a04 */
[----:B------:R-:W-:-:S04]  /*8e10*/  IMAD R3, R3, R4, R57 ;  /* 0x0000000403037224 */ /* 0x000fc800078e0239 */
[----:B------:R-:W-:-:S05]  /*8e20*/  IMAD R3, R3, 0x100, R0 ;  /* 0x0000010003037824 */ /* 0x000fca00078e0200 */
[----:B---3--:R-:W-:-:S13]  /*8e30*/  ISETP.GE.AND P0, PT, R3, UR4, PT ;  /* 0x0000000403007c0c */ /* 0x008fda000bf06270 */
[----:B------:R-:W-:Y:S05]  /*8e40*/  @P0 BRA `(.L_x_159) ;  /* 0x00000000008c0947 */ /* 0x000fea0003800000 */
[----:B------:R-:W1:Y:S01]  /*8e50*/  LDC R5, c[0x0][0x38c] ;  /* 0x0000e300ff057b82 */ /* 0x000e620000000800 */
[----:B------:R-:W2:Y:S01]  /*8e60*/  LDCU UR6, c[0x0][0x890] ;  /* 0x00011200ff0677ac */ /* 0x000ea20008000800 */
[----:B------:R-:W3:Y:S01]  /*8e70*/  LDCU.64 UR4, c[0x0][0x888] ;  /* 0x00011100ff0477ac */ /* 0x000ee20008000a00 */
[----:B--2---:R-:W-:Y:S01]  /*8e80*/  IMAD R3, R22, UR6, R3 ;  /* 0x0000000616037c24 */ /* 0x004fe2000f8e0203 */
[----:B-1----:R-:W-:-:S04]  /*8e90*/  IABS R6, R5 ;  /* 0x0000000500067213 */ /* 0x002fc80000000000 */
[----:B------:R-:W1:Y:S08]  /*8ea0*/  I2F.RP R7, R6 ;  /* 0x0000000600077306 */ /* 0x000e700000209400 */
[----:B-1----:R-:W1:Y:S02]  /*8eb0*/  MUFU.RCP R8, R7 ;  /* 0x0000000700087308 */ /* 0x002e640000001000 */
[----:B-1----:R-:W-:-:S06]  /*8ec0*/  IADD3 R8, PT, PT, R8, 0xffffffe, RZ ;  /* 0x0ffffffe08087810 */ /* 0x002fcc0007ffe0ff */
[----:B------:R1:W2:Y:S02]  /*8ed0*/  F2I.FTZ.U32.TRUNC.NTZ R9, R8 ;  /* 0x0000000800097305 */ /* 0x0002a4000021f000 */
[----:B-1----:R-:W-:Y:S02]  /*8ee0*/  HFMA2 R8, -RZ, RZ, 0, 0 ;  /* 0x00000000ff087431 */ /* 0x002fe400000001ff */
[----:B--2---:R-:W-:-:S04]  /*8ef0*/  IMAD.MOV R0, RZ, RZ, -R9 ;  /* 0x000000ffff007224 */ /* 0x004fc800078e0a09 */
[----:B------:R-:W-:Y:S01]  /*8f00*/  IMAD R4, R0, R6, RZ ;  /* 0x0000000600047224 */ /* 0x000fe200078e02ff */
[----:B------:R-:W-:-:S03]  /*8f10*/  IABS R0, R2 ;  /* 0x0000000200007213 */ /* 0x000fc60000000000 */
[----:B------:R-:W-:-:S06]  /*8f20*/  IMAD.HI.U32 R9, R9, R4, R8 ;  /* 0x0000000409097227 */ /* 0x000fcc00078e0008 */
[----:B------:R-:W-:-:S04]  /*8f30*/  IMAD.HI.U32 R4, R9, R0, RZ ;  /* 0x0000000009047227 */ /* 0x000fc800078e00ff */
[----:B------:R-:W-:-:S04]  /*8f40*/  IMAD.MOV R7, RZ, RZ, -R4 ;  /* 0x000000ffff077224 */ /* 0x000fc800078e0a04 */
[----:B------:R-:W-:Y:S01]  /*8f50*/  IMAD R7, R6, R7, R0 ;  /* 0x0000000706077224 */ /* 0x000fe200078e0200 */
[----:B------:R-:W-:-:S04]  /*8f60*/  LOP3.LUT R0, R2, R5, RZ, 0x3c, !PT ;  /* 0x0000000502007212 */ /* 0x000fc800078e3cff */
[----:B------:R-:W-:Y:S02]  /*8f70*/  ISETP.GT.U32.AND P1, PT, R6, R7, PT ;  /* 0x000000070600720c */ /* 0x000fe40003f24070 */
[----:B------:R-:W-:-:S11]  /*8f80*/  ISETP.GE.AND P0, PT, R0, RZ, PT ;  /* 0x000000ff0000720c */ /* 0x000fd60003f06270 */
[-C--:B------:R-:W-:Y:S01]  /*8f90*/  @!P1 IADD3 R7, PT, PT, R7, -R6.reuse, RZ ;  /* 0x8000000607079210 */ /* 0x080fe20007ffe0ff */
[----:B------:R-:W-:Y:S01]  /*8fa0*/  @!P1 VIADD R4, R4, 0x1 ;  /* 0x0000000104049836 */ /* 0x000fe20000000000 */
[----:B------:R-:W-:Y:S02]  /*8fb0*/  ISETP.NE.AND P1, PT, R5, RZ, PT ;  /* 0x000000ff0500720c */ /* 0x000fe40003f25270 */
[----:B------:R-:W-:Y:S02]  /*8fc0*/  ISETP.GE.U32.AND P2, PT, R7, R6, PT ;  /* 0x000000060700720c */ /* 0x000fe40003f46070 */
[----:B------:R-:W1:Y:S11]  /*8fd0*/  LDC.64 R6, c[0x0][0x880] ;  /* 0x00022000ff067b82 */ /* 0x000e760000000a00 */
[----:B------:R-:W-:-:S05]  /*8fe0*/  @P2 IADD3 R4, PT, PT, R4, 0x1, RZ ;  /* 0x0000000104042810 */ /* 0x000fca0007ffe0ff */
[----:B------:R-:W-:Y:S01]  /*8ff0*/  @!P0 IMAD.MOV R4, RZ, RZ, -R4 ;  /* 0x000000ffff048224 */ /* 0x000fe200078e0a04 */
[----:B------:R-:W-:-:S04]  /*9000*/  @!P1 LOP3.LUT R4, RZ, R5, RZ, 0x33, !PT ;  /* 0x00000005ff049212 */ /* 0x000fc800078e33ff */
[C---:B------:R-:W-:Y:S01]  /*9010*/  IADD3 R0, PT, PT, -R4.reuse, RZ, RZ ;  /* 0x000000ff04007210 */ /* 0x040fe20007ffe1ff */
[----:B---3--:R-:W-:-:S04]  /*9020*/  IMAD R3, R4, UR5, R3 ;  /* 0x0000000504037c24 */ /* 0x008fc8000f8e0203 */
[----:B------:R-:W-:-:S04]  /*9030*/  IMAD R0, R5, R0, R2 ;  /* 0x0000000005007224 */ /* 0x000fc800078e0202 */
[----:B------:R-:W-:Y:S01]  /*9040*/  IMAD R3, R0, UR4, R3 ;  /* 0x0000000400037c24 */ /* 0x000fe2000f8e0203 */
[----:B------:R-:W-:-:S03]  /*9050*/  MOV R0, 0xff800000 ;  /* 0xff80000000007802 */ /* 0x000fc60000000f00 */
[----:B-1----:R-:W-:-:S05]  /*9060*/  IMAD.WIDE R6, R3, 0x4, R6 ;  /* 0x0000000403067825 */ /* 0x002fca00078e0206 */
[----:B------:R2:W-:Y:S02]  /*9070*/  STG.E desc[UR44][R6.64], R0 ;  /* 0x0000000006007986 */ /* 0x0005e4000c10192c */
.L_x_159:
[----:B------:R-:W-:Y:S05]  /*9080*/  BSYNC.RECONVERGENT B0 ;  /* 0x0000000000007941 */ /* 0x000fea0003800200 */
.L_x_158:
[----:B------:R-:W-:-:S09]  /*9090*/  UISETP.NE.AND UP0, UPT, UR37, URZ, UPT ;  /* 0x000000ff2500728c */ /* 0x000fd2000bf05270 */
[----:B------:R-:W-:Y:S05]  /*90a0*/  BRA.U UP0, `(.L_x_160) ;  /* 0x0000000100047547 */ /* 0x000fea000b800000 */
[----:B------:R-:W-:Y:S05]  /*90b0*/  BPT.TRAP 0x1 ;  /* 0x000000040000795c */ /* 0x000fea0000300000 */
.L_x_160:
[C---:B------:R-:W-:Y:S01]  /*90c0*/  IADD3 R3, P0, PT, R42.reuse, 0x30000, RZ ;  /* 0x000300002a037810 */ /* 0x040fe20007f1e0ff */
[----:B------:R-:W3:Y:S01]  /*90d0*/  S2UR UR4, SR_CgaCtaId ;  /* 0x00000000000479c3 */ /* 0x000ee20000008800 */
[C---:B------:R-:W-:Y:S01]  /*90e0*/  IADD3 R9, P1, PT, R42.reuse, 0x30200, RZ ;  /* 0x000302002a097810 */ /* 0x040fe20007f3e0ff */
[----:B------:R-:W-:Y:S01]  /*90f0*/  UMOV UR5, 0x400 ;  /* 0x0000040000057882 */ /* 0x000fe20000000000 */
[----:B------:R-:W-:Y:S01]  /*9100*/  STL.64 [R1+0x78], R56 ;  /* 0x0000783801007387 */ /* 0x000fe20000100a00 */
[--C-:B-1----:R-:W-:Y:S01]  /*9110*/  IMAD.X R47, RZ, RZ, R43.reuse, P0 ;  /* 0x000000ffff2f7224 */ /* 0x102fe200000e062b */
[C---:B--2---:R-:W-:Y:S01]  /*9120*/  IADD3 R7, P0, PT, R42.reuse, 0x30800, RZ ;  /* 0x000308002a077810 */ /* 0x044fe20007f1e0ff */
[----:B------:R-:W-:Y:S01]  /*9130*/  IMAD.X R45, RZ, RZ, R43, P1 ;  /* 0x000000ffff2d7224 */ /* 0x000fe200008e062b */
[C---:B------:R-:W-:Y:S01]  /*9140*/  IADD3 R5, P1, PT, R42.reuse, 0x30a00, RZ ;  /* 0x00030a002a057810 */ /* 0x040fe20007f3e0ff */
[----:B------:R-:W-:Y:S01]  /*9150*/  STL.64 [R1+0x70], R22 ;  /* 0x0000701601007387 */ /* 0x000fe20000100a00 */
[C---:B------:R-:W-:Y:S01]  /*9160*/  SHF.R.U64 R0, R3.reuse, 0x3, R47 ;  /* 0x0000000303007819 */ /* 0x040fe2000000122f */
[--C-:B------:R-:W-:Y:S01]  /*9170*/  IMAD.X R41, RZ, RZ, R43.reuse, P0 ;  /* 0x000000ffff297224 */ /* 0x100fe200000e062b */
[----:B------:R-:W-:Y:S01]  /*9180*/  UISETP.NE.AND UP0, UPT, UR37, URZ, UPT ;  /* 0x000000ff2500728c */ /* 0x000fe2000bf05270 */
[----:B------:R-:W-:Y:S01]  /*9190*/  IMAD.X R39, RZ, RZ, R43, P1 ;  /* 0x000000ffff277224 */ /* 0x000fe200008e062b */
[----:B------:R-:W-:Y:S01]  /*91a0*/  LOP3.LUT R46, R3, 0x70, R0, 0x78, !PT ;  /* 0x00000070032e7812 */ /* 0x000fe200078e7800 */
[----:B------:R-:W-:Y:S01]  /*91b0*/  STL [R1+0x84], R62 ;  /* 0x0000843e01007387 */ /* 0x000fe20000100800 */
[----:B------:R-:W-:-:S02]  /*91c0*/  IADD3 R3, P2, PT, R42, 0x31000, RZ ;  /* 0x000310002a037810 */ /* 0x000fc40007f5e0ff */
[----:B------:R-:W-:Y:S01]  /*91d0*/  SHF.R.U64 R0, R9, 0x3, R45 ;  /* 0x0000000309007819 */ /* 0x000fe2000000122d */
[----:B------:R-:W-:Y:S01]  /*91e0*/  STL [R1+0x80], R58 ;  /* 0x0000803a01007387 */ /* 0x000fe20000100800 */
[----:B------:R-:W-:Y:S01]  /*91f0*/  SHF.R.U64 R6, R7, 0x3, R41 ;  /* 0x0000000307067819 */ /* 0x000fe20000001229 */
[----:B------:R-:W-:Y:S01]  /*9200*/  IMAD.X R37, RZ, RZ, R43, P2 ;  /* 0x000000ffff257224 */ /* 0x000fe200010e062b */
[----:B------:R-:W-:Y:S02]  /*9210*/  LOP3.LUT R44, R9, 0x70, R0, 0x78, !PT ;  /* 0x00000070092c7812 */ /* 0x000fe400078e7800 */
[----:B------:R-:W-:Y:S01]  /*9220*/  IADD3 R9, P1, PT, R42, 0x31200, RZ ;  /* 0x000312002a097810 */ /* 0x000fe20007f3e0ff */
[----:B---3--:R-:W-:Y:S01]  /*9230*/  ULEA UR4, UR4, UR5, 0x18 ;  /* 0x0000000504047291 */ /* 0x008fe2000f8ec0ff */
[----:B------:R-:W-:Y:S02]  /*9240*/  SHF.R.U64 R0, R3, 0x3, R37 ;  /* 0x0000000303007819 */ /* 0x000fe40000001225 */
[----:B------:R-:W-:Y:S01]  /*9250*/  SHF.R.U64 R4, R5, 0x3, R39 ;  /* 0x0000000305047819 */ /* 0x000fe20000001227 */
[----:B------:R-:W-:Y:S01]  /*9260*/  IMAD.X R35, RZ, RZ, R43, P1 ;  /* 0x000000ffff237224 */ /* 0x000fe200008e062b */
[----:B------:R-:W-:-:S02]  /*9270*/  LOP3.LUT R36, R3, 0x70, R0, 0x78, !PT ;  /* 0x0000007003247812 */ /* 0x000fc400078e7800 */
[C---:B------:R-:W-:Y:S02]  /*9280*/  IADD3 R3, P2, PT, R42.reuse, 0x32000, RZ ;  /* 0x000320002a037810 */ /* 0x040fe40007f5e0ff */
[----:B------:R-:W-:Y:S01]  /*9290*/  LOP3.LUT R40, R7, 0x70, R6, 0x78, !PT ;  /* 0x0000007007287812 */ /* 0x000fe200078e7806 */
[----:B------:R-:W-:Y:S01]  /*92a0*/  SYNCS.ARRIVE.TRANS64.A1T0 RZ, [UR4+0x380b0], RZ ;  /* 0x0380b0ffffff79a7 */ /* 0x000fe20008100004 */
[C---:B------:R-:W-:Y:S01]  /*92b0*/  IADD3 R7, P0, PT, R42.reuse, 0x31800, RZ ;  /* 0x000318002a077810 */ /* 0x040fe20007f1e0ff */
[--C-:B------:R-:W-:Y:S01]  /*92c0*/  IMAD.X R29, RZ, RZ, R43.reuse, P2 ;  /* 0x000000ffff1d7224 */ /* 0x100fe200010e062b */
[----:B------:R-:W-:Y:S01]  /*92d0*/  LOP3.LUT R38, R5, 0x70, R4, 0x78, !PT ;  /* 0x0000007005267812 */ /* 0x000fe200078e7804 */
[----:B------:R-:W-:Y:S01]  /*92e0*/  ST.E desc[UR44][R46.64], RZ ;  /* 0x000000ff2e007985 */ /* 0x000fe2000c10192c */
[----:B------:R-:W-:Y:S01]  /*92f0*/  IADD3 R5, P1, PT, R42, 0x31a00, RZ ;  /* 0x00031a002a057810 */ /* 0x000fe20007f3e0ff */
[----:B------:R-:W-:Y:S01]  /*9300*/  IMAD.X R33, RZ, RZ, R43, P0 ;  /* 0x000000ffff217224 */ /* 0x000fe200000e062b */
[C---:B------:R-:W-:Y:S01]  /*9310*/  SHF.R.U64 R0, R9.reuse, 0x3, R35 ;  /* 0x0000000309007819 */ /* 0x040fe20000001223 */
[----:B------:R-:W-:Y:S02]  /*9320*/  ST.E desc[UR44][R44.64], RZ ;  /* 0x000000ff2c007985 */ /* 0x000fe4000c10192c */
[----:B------:R-:W-:Y:S01]  /*9330*/  IMAD.X R31, RZ, RZ, R43, P1 ;  /* 0x000000ffff1f7224 */ /* 0x000fe200008e062b */
[----:B------:R-:W-:Y:S01]  /*9340*/  LOP3.LUT R34, R9, 0x70, R0, 0x78, !PT ;  /* 0x0000007009227812 */ /* 0x000fe200078e7800 */
[----:B------:R-:W-:Y:S01]  /*9350*/  ST.E desc[UR44][R40.64], RZ ;  /* 0x000000ff28007985 */ /* 0x000fe2000c10192c */
[----:B------:R-:W-:-:S02]  /*9360*/  SHF.R.U64 R0, R3, 0x3, R29 ;  /* 0x0000000303007819 */ /* 0x000fc4000000121d */
[C---:B------:R-:W-:Y:S01]  /*9370*/  IADD3 R9, P1, PT, R42.reuse, 0x32200, RZ ;  /* 0x000322002a097810 */ /* 0x040fe20007f3e0ff */
[----:B------:R-:W-:Y:S01]  /*9380*/  ST.E desc[UR44][R38.64], RZ ;  /* 0x000000ff26007985 */ /* 0x000fe2000c10192c */
[----:B------:R-:W-:Y:S02]  /*9390*/  SHF.R.U64 R6, R7, 0x3, R33 ;  /* 0x0000000307067819 */ /* 0x000fe40000001221 */
[----:B------:R-:W-:Y:S01]  /*93a0*/  SHF.R.U64 R4, R5, 0x3, R31 ;  /* 0x0000000305047819 */ /* 0x000fe2000000121f */
[--C-:B------:R-:W-:Y:S01]  /*93b0*/  IMAD.X R27, RZ, RZ, R43.reuse, P1 ;  /* 0x000000ffff1b7224 */ /* 0x100fe200008e062b */
[----:B------:R-:W-:Y:S01]  /*93c0*/  LOP3.LUT R28, R3, 0x70, R0, 0x78, !PT ;  /* 0x00000070031c7812 */ /* 0x000fe200078e7800 */
[----:B------:R-:W-:Y:S01]  /*93d0*/  ST.E desc[UR44][R36.64], RZ ;  /* 0x000000ff24007985 */ /* 0x000fe2000c10192c */
[C---:B------:R-:W-:Y:S02]  /*93e0*/  IADD3 R3, P2, PT, R42.reuse, 0x33000, RZ ;  /* 0x000330002a037810 */ /* 0x040fe40007f5e0ff */
[----:B------:R-:W-:Y:S01]  /*93f0*/  LOP3.LUT R32, R7, 0x70, R6, 0x78, !PT ;  /* 0x0000007007207812 */ /* 0x000fe200078e7806 */
[----:B------:R1:W-:Y:S01]  /*9400*/  ST.E desc[UR44][R34.64], RZ ;  /* 0x000000ff22007985 */ /* 0x0003e2000c10192c */
        /* <DEDUP_REMOVED lines=15> */
[----:B------:R-:W-:Y:S01]  /*9500*/  LOP3.LUT R18, R3, 0x70, R0, 0x78, !PT ;  /* 0x0000007003127812 */ /* 0x000fe200078e7800 */
[--C-:B------:R-:W-:Y:S01]  /*9510*/  IMAD.X R17, RZ, RZ, R43.reuse, P1 ;  /* 0x000000ffff117224 */ /* 0x100fe200008e062b */
[C---:B------:R-:W-:Y:S02]  /*9520*/  IADD3 R3, P2, PT, R42.reuse, 0x34000, RZ ;  /* 0x000340002a037810 */ /* 0x040fe40007f5e0ff */
[----:B------:R-:W-:Y:S02]  /*9530*/  LOP3.LUT R24, R7, 0x70, R6, 0x78, !PT ;  /* 0x0000007007187812 */ /* 0x000fe400078e7806 */
[C---:B------:R-:W-:Y:S01]  /*9540*/  IADD3 R7, P0, PT, R42.reuse, 0x33800, RZ ;  /* 0x000338002a077810 */ /* 0x040fe20007f1e0ff */
[----:B------:R-:W-:Y:S01]  /*9550*/  IMAD.X R11, RZ, RZ, R43, P2 ;  /* 0x000000ffff0b7224 */ /* 0x000fe200010e062b */
[----:B------:R-:W-:Y:S01]  /*9560*/  SHF.R.U64 R0, R9, 0x3, R17 ;  /* 0x0000000309007819 */ /* 0x000fe20000001211 */
[----:B------:R-:W-:Y:S01]  /*9570*/  ST.E desc[UR44][R24.64], RZ ;  /* 0x000000ff18007985 */ /* 0x000fe2000c10192c */
[C---:B-1----:R-:W-:Y:S01]  /*9580*/  IADD3 R35, P4, PT, R42.reuse, 0x37200, RZ ;  /* 0x000372002a237810 */ /* 0x042fe20007f9e0ff */
[----:B------:R-:W-:Y:S01]  /*9590*/  IMAD.X R15, RZ, RZ, R43, P0 ;  /* 0x000000ffff0f7224 */ /* 0x000fe200000e062b */
[----:B------:R-:W-:-:S02]  /*95a0*/  IADD3 R8, P0, PT, R42, 0x34200, RZ ;  /* 0x000342002a087810 */ /* 0x000fc40007f1e0ff */
[----:B------:R-:W-:Y:S02]  /*95b0*/  LOP3.LUT R16, R9, 0x70, R0, 0x78, !PT ;  /* 0x0000007009107812 */ /* 0x000fe400078e7800 */
[----:B------:R-:W-:Y:S01]  /*95c0*/  SHF.R.U64 R0, R3, 0x3, R11 ;  /* 0x0000000303007819 */ /* 0x000fe2000000120b */
[----:B------:R-:W-:Y:S01]  /*95d0*/  IMAD.X R55, RZ, RZ, R43, P0 ;  /* 0x000000ffff377224 */ /* 0x000fe200000e062b */
[----:B------:R-:W-:Y:S02]  /*95e0*/  SHF.R.U64 R4, R5, 0x3, R21 ;  /* 0x0000000305047819 */ /* 0x000fe40000001215 */
[----:B------:R-:W-:Y:S02]  /*95f0*/  LOP3.LUT R10, R3, 0x70, R0, 0x78, !PT ;  /* 0x00000070030a7812 */ /* 0x000fe400078e7800 */
[----:B------:R-:W-:Y:S02]  /*9600*/  IADD3 R0, P3, PT, R42, 0x35000, RZ ;  /* 0x000350002a007810 */ /* 0x000fe40007f7e0ff */
[----:B------:R-:W-:-:S02]  /*9610*/  SHF.R.U64 R9, R8, 0x3, R55 ;  /* 0x0000000308097819 */ /* 0x000fc40000001237 */
[----:B------:R-:W-:Y:S01]  /*9620*/  LOP3.LUT R20, R5, 0x70, R4, 0x78, !PT ;  /* 0x0000007005147812 */ /* 0x000fe200078e7804 */
[----:B------:R-:W-:Y:S01]  /*9630*/  IMAD.X R49, RZ, RZ, R43, P3 ;  /* 0x000000ffff317224 */ /* 0x000fe200018e062b */
[----:B------:R-:W-:Y:S02]  /*9640*/  LOP3.LUT R54, R8, 0x70, R9, 0x78, !PT ;  /* 0x0000007008367812 */ /* 0x000fe400078e7809 */
[----:B------:R-:W-:Y:S01]  /*9650*/  IADD3 R8, P0, PT, R42, 0x35200, RZ ;  /* 0x000352002a087810 */ /* 0x000fe20007f1e0ff */
[----:B------:R-:W-:Y:S01]  /*9660*/  ST.E desc[UR44][R20.64], RZ ;  /* 0x000000ff14007985 */ /* 0x000fe2000c10192c */
[----:B------:R-:W-:Y:S02]  /*9670*/  SHF.R.U64 R3, R0, 0x3, R49 ;  /* 0x0000000300037819 */ /* 0x000fe40000001231 */
[----:B------:R-:W-:Y:S01]  /*9680*/  IADD3 R5, P1, PT, R42, 0x33a00, RZ ;  /* 0x00033a002a057810 */ /* 0x000fe20007f3e0ff */
[----:B------:R-:W-:Y:S01]  /*9690*/  IMAD.X R69, RZ, RZ, R43, P0 ;  /* 0x000000ffff457224 */ /* 0x000fe200000e062b */
[----:B------:R-:W-:Y:S01]  /*96a0*/  LOP3.LUT R48, R0, 0x70, R3, 0x78, !PT ;  /* 0x0000007000307812 */ /* 0x000fe200078e7803 */
[----:B------:R-:W-:Y:S01]  /*96b0*/  ST.E desc[UR44][R18.64], RZ ;  /* 0x000000ff12007985 */ /* 0x000fe2000c10192c */
[C---:B------:R-:W-:Y:S01]  /*96c0*/  IADD3 R40, P0, PT, R42.reuse, 0x36200, RZ ;  /* 0x000362002a287810 */ /* 0x040fe20007f1e0ff */
[----:B------:R-:W-:Y:S01]  /*96d0*/  IMAD.X R13, RZ, RZ, R43, P1 ;  /* 0x000000ffff0d7224 */ /* 0x000fe200008e062b */
[C---:B------:R-:W-:Y:S01]  /*96e0*/  IADD3 R0, P3, PT, R42.reuse, 0x36000, RZ ;  /* 0x000360002a007810 */ /* 0x040fe20007f7e0ff */
[----:B------:R-:W-:Y:S01]  /*96f0*/  ST.E desc[UR44][R16.64], RZ ;  /* 0x000000ff10007985 */ /* 0x000fe2000c10192c */
[----:B------:R-:W-:Y:S01]  /*9700*/  SHF.R.U64 R6, R7, 0x3, R15 ;  /* 0x0000000307067819 */ /* 0x000fe2000000120f */
[--C-:B------:R-:W-:Y:S01]  /*9710*/  IMAD.X R41, RZ, RZ, R43.reuse, P0 ;  /* 0x000000ffff297224 */ /* 0x100fe200000e062b */
[C---:B------:R-:W-:Y:S01]  /*9720*/  IADD3 R34, P0, PT, R42.reuse, 0x37800, RZ ;  /* 0x000378002a227810 */ /* 0x040fe20007f1e0ff */
[----:B------:R-:W-:Y:S01]  /*9730*/  IMAD.X R61, RZ, RZ, R43, P3 ;  /* 0x000000ffff3d7224 */ /* 0x000fe200018e062b */
[----:B------:R-:W-:Y:S01]  /*9740*/  IADD3 R36, P3, PT, R42, 0x37000, RZ ;  /* 0x000370002a247810 */ /* 0x000fe20007f7e0ff */
[----:B------:R1:W-:Y:S01]  /*9750*/  STL [R1+0xb8], R40 ;  /* 0x0000b82801007387 */ /* 0x0003e20000100800 */
[----:B------:R-:W-:-:S02]  /*9760*/  SHF.R.U64 R4, R5, 0x3, R13 ;  /* 0x0000000305047819 */ /* 0x000fc4000000120d */
[----:B------:R-:W-:Y:S01]  /*9770*/  SHF.R.U64 R3, R0, 0x3, R61 ;  /* 0x0000000300037819 */ /* 0x000fe2000000123d */
[----:B------:R2:W-:Y:S01]  /*9780*/  STL.64 [R1+0x98], R34 ;  /* 0x0000982201007387 */ /* 0x0005e20000100a00 */
[----:B------:R-:W-:Y:S02]  /*9790*/  LOP3.LUT R12, R5, 0x70, R4, 0x78, !PT ;  /* 0x00000070050c7812 */ /* 0x000fe400078e7804 */
[----:B------:R-:W-:Y:S01]  /*97a0*/  LOP3.LUT R14, R7, 0x70, R6, 0x78, !PT ;  /* 0x00000070070e7812 */ /* 0x000fe200078e7806 */
[----:B------:R-:W-:Y:S01]  /*97b0*/  STL [R1+0x6c], R41 ;  /* 0x00006c2901007387 */ /* 0x000fe20000100800 */
[----:B------:R-:W-:Y:S02]  /*97c0*/  IADD3 R4, P2, PT, R42, 0x34a00, RZ ;  /* 0x00034a002a047810 */ /* 0x000fe40007f5e0ff */
[----:B------:R-:W-:Y:S01]  /*97d0*/  LOP3.LUT R60, R0, 0x70, R3, 0x78, !PT ;  /* 0x00000070003c7812 */ /* 0x000fe200078e7803 */
[----:B------:R-:W-:Y:S01]  /*97e0*/  ST.E desc[UR44][R14.64], RZ ;  /* 0x000000ff0e007985 */ /* 0x000fe2000c10192c */
[----:B------:R-:W-:Y:S01]  /*97f0*/  IADD3 R6, P1, PT, R42, 0x34800, RZ ;  /* 0x000348002a067810 */ /* 0x000fe20007f3e0ff */
[----:B------:R-:W-:Y:S01]  /*9800*/  IMAD.X R51, RZ, RZ, R43, P2 ;  /* 0x000000ffff337224 */ /* 0x000fe200010e062b */
[----:B------:R-:W-:-:S02]  /*9810*/  MOV R39, 0x400 ;  /* 0x0000040000277802 */ /* 0x000fc40000000f00 */
[----:B------:R-:W-:Y:S01]  /*9820*/  SHF.R.U64 R9, R8, 0x3, R69 ;  /* 0x0000000308097819 */ /* 0x000fe20000001245 */
[----:B-1----:R-:W3:Y:S01]  /*9830*/  LDL.LU R40, [R1+0xb8] ;  /* 0x0000b80001287983 */ /* 0x002ee20000300800 */
[----:B------:R-:W-:Y:S01]  /*9840*/  IMAD.X R53, RZ, RZ, R43, P1 ;  /* 0x000000ffff357224 */ /* 0x000fe200008e062b */
[----:B------:R-:W-:Y:S01]  /*9850*/  SHF.R.U64 R5, R4, 0x3, R51 ;  /* 0x0000000304057819 */ /* 0x000fe20000001233 */
[----:B--2---:R-:W-:Y:S01]  /*9860*/  IMAD.X R35, RZ, RZ, R43, P3 ;  /* 0x000000ffff237224 */ /* 0x004fe200018e062b */
[----:B------:R-:W1:Y:S02]  /*9870*/  S2R R0, SR_CgaCtaId ;  /* 0x0000000000007919 */ /* 0x000e640000008800 */
[----:B------:R-:W-:Y:S02]  /*9880*/  SHF.R.U64 R7, R6, 0x3, R53 ;  /* 0x0000000306077819 */ /* 0x000fe40000001235 */
[----:B------:R-:W-:Y:S01]  /*9890*/  LOP3.LUT R50, R4, 0x70, R5, 0x78, !PT ;  /* 0x0000007004327812 */ /* 0x000fe200078e7805 */
[----:B------:R2:W-:Y:S01]  /*98a0*/  STL.64 [R1+0xb0], R34 ;  /* 0x0000b02201007387 */ /* 0x0005e20000100a00 */
[----:B------:R-:W-:-:S02]  /*98b0*/  LOP3.LUT R52, R6, 0x70, R7, 0x78, !PT ;  /* 0x0000007006347812 */ /* 0x000fc400078e7807 */
[C---:B------:R-:W-:Y:S01]  /*98c0*/  IADD3 R4, P2, PT, R42.reuse, 0x35a00, RZ ;  /* 0x00035a002a047810 */ /* 0x040fe20007f5e0ff */
[----:B------:R-:W-:Y:S01]  /*98d0*/  ST.E desc[UR44][R12.64], RZ ;  /* 0x000000ff0c007985 */ /* 0x000fe2000c10192c */
[----:B------:R-:W-:Y:S02]  /*98e0*/  IADD3 R6, P1, PT, R42, 0x35800, RZ ;  /* 0x000358002a067810 */ /* 0x000fe40007f3e0ff */
[----:B------:R-:W-:Y:S01]  /*98f0*/  LOP3.LUT R68, R8, 0x70, R9, 0x78, !PT ;  /* 0x0000007008447812 */ /* 0x000fe200078e7809 */
[--C-:B------:R-:W-:Y:S01]  /*9900*/  IMAD.X R65, RZ, RZ, R43.reuse, P2 ;  /* 0x000000ffff417224 */ /* 0x100fe200010e062b */
[C---:B------:R-:W-:Y:S01]  /*9910*/  IADD3 R37, P2, PT, R42.reuse, 0x36a00, RZ ;  /* 0x00036a002a257810 */ /* 0x040fe20007f5e0ff */
[--C-:B------:R-:W-:Y:S01]  /*9920*/  IMAD.X R67, RZ, RZ, R43.reuse, P1 ;  /* 0x000000ffff437224 */ /* 0x100fe200008e062b */
[C---:B------:R-:W-:Y:S01]  /*9930*/  IADD3 R38, P1, PT, R42.reuse, 0x36800, RZ ;  /* 0x000368002a267810 */ /* 0x040fe20007f3e0ff */
[----:B------:R4:W-:Y:S01]  /*9940*/  ST.E desc[UR44][R10.64], RZ ;  /* 0x000000ff0a007985 */ /* 0x0009e2000c10192c */
[----:B------:R-:W-:Y:S01]  /*9950*/  IMAD.X R9, RZ, RZ, R43, P4 ;  /* 0x000000ffff097224 */ /* 0x000fe200020e062b */
[----:B------:R-:W-:-:S02]  /*9960*/  IADD3 R31, P3, PT, R42, 0x30600, RZ ;  /* 0x000306002a1f7810 */ /* 0x000fc40007f7e0ff */
[----:B------:R4:W-:Y:S01]  /*9970*/  STL.64 [R1+0xa8], R36 ;  /* 0x0000a82401007387 */ /* 0x0009e20000100a00 */
[----:B------:R-:W-:Y:S02]  /*9980*/  IADD3 R30, P4, PT, R42, 0x30c00, RZ ;  /* 0x00030c002a1e7810 */ /* 0x000fe40007f9e0ff */
[----:B------:R-:W-:Y:S01]  /*9990*/  SHF.R.U64 R7, R6, 0x3, R67 ;  /* 0x0000000306077819 */ /* 0x000fe20000001243 */
[----:B------:R-:W-:Y:S01]  /*99a0*/  STL [R1+0x4c], R9 ;  /* 0x00004c0901007387 */ /* 0x000fe20000100800 */
[----:B------:R-:W-:Y:S02]  /*99b0*/  SHF.R.U64 R5, R4, 0x3, R65 ;  /* 0x0000000304057819 */ /* 0x000fe40000001241 */
[----:B------:R-:W-:Y:S01]  /*99c0*/  LOP3.LUT R66, R6, 0x70, R7, 0x78, !PT ;  /* 0x0000007006427812 */ /* 0x000fe200078e7807 */
[----:B------:R4:W-:Y:S01]  /*99d0*/  STL.64 [R1+0x90], R30 ;  /* 0x0000901e01007387 */ /* 0x0009e20000100a00 */
[----:B------:R-:W-:-:S03]  /*99e0*/  LOP3.LUT R64, R4, 0x70, R5, 0x78, !PT ;  /* 0x0000007004407812 */ /* 0x000fc600078e7805 */
[----:B--2---:R2:W2:Y:S01]  /*99f0*/  LDL.64 R34, [R1+0x68] ;  /* 0x0000680001227983 */ /* 0x0044a20000100a00 */
[----:B-1----:R-:W-:-:S03]  /*9a00*/  LEA R0, R0, R39, 0x18 ;  /* 0x0000002700007211 */ /* 0x002fc600078ec0ff */
[----:B------:R-:W-:Y:S01]  /*9a10*/  ST.E desc[UR44][R54.64], RZ ;  /* 0x000000ff36007985 */ /* 0x000fe2000c10192c */
[--C-:B----4-:R-:W-:Y:S01]  /*9a20*/  IMAD.X R11, RZ, RZ, R43.reuse, P2 ;  /* 0x000000ffff0b7224 */ /* 0x110fe200010e062b */
[C---:B------:R-:W-:Y:S01]  /*9a30*/  IADD3 R32, P2, PT, R42.reuse, 0x30400, RZ ;  /* 0x000304002a207810 */ /* 0x040fe20007f5e0ff */
[--C-:B------:R-:W-:Y:S01]  /*9a40*/  IMAD.X R37, RZ, RZ, R43.reuse, P1 ;  /* 0x000000ffff257224 */ /* 0x100fe200008e062b */
[----:B------:R-:W-:Y:S02]  /*9a50*/  IADD3 R33, P1, PT, R42, 0x37a00, RZ ;  /* 0x00037a002a217810 */ /* 0x000fe40007f3e0ff */
[----:B------:R-:W-:Y:S01]  /*9a60*/  STL [R1+0x5c], R11 ;  /* 0x00005c0b01007387 */ /* 0x000fe20000100800 */
[----:B------:R-:W-:Y:S01]  /*9a70*/  IMAD.X R5, RZ, RZ, R43, P2 ;  /* 0x000000ffff057224 */ /* 0x000fe200010e062b */
[----:B------:R-:W-:Y:S02]  /*9a80*/  SHF.R.U64 R39, R38, 0x3, R37 ;  /* 0x0000000326277819 */ /* 0x000fe40000001225 */
[----:B------:R1:W-:Y:S01]  /*9a90*/  STL.64 [R1+0x88], R32 ;  /* 0x0000882001007387 */ /* 0x0003e20000100a00 */
[----:B------:R-:W-:Y:S01]  /*9aa0*/  IMAD.X R7, RZ, RZ, R43, P1 ;  /* 0x000000ffff077224 */ /* 0x000fe200008e062b */
[----:B------:R-:W-:-:S02]  /*9ab0*/  IADD3 R28, P1, PT, R42, 0x31400, RZ ;  /* 0x000314002a1c7810 */ /* 0x000fc40007f3e0ff */
[----:B------:R-:W-:Y:S01]  /*9ac0*/  LOP3.LUT R36, R38, 0x70, R39, 0x78, !PT ;  /* 0x0000007026247812 */ /* 0x000fe200078e7827 */
[----:B------:R4:W4:Y:S04]  /*9ad0*/  LDL.64 R30, [R1+0x48] ;  /* 0x00004800011e7983 */ /* 0x0009280000100a00 */
[----:B------:R-:W4:Y:S04]  /*9ae0*/  LDL.64 R38, [R1+0x58] ;  /* 0x0000580001267983 */ /* 0x000f280000100a00 */
[----:B------:R3:W-:Y:S04]  /*9af0*/  STL.64 [R1+0x60], R36 ;  /* 0x0000602401007387 */ /* 0x0007e80000100a00 */
[----:B------:R-:W-:Y:S01]  /*9b00*/  STL [R1+0x3c], R7 ;  /* 0x00003c0701007387 */ /* 0x000fe20000100800 */
[----:B------:R-:W-:-:S02]  /*9b10*/  IMAD.X R63, RZ, RZ, R43, P3 ;  /* 0x000000ffff3f7224 */ /* 0x000fc400018e062b */
[--C-:B------:R-:W-:Y:S01]  /*9b20*/  IMAD.X R59, RZ, RZ, R43.reuse, P4 ;  /* 0x000000ffff3b7224 */ /* 0x100fe200020e062b */
[----:B------:R-:W-:Y:S01]  /*9b30*/  ST.E desc[UR44][R52.64], RZ ;  /* 0x000000ff34007985 */ /* 0x000fe2000c10192c */
[----:B-1----:R-:W-:Y:S02]  /*9b40*/  IMAD.X R33, RZ, RZ, R43, P0 ;  /* 0x000000ffff217224 */ /* 0x002fe400000e062b */
[----:B--2---:R-:W-:-:S03]  /*9b50*/  IMAD.MOV.U32 R35, RZ, RZ, R41 ;  /* 0x000000ffff237224 */ /* 0x004fc600078e0029 */
[----:B------:R1:W-:Y:S01]  /*9b60*/  STL.64 [R1+0xa0], R32 ;  /* 0x0000a02001007387 */ /* 0x0003e20000100a00 */
[----:B------:R-:W-:Y:S02]  /*9b70*/  IADD3 R29, P0, PT, R42, 0x30e00, RZ ;  /* 0x00030e002a1d7810 */ /* 0x000fe40007f1e0ff */
[C---:B---3--:R-:W-:Y:S01]  /*9b80*/  SHF.R.U64 R41, R40.reuse, 0x3, R35 ;  /* 0x0000000328297819 */ /* 0x048fe20000001223 */
[----:B------:R-:W2:Y:S03]  /*9b90*/  LDL.LU.64 R36, [R1+0xa8] ;  /* 0x0000a80001247983 */ /* 0x000ea60000300a00 */
[----:B------:R-:W-:Y:S01]  /*9ba0*/  LOP3.LUT R34, R40, 0x70, R41, 0x78, !PT ;  /* 0x0000007028227812 */ /* 0x000fe200078e7829 */
[----:B------:R-:W-:Y:S04]  /*9bb0*/  STL [R1+0x34], R5 ;  /* 0x0000340501007387 */ /* 0x000fe80000100800 */
[----:B------:R3:W-:Y:S04]  /*9bc0*/  STL [R1+0x68], R34 ;  /* 0x0000682201007387 */ /* 0x0007e80000100800 */
[----:B------:R-:W2:Y:S01]  /*9bd0*/  LDL.LU.64 R40, [R1+0x30] ;  /* 0x0000300001287983 */ /* 0x000ea20000300a00 */
[C---:B------:R-:W-:Y:S01]  /*9be0*/  IADD3 R27, P2, PT, R42.reuse, 0x31600, RZ ;  /* 0x000316002a1b7810 */ /* 0x040fe20007f5e0ff */
[--C-:B------:R-:W-:Y:S01]  /*9bf0*/  IMAD.X R23, RZ, RZ, R43.reuse, P1 ;  /* 0x000000ffff177224 */ /* 0x100fe200008e062b */
[----:B------:R-:W-:Y:S01]  /*9c00*/  IADD3 R26, P3, PT, R42, 0x31c00, RZ ;  /* 0x00031c002a1a7810 */ /* 0x000fe20007f7e0ff */
[----:B------:R-:W-:Y:S04]  /*9c10*/  ST.E desc[UR44][R50.64], RZ ;  /* 0x000000ff32007985 */ /* 0x000fe8000c10192c */
[----:B-1----:R1:W4:Y:S04]  /*9c20*/  LDL.64 R32, [R1+0x58] ;  /* 0x0000580001207983 */ /* 0x0023280000100a00 */
[----:B---3--:R-:W3:Y:S01]  /*9c30*/  LDL.LU.64 R34, [R1+0xb0] ;  /* 0x0000b00001227983 */ /* 0x008ee20000300a00 */
[----:B------:R-:W-:-:S02]  /*9c40*/  IMAD.X R57, RZ, RZ, R43, P0 ;  /* 0x000000ffff397224 */ /* 0x000fc400000e062b */
[--C-:B------:R-:W-:Y:S01]  /*9c50*/  IMAD.X R93, RZ, RZ, R43.reuse, P2 ;  /* 0x000000ffff5d7224 */ /* 0x100fe200010e062b */
[----:B------:R-:W-:Y:S01]  /*9c60*/  ST.E desc[UR44][R48.64], RZ ;  /* 0x000000ff30007985 */ /* 0x000fe2000c10192c */
[----:B------:R-:W-:-:S03]  /*9c70*/  IMAD.X R91, RZ, RZ, R43, P3 ;  /* 0x000000ffff5b7224 */ /* 0x000fc600018e062b */
[----:B------:R-:W-:Y:S04]  /*9c80*/  ST.E desc[UR44][R68.64], RZ ;  /* 0x000000ff44007985 */ /* 0x000fe8000c10192c */
[----:B------:R-:W-:Y:S04]  /*9c90*/  ST.E desc[UR44][R66.64], RZ ;  /* 0x000000ff42007985 */ /* 0x000fe8000c10192c */
[----:B------:R-:W-:Y:S04]  /*9ca0*/  ST.E desc[UR44][R64.64], RZ ;  /* 0x000000ff40007985 */ /* 0x000fe8000c10192c */
[----:B------:R-:W-:Y:S01]  /*9cb0*/  ST.E desc[UR44][R60.64], RZ ;  /* 0x000000ff3c007985 */ /* 0x000fe2000c10192c */
[----:B----4-:R-:W-:-:S05]  /*9cc0*/  IMAD.MOV.U32 R33, RZ, RZ, R39 ;  /* 0x000000ffff217224 */ /* 0x010fca00078e0027 */
[C---:B--2---:R-:W-:Y:S02]  /*9cd0*/  SHF.R.U64 R38, R37.reuse, 0x3, R33 ;  /* 0x0000000325267819 */ /* 0x044fe40000001221 */
[C---:B---3--:R-:W-:Y:S02]  /*9ce0*/  SHF.R.U64 R39, R36.reuse, 0x3, R35 ;  /* 0x0000000324277819 */ /* 0x048fe40000001223 */
[----:B------:R-:W-:Y:S02]  /*9cf0*/  LOP3.LUT R32, R37, 0x70, R38, 0x78, !PT ;  /* 0x0000007025207812 */ /* 0x000fe400078e7826 */
[----:B------:R-:W-:Y:S02]  /*9d00*/  LOP3.LUT R34, R36, 0x70, R39, 0x78, !PT ;  /* 0x0000007024227812 */ /* 0x000fe400078e7827 */
[----:B------:R-:W2:Y:S04]  /*9d10*/  LDL.64 R36, [R1+0x48] ;  /* 0x0000480001247983 */ /* 0x000ea80000100a00 */
[----:B------:R3:W-:Y:S04]  /*9d20*/  STL [R1+0x58], R32 ;  /* 0x0000582001007387 */ /* 0x0007e80000100800 */
[----:B------:R4:W-:Y:S04]  /*9d30*/  STL.64 [R1+0x50], R34 ;  /* 0x0000502201007387 */ /* 0x0009e80000100a00 */
[----:B------:R-:W2:Y:S04]  /*9d40*/  LDL.LU.64 R38, [R1+0x38] ;  /* 0x0000380001267983 */ /* 0x000ea80000300a00 */
[----:B---3--:R-:W3:Y:S04]  /*9d50*/  LDL.LU.64 R32, [R1+0xa0] ;  /* 0x0000a00001207983 */ /* 0x008ee80000300a00 */
[----:B----4-:R-:W3:Y:S01]  /*9d60*/  LDL.LU.64 R34, [R1+0x98] ;  /* 0x0000980001227983 */ /* 0x010ee20000300a00 */
[----:B--2---:R-:W-:Y:S01]  /*9d70*/  IMAD.MOV.U32 R31, RZ, RZ, R37 ;  /* 0x000000ffff1f7224 */ /* 0x004fe200078e0025 */
[----:B---3--:R-:W-:-:S04]  /*9d80*/  SHF.R.U64 R37, R34, 0x3, R33 ;  /* 0x0000000322257819 */ /* 0x008fc80000001221 */
[C---:B------:R-:W-:Y:S02]  /*9d90*/  SHF.R.U64 R36, R35.reuse, 0x3, R31 ;  /* 0x0000000323247819 */ /* 0x040fe4000000121f */
[----:B------:R-:W-:Y:S02]  /*9da0*/  LOP3.LUT R32, R34, 0x70, R37, 0x78, !PT ;  /* 0x0000007022207812 */ /* 0x000fe400078e7825 */
[----:B------:R-:W-:Y:S02]  /*9db0*/  LOP3.LUT R30, R35, 0x70, R36, 0x78, !PT ;  /* 0x00000070231e7812 */ /* 0x000fe400078e7824 */
[----:B------:R-:W2:Y:S04]  /*9dc0*/  LDL.LU.64 R36, [R1+0x68] ;  /* 0x0000680001247983 */ /* 0x000ea80000300a00 */
[----:B------:R3:W-:Y:S04]  /*9dd0*/  STL.64 [R1+0x40], R32 ;  /* 0x0000402001007387 */ /* 0x0007e80000100a00 */
[----:B------:R4:W-:Y:S04]  /*9de0*/  STL [R1+0x48], R30 ;  /* 0x0000481e01007387 */ /* 0x0009e80000100800 */
[----:B---3--:R-:W3:Y:S04]  /*9df0*/  LDL.LU.64 R32, [R1+0x88] ;  /* 0x0000880001207983 */ /* 0x008ee80000300a00 */
[----:B----4-:R-:W4:Y:S04]  /*9e00*/  LDL.LU.64 R30, [R1+0x90] ;  /* 0x00009000011e7983 */ /* 0x010f280000300a00 */
[----:B--2---:R2:W-:Y:S04]  /*9e10*/  ST.E desc[UR44][R36.64], RZ ;  /* 0x000000ff24007985 */ /* 0x0045e8000c10192c */
[----:B--2---:R-:W2:Y:S01]  /*9e20*/  LDL.LU.64 R36, [R1+0x40] ;  /* 0x0000400001247983 */ /* 0x004ea20000300a00 */
[----:B---3--:R-:W-:-:S02]  /*9e30*/  SHF.R.U64 R34, R33, 0x3, R39 ;  /* 0x0000000321227819 */ /* 0x008fc40000001227 */
[C---:B------:R-:W-:Y:S02]  /*9e40*/  SHF.R.U64 R35, R32.reuse, 0x3, R41 ;  /* 0x0000000320237819 */ /* 0x040fe40000001229 */
[----:B------:R-:W-:Y:S02]  /*9e50*/  LOP3.LUT R38, R33, 0x70, R34, 0x78, !PT ;  /* 0x0000007021267812 */ /* 0x000fe400078e7822 */
[----:B------:R-:W-:Y:S02]  /*9e60*/  LOP3.LUT R40, R32, 0x70, R35, 0x78, !PT ;  /* 0x0000007020287812 */ /* 0x000fe400078e7823 */
[C---:B----4-:R-:W-:Y:S01]  /*9e70*/  SHF.R.U64 R32, R31.reuse, 0x3, R63 ;  /* 0x000000031f207819 */ /* 0x050fe2000000123f */
[----:B------:R-:W3:Y:S01]  /*9e80*/  LDL.LU.64 R34, [R1+0x48] ;  /* 0x0000480001227983 */ /* 0x000ee20000300a00 */
[----:B------:R-:W-:Y:S02]  /*9e90*/  SHF.R.U64 R33, R30, 0x3, R59 ;  /* 0x000000031e217819 */ /* 0x000fe4000000123b */
[----:B------:R-:W-:-:S02]  /*9ea0*/  LOP3.LUT R62, R31, 0x70, R32, 0x78, !PT ;  /* 0x000000701f3e7812 */ /* 0x000fc400078e7820 */
[----:B------:R-:W-:Y:S02]  /*9eb0*/  LOP3.LUT R58, R30, 0x70, R33, 0x78, !PT ;  /* 0x000000701e3a7812 */ /* 0x000fe400078e7821 */
[C---:B------:R-:W-:Y:S01]  /*9ec0*/  SHF.R.U64 R30, R29.reuse, 0x3, R57 ;  /* 0x000000031d1e7819 */ /* 0x040fe20000001239 */
[----:B------:R-:W4:Y:S01]  /*9ed0*/  LDL.LU.64 R32, [R1+0x50] ;  /* 0x0000500001207983 */ /* 0x000f220000300a00 */
[C---:B------:R-:W-:Y:S02]  /*9ee0*/  SHF.R.U64 R31, R28.reuse, 0x3, R23 ;  /* 0x000000031c1f7819 */ /* 0x040fe40000001217 */
[----:B------:R-:W-:Y:S02]  /*9ef0*/  LOP3.LUT R56, R29, 0x70, R30, 0x78, !PT ;  /* 0x000000701d387812 */ /* 0x000fe400078e781e */
[----:B------:R-:W-:Y:S02]  /*9f00*/  LOP3.LUT R22, R28, 0x70, R31, 0x78, !PT ;  /* 0x000000701c167812 */ /* 0x000fe400078e781f */
[----:B------:R-:W-:Y:S01]  /*9f10*/  SHF.R.U64 R28, R27, 0x3, R93 ;  /* 0x000000031b1c7819 */ /* 0x000fe2000000125d */
[----:B------:R-:W2:Y:S01]  /*9f20*/  LDL.LU.64 R30, [R1+0x58] ;  /* 0x00005800011e7983 */ /* 0x000ea20000300a00 */
[----:B------:R-:W-:-:S02]  /*9f30*/  SHF.R.U64 R29, R26, 0x3, R91 ;  /* 0x000000031a1d7819 */ /* 0x000fc4000000125b */
[----:B------:R-:W-:Y:S02]  /*9f40*/  LOP3.LUT R92, R27, 0x70, R28, 0x78, !PT ;  /* 0x000000701b5c7812 */ /* 0x000fe400078e781c */
[----:B------:R-:W-:Y:S02]  /*9f50*/  LOP3.LUT R90, R26, 0x70, R29, 0x78, !PT ;  /* 0x000000701a5a7812 */ /* 0x000fe400078e781d */
[----:B------:R-:W3:Y:S01]  /*9f60*/  LDL.LU.64 R28, [R1+0x60] ;  /* 0x00006000011c7983 */ /* 0x000ee20000300a00 */
[C---:B------:R-:W-:Y:S02]  /*9f70*/  IADD3 R25, P4, PT, R42.reuse, 0x31e00, RZ ;  /* 0x00031e002a197810 */ /* 0x040fe40007f9e0ff */
[C---:B------:R-:W-:Y:S02]  /*9f80*/  IADD3 R24, P0, PT, R42.reuse, 0x32400, RZ ;  /* 0x000324002a187810 */ /* 0x040fe40007f1e0ff */
[C---:B------:R-:W-:Y:S01]  /*9f90*/  IADD3 R21, P1, PT, R42.reuse, 0x32600, RZ ;  /* 0x000326002a157810 */ /* 0x040fe20007f3e0ff */
[--C-:B------:R-:W-:Y:S01]  /*9fa0*/  IMAD.X R89, RZ, RZ, R43.reuse, P4 ;  /* 0x000000ffff597224 */ /* 0x100fe200020e062b */
[C---:B------:R-:W-:Y:S01]  /*9fb0*/  IADD3 R20, P2, PT, R42.reuse, 0x32c00, RZ ;  /* 0x00032c002a147810 */ /* 0x040fe20007f5e0ff */
[--C-:B------:R-:W-:Y:S01]  /*9fc0*/  IMAD.X R87, RZ, RZ, R43.reuse, P0 ;  /* 0x000000ffff577224 */ /* 0x100fe200000e062b */
[C---:B------:R-:W-:Y:S01]  /*9fd0*/  IADD3 R19, P3, PT, R42.reuse, 0x32e00, RZ ;  /* 0x00032e002a137810 */ /* 0x040fe20007f7e0ff */
[--C-:B------:R-:W-:Y:S01]  /*9fe0*/  IMAD.X R85, RZ, RZ, R43.reuse, P1 ;  /* 0x000000ffff557224 */ /* 0x100fe200008e062b */
[----:B------:R-:W-:Y:S01]  /*9ff0*/  IADD3 R18, P4, PT, R42, 0x33400, RZ ;  /* 0x000334002a127810 */ /* 0x000fe20007f9e0ff */
[----:B------:R-:W-:Y:S01]  /*a000*/  IMAD.X R83, RZ, RZ, R43, P2 ;  /* 0x000000ffff537224 */ /* 0x000fe200010e062b */
[----:B------:R-:W-:-:S02]  /*a010*/  SHF.R.U64 R26, R25, 0x3, R89 ;  /* 0x00000003191a7819 */ /* 0x000fc40000001259 */
[C---:B------:R-:W-:Y:S01]  /*a020*/  SHF.R.U64 R27, R24.reuse, 0x3, R87 ;  /* 0x00000003181b7819 */ /* 0x040fe20000001257 */
[--C-:B------:R-:W-:Y:S01]  /*a030*/  IMAD.X R81, RZ, RZ, R43.reuse, P3 ;  /* 0x000000ffff517224 */ /* 0x100fe200018e062b */
[----:B------:R-:W-:Y:S01]  /*a040*/  LOP3.LUT R88, R25, 0x70, R26, 0x78, !PT ;  /* 0x0000007019587812 */ /* 0x000fe200078e781a */
[----:B------:R-:W-:Y:S01]  /*a050*/  IMAD.X R79, RZ, RZ, R43, P4 ;  /* 0x000000ffff4f7224 */ /* 0x000fe200020e062b */
[----:B------:R-:W-:Y:S02]  /*a060*/  LOP3.LUT R86, R24, 0x70, R27, 0x78, !PT ;  /* 0x0000007018567812 */ /* 0x000fe400078e781b */
[C---:B------:R-:W-:Y:S02]  /*a070*/  IADD3 R17, P0, PT, R42.reuse, 0x33600, RZ ;  /* 0x000336002a117810 */ /* 0x040fe40007f1e0ff */
[----:B------:R-:W-:Y:S02]  /*a080*/  IADD3 R16, P1, PT, R42, 0x33c00, RZ ;  /* 0x00033c002a107810 */ /* 0x000fe40007f3e0ff */
        /* <DEDUP_REMOVED lines=14> */
[----:B------:R-:W-:Y:S02]  /*a170*/  IADD3 R13, P4, PT, R42, 0x34600, RZ ;  /* 0x000346002a0d7810 */ /* 0x000fe40007f9e0ff */
[C---:B------:R-:W-:Y:S02]  /*a180*/  SHF.R.U64 R18, R17.reuse, 0x3, R77 ;  /* 0x0000000311127819 */ /* 0x040fe4000000124d */
[----:B------:R-:W-:Y:S01]  /*a190*/  SHF.R.U64 R19, R16, 0x3, R75 ;  /* 0x0000000310137819 */ /* 0x000fe2000000124b */
[----:B------:R-:W-:Y:S01]  /*a1a0*/  IMAD.X R69, RZ, RZ, R43, P4 ;  /* 0x000000ffff457224 */ /* 0x000fe200020e062b */
[----:B------:R-:W-:-:S02]  /*a1b0*/  LOP3.LUT R76, R17, 0x70, R18, 0x78, !PT ;  /* 0x00000070114c7812 */ /* 0x000fc400078e7812 */
[----:B------:R-:W-:Y:S02]  /*a1c0*/  LOP3.LUT R74, R16, 0x70, R19, 0x78, !PT ;  /* 0x00000070104a7812 */ /* 0x000fe400078e7813 */
[C---:B------:R-:W-:Y:S02]  /*a1d0*/  SHF.R.U64 R16, R15.reuse, 0x3, R73 ;  /* 0x000000030f107819 */ /* 0x040fe40000001249 */
[C---:B------:R-:W-:Y:S02]  /*a1e0*/  SHF.R.U64 R17, R14.reuse, 0x3, R71 ;  /* 0x000000030e117819 */ /* 0x040fe40000001247 */
[----:B------:R-:W-:Y:S02]  /*a1f0*/  LOP3.LUT R72, R15, 0x70, R16, 0x78, !PT ;  /* 0x000000700f487812 */ /* 0x000fe400078e7810 */
[----:B------:R-:W-:Y:S02]  /*a200*/  LOP3.LUT R70, R14, 0x70, R17, 0x78, !PT ;  /* 0x000000700e467812 */ /* 0x000fe400078e7811 */
[----:B------:R-:W-:Y:S01]  /*a210*/  SHF.R.U64 R16, R13, 0x3, R69 ;  /* 0x000000030d107819 */ /* 0x000fe20000001245 */
[----:B------:R-:W1:Y:S01]  /*a220*/  S2R R14, SR_TID.X ;  /* 0x00000000000e7919 */ /* 0x000e620000002100 */
[----:B------:R-:W-:-:S02]  /*a230*/  IADD3 R12, P0, PT, R42, 0x34c00, RZ ;  /* 0x00034c002a0c7810 */ /* 0x000fc40007f1e0ff */
[----:B------:R-:W-:Y:S02]  /*a240*/  LOP3.LUT R68, R13, 0x70, R16, 0x78, !PT ;  /* 0x000000700d447812 */ /* 0x000fe400078e7810 */
[----:B------:R-:W1:Y:S01]  /*a250*/  S2R R13, SR_SWINHI ;  /* 0x00000000000d7919 */ /* 0x000e620000002f00 */
[C---:B------:R-:W-:Y:S01]  /*a260*/  IADD3 R9, P3, PT, R42.reuse, 0x35600, RZ ;  /* 0x000356002a097810 */ /* 0x040fe20007f7e0ff */
[--C-:B------:R-:W-:Y:S01]  /*a270*/  IMAD.X R67, RZ, RZ, R43.reuse, P0 ;  /* 0x000000ffff437224 */ /* 0x100fe200000e062b */
[C---:B------:R-:W-:Y:S02]  /*a280*/  IADD3 R11, P1, PT, R42.reuse, 0x34e00, RZ ;  /* 0x00034e002a0b7810 */ /* 0x040fe40007f3e0ff */
[C---:B------:R-:W-:Y:S01]  /*a290*/  IADD3 R10, P2, PT, R42.reuse, 0x35400, RZ ;  /* 0x000354002a0a7810 */ /* 0x040fe20007f5e0ff */
[----:B---3--:R-:W-:Y:S04]  /*a2a0*/  ST.E desc[UR44][R28.64], RZ ;  /* 0x000000ff1c007985 */ /* 0x008fe8000c10192c */
[----:B--2---:R-:W-:Y:S04]  /*a2b0*/  ST.E desc[UR44][R30.64], RZ ;  /* 0x000000ff1e007985 */ /* 0x004fe8000c10192c */
[----:B----4-:R-:W-:Y:S04]  /*a2c0*/  ST.E desc[UR44][R32.64], RZ ;  /* 0x000000ff20007985 */ /* 0x010fe8000c10192c */
[----:B------:R-:W-:Y:S04]  /*a2d0*/  ST.E desc[UR44][R34.64], RZ ;  /* 0x000000ff22007985 */ /* 0x000fe8000c10192c */
[----:B------:R-:W-:Y:S04]  /*a2e0*/  ST.E desc[UR44][R36.64], RZ ;  /* 0x000000ff24007985 */ /* 0x000fe8000c10192c */
[----:B------:R-:W-:Y:S04]  /*a2f0*/  ST.E desc[UR44][R38.64], RZ ;  /* 0x000000ff26007985 */ /* 0x000fe8000c10192c */
[----:B------:R-:W-:Y:S04]  /*a300*/  ST.E desc[UR44][R40.64], RZ ;  /* 0x000000ff28007985 */ /* 0x000fe8000c10192c */
[----:B------:R2:W-:Y:S04]  /*a310*/  ST.E desc[UR44][R62.64], RZ ;  /* 0x000000ff3e007985 */ /* 0x0005e8000c10192c */
[----:B------:R3:W-:Y:S04]  /*a320*/  ST.E desc[UR44][R58.64], RZ ;  /* 0x000000ff3a007985 */ /* 0x0007e8000c10192c */
[----:B------:R4:W-:Y:S04]  /*a330*/  ST.E desc[UR44][R56.64], RZ ;  /* 0x000000ff38007985 */ /* 0x0009e8000c10192c */
[----:B------:R1:W-:Y:S04]  /*a340*/  ST.E desc[UR44][R22.64], RZ ;  /* 0x000000ff16007985 */ /* 0x0003e8000c10192c */
[----:B--2---:R2:W5:Y:S04]  /*a350*/  LDL.LU R62, [R1+0x84] ;  /* 0x00008400013e7983 */ /* 0x0045680000300800 */
[----:B---3--:R2:W5:Y:S04]  /*a360*/  LDL.LU R58, [R1+0x80] ;  /* 0x00008000013a7983 */ /* 0x0085680000300800 */
[----:B----4-:R2:W5:Y:S04]  /*a370*/  LDL.LU.64 R56, [R1+0x78] ;  /* 0x0000780001387983 */ /* 0x0105680000300a00 */
[----:B-1----:R2:W5:Y:S01]  /*a380*/  LDL.LU.64 R22, [R1+0x70] ;  /* 0x0000700001167983 */ /* 0x0025620000300a00 */
[----:B------:R-:W-:Y:S01]  /*a390*/  IADD3 R8, P4, PT, R42, 0x35c00, RZ ;  /* 0x00035c002a087810 */ /* 0x000fe20007f9e0ff */
[----:B------:R-:W-:Y:S01]  /*a3a0*/  IMAD.X R55, RZ, RZ, R43, P3 ;  /* 0x000000ffff377224 */ /* 0x000fe200018e062b */
[----:B------:R-:W-:Y:S01]  /*a3b0*/  SHF.R.U64 R15, R12, 0x3, R67 ;  /* 0x000000030c0f7819 */ /* 0x000fe20000001243 */
[----:B------:R-:W-:-:S02]  /*a3c0*/  IMAD.X R65, RZ, RZ, R43, P1 ;  /* 0x000000ffff417224 */ /* 0x000fc400008e062b */
[----:B------:R-:W-:Y:S01]  /*a3d0*/  IMAD.X R61, RZ, RZ, R43, P2 ;  /* 0x000000ffff3d7224 */ /* 0x000fe200010e062b */
[----:B------:R-:W-:Y:S01]  /*a3e0*/  LOP3.LUT R66, R12, 0x70, R15, 0x78, !PT ;  /* 0x000000700c427812 */ /* 0x000fe200078e780f */
[----:B------:R-:W-:Y:S01]  /*a3f0*/  IMAD.X R53, RZ, RZ, R43, P4 ;  /* 0x000000ffff357224 */ /* 0x000fe200020e062b */
[C---:B------:R-:W-:Y:S02]  /*a400*/  IADD3 R5, P2, PT, R42.reuse, 0x36600, RZ ;  /* 0x000366002a057810 */ /* 0x040fe40007f5e0ff */
[----:B------:R-:W-:Y:S02]  /*a410*/  SHF.R.U64 R12, R9, 0x3, R55 ;  /* 0x00000003090c7819 */ /* 0x000fe40000001237 */
[----:B------:R-:W-:Y:S01]  /*a420*/  IADD3 R7, P0, PT, R42, 0x35e00, RZ ;  /* 0x00035e002a077810 */ /* 0x000fe20007f1e0ff */
[----:B------:R-:W-:Y:S01]  /*a430*/  IMAD.X R47, RZ, RZ, R43, P2 ;  /* 0x000000ffff2f7224 */ /* 0x000fe200010e062b */
[----:B------:R-:W-:Y:S02]  /*a440*/  SHF.R.U64 R16, R11, 0x3, R65 ;  /* 0x000000030b107819 */ /* 0x000fe40000001241 */
[----:B------:R-:W-:-:S02]  /*a450*/  LOP3.LUT R54, R9, 0x70, R12, 0x78, !PT ;  /* 0x0000007009367812 */ /* 0x000fc400078e780c */
[----:B------:R-:W-:Y:S01]  /*a460*/  SHF.R.U64 R9, R8, 0x3, R53 ;  /* 0x0000000308097819 */ /* 0x000fe20000001235 */
[----:B------:R-:W-:Y:S01]  /*a470*/  IMAD.X R51, RZ, RZ, R43, P0 ;  /* 0x000000ffff337224 */ /* 0x000fe200000e062b */
[----:B------:R-:W-:Y:S02]  /*a480*/  LOP3.LUT R64, R11, 0x70, R16, 0x78, !PT ;  /* 0x000000700b407812 */ /* 0x000fe400078e7810 */
[----:B------:R-:W-:Y:S02]  /*a490*/  IADD3 R6, P1, PT, R42, 0x36400, RZ ;  /* 0x000364002a067810 */ /* 0x000fe40007f3e0ff */
[----:B------:R-:W-:Y:S02]  /*a4a0*/  SHF.R.U64 R11, R10, 0x3, R61 ;  /* 0x000000030a0b7819 */ /* 0x000fe4000000123d */
[----:B------:R-:W-:Y:S02]  /*a4b0*/  LOP3.LUT R52, R8, 0x70, R9, 0x78, !PT ;  /* 0x0000007008347812 */ /* 0x000fe400078e7809 */
[----:B------:R-:W-:Y:S01]  /*a4c0*/  SHF.R.U64 R8, R5, 0x3, R47 ;  /* 0x0000000305087819 */ /* 0x000fe2000000122f */
[----:B------:R-:W-:Y:S01]  /*a4d0*/  IMAD.X R49, RZ, RZ, R43, P1 ;  /* 0x000000ffff317224 */ /* 0x000fe200008e062b */
[----:B------:R-:W-:-:S02]  /*a4e0*/  LOP3.LUT R60, R10, 0x70, R11, 0x78, !PT ;  /* 0x000000700a3c7812 */ /* 0x000fc400078e780b */
[----:B------:R-:W-:Y:S02]  /*a4f0*/  IADD3 R4, P3, PT, R42, 0x36c00, RZ ;  /* 0x00036c002a047810 */ /* 0x000fe40007f7e0ff */
[----:B------:R-:W-:Y:S02]  /*a500*/  SHF.R.U64 R10, R7, 0x3, R51 ;  /* 0x00000003070a7819 */ /* 0x000fe40000001233 */
[----:B------:R-:W-:Y:S01]  /*a510*/  LOP3.LUT R46, R5, 0x70, R8, 0x78, !PT ;  /* 0x00000070052e7812 */ /* 0x000fe200078e7808 */
[----:B------:R-:W-:Y:S01]  /*a520*/  IMAD.SHL.U32 R5, R14, 0x2, RZ ;  /* 0x000000020e057824 */ /* 0x000fe200078e00ff */
[----:B------:R-:W-:Y:S01]  /*a530*/  LOP3.LUT R50, R7, 0x70, R10, 0x78, !PT ;  /* 0x0000007007327812 */ /* 0x000fe200078e780a */
[----:B------:R-:W-:Y:S01]  /*a540*/  IMAD.X R45, RZ, RZ, R43, P3 ;  /* 0x000000ffff2d7224 */ /* 0x000fe200018e062b */
[----:B------:R-:W-:Y:S02]  /*a550*/  IADD3 R3, P4, PT, R42, 0x36e00, RZ ;  /* 0x00036e002a037810 */ /* 0x000fe40007f9e0ff */
[----:B------:R-:W-:-:S02]  /*a560*/  SHF.R.U64 R7, R6, 0x3, R49 ;  /* 0x0000000306077819 */ /* 0x000fc40000001231 */
[----:B------:R-:W-:Y:S02]  /*a570*/  LOP3.LUT R5, R5, 0xfe, RZ, 0xc0, !PT ;  /* 0x000000fe05057812 */ /* 0x000fe400078ec0ff */
[----:B------:R-:W-:Y:S02]  /*a580*/  MOV R10, R0 ;  /* 0x00000000000a7202 */ /* 0x000fe40000000f00 */
[----:B------:R-:W-:Y:S01]  /*a590*/  MOV R11, R13 ;  /* 0x0000000d000b7202 */ /* 0x000fe20000000f00 */
[----:B------:R-:W-:Y:S01]  /*a5a0*/  IMAD.X R43, RZ, RZ, R43, P4 ;  /* 0x000000ffff2b7224 */ /* 0x000fe200020e062b */
[----:B------:R-:W-:Y:S02]  /*a5b0*/  LOP3.LUT R48, R6, 0x70, R7, 0x78, !PT ;  /* 0x0000007006307812 */ /* 0x000fe400078e7807 */
[C---:B------:R-:W-:Y:S01]  /*a5c0*/  SHF.R.U64 R7, R4.reuse, 0x3, R45 ;  /* 0x0000000304077819 */ /* 0x040fe2000000122d */
[----:B------:R-:W-:Y:S01]  /*a5d0*/  IMAD.WIDE.U32 R10, R5, 0x2, R10 ;  /* 0x00000002050a7825 */ /* 0x000fe200078e000a */
[----:B------:R2:W-:Y:S02]  /*a5e0*/  ST.E desc[UR44][R92.64], RZ ;  /* 0x000000ff5c007985 */ /* 0x0005e4000c10192c */
[----:B------:R-:W-:-:S02]  /*a5f0*/  LOP3.LUT R44, R4, 0x70, R7, 0x78, !PT ;  /* 0x00000070042c7812 */ /* 0x000fc400078e7807 */
[----:B------:R-:W-:Y:S01]  /*a600*/  SHF.R.U64 R4, R3, 0x3, R43 ;  /* 0x0000000303047819 */ /* 0x000fe2000000122b */
[----:B------:R2:W-:Y:S01]  /*a610*/  ST.E desc[UR44][R90.64], RZ ;  /* 0x000000ff5a007985 */ /* 0x0005e2000c10192c */
[----:B------:R-:W-:-:S03]  /*a620*/  IADD3 R6, P2, PT, R10, 0x37400, RZ ;  /* 0x000374000a067810 */ /* 0x000fc60007f5e0ff */
[----:B------:R2:W-:Y:S01]  /*a630*/  ST.E desc[UR44][R88.64], RZ ;  /* 0x000000ff58007985 */ /* 0x0005e2000c10192c */
[----:B------:R-:W-:-:S03]  /*a640*/  LOP3.LUT R42, R3, 0x70, R4, 0x78, !PT ;  /* 0x00000070032a7812 */ /* 0x000fc600078e7804 */
[----:B------:R2:W-:Y:S01]  /*a650*/  ST.E desc[UR44][R86.64], RZ ;  /* 0x000000ff56007985 */ /* 0x0005e2000c10192c */
[C---:B------:R-:W-:Y:S01]  /*a660*/  IADD3 R8, P3, PT, R10.reuse, 0x37600, RZ ;  /* 0x000376000a087810 */ /* 0x040fe20007f7e0ff */
[----:B------:R-:W-:Y:S01]  /*a670*/  IMAD.X R17, RZ, RZ, R11, P2 ;  /* 0x000000ffff117224 */ /* 0x000fe200010e060b */
[C---:B------:R-:W-:Y:S01]  /*a680*/  IADD3 R4, P1, PT, R10.reuse, 0x37e00, RZ ;  /* 0x00037e000a047810 */ /* 0x040fe20007f3e0ff */
[----:B------:R2:W-:Y:S01]  /*a690*/  ST.E desc[UR44][R84.64], RZ ;  /* 0x000000ff54007985 */ /* 0x0005e2000c10192c */
[----:B------:R-:W-:-:S03]  /*a6a0*/  IADD3 R3, P0, PT, R10, 0x37c00, RZ ;  /* 0x00037c000a037810 */ /* 0x000fc60007f1e0ff */
[----:B------:R2:W-:Y:S04]  /*a6b0*/  ST.E desc[UR44][R82.64], RZ ;  /* 0x000000ff52007985 */ /* 0x0005e8000c10192c */
[----:B------:R2:W-:Y:S01]  /*a6c0*/  ST.E desc[UR44][R80.64], RZ ;  /* 0x000000ff50007985 */ /* 0x0005e2000c10192c */
[----:B------:R-:W-:-:S03]  /*a6d0*/  IMAD.X R13, RZ, RZ, R11, P3 ;  /* 0x000000ffff0d7224 */ /* 0x000fc600018e060b */
[----:B------:R2:W-:Y:S01]  /*a6e0*/  ST.E desc[UR44][R78.64], RZ ;  /* 0x000000ff4e007985 */ /* 0x0005e2000c10192c */
[----:B------:R-:W-:-:S03]  /*a6f0*/  IMAD.X R9, RZ, RZ, R11, P1 ;  /* 0x000000ffff097224 */ /* 0x000fc600008e060b */
[----:B------:R2:W-:Y:S01]  /*a700*/  ST.E desc[UR44][R76.64], RZ ;  /* 0x000000ff4c007985 */ /* 0x0005e2000c10192c */
[----:B------:R-:W-:Y:S01]  /*a710*/  IMAD.X R11, RZ, RZ, R11, P0 ;  /* 0x000000ffff0b7224 */ /* 0x000fe200000e060b */
[----:B------:R-:W-:Y:S02]  /*a720*/  SHF.R.U64 R5, R6, 0x3, R17 ;  /* 0x0000000306057819 */ /* 0x000fe40000001211 */
[----:B------:R2:W-:Y:S04]  /*a730*/  ST.E desc[UR44][R74.64], RZ ;  /* 0x000000ff4a007985 */ /* 0x0005e8000c10192c */
[----:B------:R2:W-:Y:S04]  /*a740*/  ST.E desc[UR44][R72.64], RZ ;  /* 0x000000ff48007985 */ /* 0x0005e8000c10192c */
[----:B------:R2:W-:Y:S01]  /*a750*/  ST.E desc[UR44][R70.64], RZ ;  /* 0x000000ff46007985 */ /* 0x0005e2000c10192c */
[----:B------:R-:W-:-:S03]  /*a760*/  SHF.R.U64 R7, R8, 0x3, R13 ;  /* 0x0000000308077819 */ /* 0x000fc6000000120d */
[----:B------:R2:W-:Y:S01]  /*a770*/  ST.E desc[UR44][R68.64], RZ ;  /* 0x000000ff44007985 */ /* 0x0005e2000c10192c */
[----:B------:R-:W-:-:S03]  /*a780*/  LOP3.LUT R16, R6, 0x70, R5, 0x78, !PT ;  /* 0x0000007006107812 */ /* 0x000fc600078e7805 */
[----:B------:R2:W-:Y:S01]  /*a790*/  ST.E desc[UR44][R66.64], RZ ;  /* 0x000000ff42007985 */ /* 0x0005e2000c10192c */
[----:B------:R-:W-:-:S03]  /*a7a0*/  SHF.R.U64 R6, R3, 0x3, R11 ;  /* 0x0000000303067819 */ /* 0x000fc6000000120b */
[----:B------:R2:W-:Y:S01]  /*a7b0*/  ST.E desc[UR44][R64.64], RZ ;  /* 0x000000ff40007985 */ /* 0x0005e2000c10192c */
[----:B------:R-:W-:-:S03]  /*a7c0*/  SHF.R.U64 R5, R4, 0x3, R9 ;  /* 0x0000000304057819 */ /* 0x000fc60000001209 */
[----:B------:R2:W-:Y:S01]  /*a7d0*/  ST.E desc[UR44][R60.64], RZ ;  /* 0x000000ff3c007985 */ /* 0x0005e2000c10192c */
[----:B------:R-:W-:-:S03]  /*a7e0*/  LOP3.LUT R12, R8, 0x70, R7, 0x78, !PT ;  /* 0x00000070080c7812 */ /* 0x000fc600078e7807 */
[----:B------:R2:W-:Y:S01]  /*a7f0*/  ST.E desc[UR44][R54.64], RZ ;  /* 0x000000ff36007985 */ /* 0x0005e2000c10192c */
[----:B------:R-:W-:-:S03]  /*a800*/  LOP3.LUT R10, R3, 0x70, R6, 0x78, !PT ;  /* 0x00000070030a7812 */ /* 0x000fc600078e7806 */
[----:B------:R2:W-:Y:S01]  /*a810*/  ST.E desc[UR44][R52.64], RZ ;  /* 0x000000ff34007985 */ /* 0x0005e2000c10192c */
[----:B------:R-:W-:-:S03]  /*a820*/  LOP3.LUT R8, R4, 0x70, R5, 0x78, !PT ;  /* 0x0000007004087812 */ /* 0x000fc600078e7805 */
[----:B------:R2:W-:Y:S04]  /*a830*/  ST.E desc[UR44][R50.64], RZ ;  /* 0x000000ff32007985 */ /* 0x0005e8000c10192c */
[----:B------:R2:W-:Y:S04]  /*a840*/  ST.E desc[UR44][R48.64], RZ ;  /* 0x000000ff30007985 */ /* 0x0005e8000c10192c */
[----:B------:R2:W-:Y:S04]  /*a850*/  ST.E desc[UR44][R46.64], RZ ;  /* 0x000000ff2e007985 */ /* 0x0005e8000c10192c */
[----:B------:R2:W-:Y:S04]  /*a860*/  ST.E desc[UR44][R44.64], RZ ;  /* 0x000000ff2c007985 */ /* 0x0005e8000c10192c */
[----:B------:R2:W-:Y:S04]  /*a870*/  ST.E desc[UR44][R42.64], RZ ;  /* 0x000000ff2a007985 */ /* 0x0005e8000c10192c */
[----:B------:R2:W-:Y:S04]  /*a880*/  ST.E desc[UR44][R16.64], RZ ;  /* 0x000000ff10007985 */ /* 0x0005e8000c10192c */
[----:B------:R2:W-:Y:S04]  /*a890*/  ST.E desc[UR44][R12.64], RZ ;  /* 0x000000ff0c007985 */ /* 0x0005e8000c10192c */
[----:B------:R2:W-:Y:S04]  /*a8a0*/  ST.E desc[UR44][R10.64], RZ ;  /* 0x000000ff0a007985 */ /* 0x0005e8000c10192c */
[----:B------:R2:W-:Y:S01]  /*a8b0*/  ST.E desc[UR44][R8.64], RZ ;  /* 0x000000ff08007985 */ /* 0x0005e2000c10192c */
[----:B------:R-:W-:Y:S01]  /*a8c0*/  @!PT LDS RZ, [RZ] ;  /* 0x00000000fffff984 */ /* 0x000fe20000000800 */
[----:B------:R-:W-:Y:S01]  /*a8d0*/  @!PT LDS RZ, [RZ] ;  /* 0x00000000fffff984 */ /* 0x000fe20000000800 */
[----:B------:R-:W-:Y:S01]  /*a8e0*/  @!PT LDS RZ, [RZ] ;  /* 0x00000000fffff984 */ /* 0x000fe20000000800 */
[----:B------:R-:W-:Y:S01]  /*a8f0*/  @!PT LDS RZ, [RZ] ;  /* 0x00000000fffff984 */ /* 0x000fe20000000800 */
[----:B------:R1:W-:Y:S06]  /*a900*/  MEMBAR.ALL.CTA ;  /* 0x0000000000007992 */ /* 0x0003ec0000008000 */
[----:B-1----:R-:W1:Y:S01]  /*a910*/  FENCE.VIEW.ASYNC.S ;  /* 0x00000000000073c6 */ /* 0x002e620000000000 */
[----:B------:R-:W-:Y:S05]  /*a920*/  BRA.U UP0, `(.L_x_161) ;  /* 0x0000000100047547 */ /* 0x000fea000b800000 */
[----:B------:R-:W-:Y:S05]  /*a930*/  BPT.TRAP 0x1 ;  /* 0x000000040000795c */ /* 0x000fea0000300000 */
.L_x_161:
[----:B-----5:R-:W-:Y:S01]  /*a940*/  SHF.L.U32 R3, R56, 0x1f, RZ ;  /* 0x0000001f38037819 */ /* 0x020fe200000006ff */
[----:B------:R-:W-:Y:S03]  /*a950*/  BSSY B0, `(.L_x_162) ;  /* 0x0000003000007945 */ /* 0x000fe60003800000 */
[----:B-1----:R-:W1:Y:S02]  /*a960*/  SYNCS.PHASECHK.TRANS64.TRYWAIT P0, [R0+URZ+0x380c8], R3 ;  /* 0x0380c803000075a7 */ /* 0x002e6400080011ff */
[----:B-1----:R-:W-:Y:S05]  /*a970*/  @!P0 BRA `(.L_x_163) ;  /* 0x0000012000108947 */ /* 0x002fea0003800000 */
.L_x_435:
[----:B------:R-:W-:Y:S05]  /*a980*/  BSYNC B0 ;  /* 0x0000000000007941 */ /* 0x000fea0003800000 */
.L_x_162:
[----:B------:R-:W-:Y:S05]  /*a990*/  @!P5 BRA `(.L_x_164) ;  /* 0x0000000000d0d947 */ /* 0x000fea0003800000 */
[----:B-1----:R-:W1:Y:S01]  /*a9a0*/  LDC R3, c[0x0][0x904] ;  /* 0x00024100ff037b82 */ /* 0x002e620000000800 */
[----:B------:R-:W3:Y:S01]  /*a9b0*/  LDCU.64 UR4, c[0x0][0x908] ;  /* 0x00012100ff0477ac */ /* 0x000ee20008000a00 */
[----:B------:R-:W-:Y:S01]  /*a9c0*/  BSSY.RECONVERGENT B0, `(.L_x_164) ;  /* 0x0000031000007945 */ /* 0x000fe20003800200 */
[----:B---3--:R-:W-:Y:S01]  /*a9d0*/  IMAD.HI.U32 R4, R57, UR4, RZ ;  /* 0x0000000439047c27 */ /* 0x008fe2000f8e00ff */
[----:B------:R-:W3:Y:S01]  /*a9e0*/  LDCU UR4, c[0x0][0x380] ;  /* 0x00007000ff0477ac */ /* 0x000ee20008000800 */
[----:B-1----:R-:W-:-:S03]  /*a9f0*/  ISETP.NE.AND P0, PT, R3, 0x1, PT ;  /* 0x000000010300780c */ /* 0x002fc60003f05270 */
[----:B------:R-:W-:-:S04]  /*aa00*/  SHF.R.U32.HI R4, RZ, UR5, R4 ;  /* 0x00000005ff047c19 */ /* 0x000fc80008011604 */
[----:B------:R-:W-:-:S05]  /*aa10*/  SEL R4, R57, R4, !P0 ;  /* 0x0000000439047207 */ /* 0x000fca0004000000 */
[----:B------:R-:W-:-:S04]  /*aa20*/  IMAD.MOV R4, RZ, RZ, -R4 ;  /* 0x000000ffff047224 */ /* 0x000fc800078e0a04 */
[----:B------:R-:W-:Y:S01]  /*aa30*/  IMAD R4, R3, R4, R57 ;  /* 0x0000000403047224 */ /* 0x000fe200078e0239 */
[----:B------:R-:W-:-:S05]  /*aa40*/  LOP3.LUT R3, R14, 0x7f, RZ, 0xc0, !PT ;  /* 0x0000007f0e037812 */ /* 0x000fca00078ec0ff */
[----:B------:R-:W-:-:S04]  /*aa50*/  IMAD R3, R4, 0x100, R3 ;  /* 0x0000010004037824 */ /* 0x000fc800078e0203 */
[----:B--2---:R-:W-:-:S05]  /*aa60*/  VIADD R9, R3, 0x80 ;  /* 0x0000008003097836 */ /* 0x004fca0000000000 */
        /* <DEDUP_REMOVED lines=10> */
[----:B------:R-:W1:Y:S02]  /*ab10*/  F2I.FTZ.U32.TRUNC.NTZ R11, R10 ;  /* 0x0000000a000b7305 */ /* 0x000e64000021f000 */
[----:B-1----:R-:W-:Y:S01]  /*ab20*/  IADD3 R3, PT, PT, RZ, -R11, RZ ;  /* 0x8000000bff037210 */ /* 0x002fe20007ffe0ff */
[----:B------:R-:W-:-:S04]  /*ab30*/  IMAD.MOV.U32 R10, RZ, RZ, RZ ;  /* 0x000000ffff0a7224 */ /* 0x000fc800078e00ff */
[----:B------:R-:W-:Y:S01]  /*ab40*/  IMAD R4, R3, R5, RZ ;  /* 0x0000000503047224 */ /* 0x000fe200078e02ff */
[----:B------:R-:W-:-:S03]  /*ab50*/  IABS R3, R2 ;  /* 0x0000000200037213 */ /* 0x000fc60000000000 */
[----:B------:R-:W-:Y:S01]  /*ab60*/  IMAD.HI.U32 R11, R11, R4, R10 ;  /* 0x000000040b0b7227 */ /* 0x000fe200078e000a */
[----:B------:R-:W-:-:S05]  /*ab70*/  MOV R6, R3 ;  /* 0x0000000300067202 */ /* 0x000fca0000000f00 */
[----:B------:R-:W-:-:S04]  /*ab80*/  IMAD.HI.U32 R3, R11, R6, RZ ;  /* 0x000000060b037227 */ /* 0x000fc800078e00ff */
[----:B------:R-:W-:-:S04]  /*ab90*/  IMAD.MOV R4, RZ, RZ, -R3 ;  /* 0x000000ffff047224 */ /* 0x000fc800078e0a03 */
[----:B------:R-:W-:-:S05]  /*aba0*/  IMAD R4, R5, R4, R6 ;  /* 0x0000000405047224 */ /* 0x000fca00078e0206 */
[----:B------:R-:W-:-:S13]  /*abb0*/  ISETP.GT.U32.AND P0, PT, R5, R4, PT ;  /* 0x000000040500720c */ /* 0x000fda0003f04070 */
[-C--:B------:R-:W-:Y:S01]  /*abc0*/  @!P0 IADD3 R4, PT, PT, R4, -R5.reuse, RZ ;  /* 0x8000000504048210 */ /* 0x080fe20007ffe0ff */
[----:B------:R-:W-:Y:S01]  /*abd0*/  @!P0 VIADD R3, R3, 0x1 ;  /* 0x0000000103038836 */ /* 0x000fe20000000000 */
[----:B------:R-:W-:Y:S02]  /*abe0*/  ISETP.NE.AND P0, PT, R7, RZ, PT ;  /* 0x000000ff0700720c */ /* 0x000fe40003f05270 */
[----:B------:R-:W-:Y:S02]  /*abf0*/  ISETP.GE.U32.AND P2, PT, R4, R5, PT ;  /* 0x000000050400720c */ /* 0x000fe40003f46070 */
[----:B------:R-:W-:-:S04]  /*ac00*/  LOP3.LUT R4, R2, R7, RZ, 0x3c, !PT ;  /* 0x0000000702047212 */ /* 0x000fc800078e3cff */
[----:B------:R-:W-:Y:S02]  /*ac10*/  ISETP.GE.AND P1, PT, R4, RZ, PT ;  /* 0x000000ff0400720c */ /* 0x000fe40003f26270 */
[----:B------:R-:W1:Y:S05]  /*ac20*/  LDC.64 R4, c[0x0][0x880] ;  /* 0x00022000ff047b82 */ /* 0x000e6a0000000a00 */
[----:B------:R-:W-:-:S06]  /*ac30*/  @P2 IADD3 R3, PT, PT, R3, 0x1, RZ ;  /* 0x0000000103032810 */ /* 0x000fcc0007ffe0ff */
[----:B------:R-:W-:Y:S01]  /*ac40*/  @!P1 IMAD.MOV R3, RZ, RZ, -R3 ;  /* 0x000000ffff039224 */ /* 0x000fe200078e0a03 */
[----:B------:R-:W-:-:S04]  /*ac50*/  @!P0 LOP3.LUT R3, RZ, R7, RZ, 0x33, !PT ;  /* 0x00000007ff038212 */ /* 0x000fc800078e33ff */
[C---:B------:R-:W-:Y:S01]  /*ac60*/  IADD3 R6, PT, PT, -R3.reuse, RZ, RZ ;  /* 0x000000ff03067210 */ /* 0x040fe20007ffe1ff */
[----:B---3--:R-:W-:-:S04]  /*ac70*/  IMAD R22, R3, UR5, R22 ;  /* 0x0000000503167c24 */ /* 0x008fc8000f8e0216 */
[----:B------:R-:W-:Y:S02]  /*ac80*/  IMAD R3, R7, R6, R2 ;  /* 0x0000000607037224 */ /* 0x000fe400078e0202 */
[----:B------:R-:W-:Y:S02]  /*ac90*/  IMAD.MOV.U32 R2, RZ, RZ, -0x800000 ;  /* 0xff800000ff027424 */ /* 0x000fe400078e00ff */
[----:B------:R-:W-:-:S04]  /*aca0*/  IMAD R3, R3, UR4, R22 ;  /* 0x0000000403037c24 */ /* 0x000fc8000f8e0216 */
[----:B-1----:R-:W-:-:S05]  /*acb0*/  IMAD.WIDE R4, R3, 0x4, R4 ;  /* 0x0000000403047825 */ /* 0x002fca00078e0204 */
[----:B------:R1:W-:Y:S02]  /*acc0*/  STG.E desc[UR44][R4.64], R2 ;  /* 0x0000000204007986 */ /* 0x0003e4000c10192c */
.L_x_165:
[----:B------:R-:W-:Y:S05]  /*acd0*/  BSYNC.RECONVERGENT B0 ;  /* 0x0000000000007941 */ /* 0x000fea0003800200 */
.L_x_164:
[----:B------:R-:W-:Y:S01]  /*ace0*/  @!PT LDS RZ, [RZ] ;  /* 0x00000000fffff984 */ /* 0x000fe20000000800 */
[----:B------:R-:W-:Y:S01]  /*acf0*/  @!PT LDS RZ, [RZ] ;  /* 0x00000000fffff984 */ /* 0x000fe20000000800 */
[----:B------:R-:W-:Y:S01]  /*ad00*/  @!PT LDS RZ, [RZ] ;  /* 0x00000000fffff984 */ /* 0x000fe20000000800 */
[----:B------:R-:W-:Y:S01]  /*ad10*/  @!PT LDS RZ, [RZ] ;  /* 0x00000000fffff984 */ /* 0x000fe20000000800 */
[----:B------:R3:W-:Y:S06]  /*ad20*/  MEMBAR.ALL.CTA ;  /* 0x0000000000007992 */ /* 0x0007ec0000008000 */
[----:B---3--:R-:W3:Y:S01]  /*ad30*/  FENCE.VIEW.ASYNC.S ;  /* 0x00000000000073c6 */ /* 0x008ee20000000000 */
[----:B------:R-:W-:-:S09]  /*ad40*/  UISETP.NE.AND UP0, UPT, UR37, URZ, UPT ;  /* 0x000000ff2500728c */ /* 0x000fd2000bf05270 */
[----:B------:R-:W-:Y:S05]  /*ad50*/  BRA.U UP0, `(.L_x_166) ;  /* 0x0000000100047547 */ /* 0x000fea000b800000 */
[----:B------:R-:W-:Y:S05]  /*ad60*/  BPT.TRAP 0x1 ;  /* 0x000000040000795c */ /* 0x000fea0000300000 */
.L_x_166:
[----:B---3--:R3:W-:Y:S01]  /*ad70*/  SYNCS.ARRIVE.TRANS64.A1T0 RZ, [R0+URZ+0x380b8], RZ ;  /* 0x0380b8ff00ff79a7 */ /* 0x0087e200081000ff */
[----:B------:R-:W-:Y:S01]  /*ad80*/  LOP3.LUT R56, R56, 0x1, RZ, 0x3c, !PT ;  /* 0x0000000138387812 */ /* 0x000fe200078e3cff */
[----:B------:R-:W-:Y:S06]  /*ad90*/  BRA `(.L_x_92) ;  /* 0x0000006c00887947 */ /* 0x000fec0003800000 */
.L_x_93:
[----:B------:R-:W-:-:S09]  /*ada0*/  UISETP.NE.AND UP0, UPT, UR43, URZ, UPT ;  /* 0x000000ff2b00728c */ /* 0x000fd2000bf05270 */
[----:B------:R-:W-:Y:S05]  /*adb0*/  BRA.U !UP0, `(.L_x_167) ;  /* 0x0000000108047547 */ /* 0x000fea000b800000 */
[----:B------:R-:W-:Y:S05]  /*adc0*/  BPT.TRAP 0x1 ;  /* 0x000000040000795c */ /* 0x000fea0000300000 */
.L_x_167:
[----:B------:R-:W1:Y:S01]  /*add0*/  S2R R60, SR_CgaCtaId ;  /* 0x00000000003c7919 */ /* 0x000e620000008800 */
[----:B------:R-:W-:Y:S01]  /*ade0*/  MOV R59, 0x400 ;  /* 0x00000400003b7802 */ /* 0x000fe20000000f00 */
[----:B------:R-:W-:Y:S01]  /*adf0*/  BSSY B0, `(.L_x_168) ;  /* 0x0000005000007945 */ /* 0x000fe20003800000 */
[----:B------:R-:W-:Y:S02]  /*ae00*/  SHF.L.U32 R0, R23, 0x1f, RZ ;  /* 0x0000001f17007819 */ /* 0x000fe400000006ff */
[----:B-1----:R-:W-:-:S04]  /*ae10*/  LEA R59, R60, R59, 0x18 ;  /* 0x0000003b3c3b7211 */ /* 0x002fc800078ec0ff */
[----:B------:R-:W1:Y:S02]  /*ae20*/  SYNCS.PHASECHK.TRANS64.TRYWAIT P0, [R59+URZ+0x38070], R0 ;  /* 0x038070003b0075a7 */ /* 0x000e6400080011ff */
[----:B-1----:R-:W-:Y:S05]  /*ae30*/  @!P0 BRA `(.L_x_169) ;  /* 0x0000011800f48947 */ /* 0x002fea0003800000 */
.L_x_436:
[----:B------:R-:W-:Y:S05]  /*ae40*/  BSYNC B0 ;  /* 0x0000000000007941 */ /* 0x000fea0003800000 */
.L_x_168:
[----:B------:R-:W-:-:S09]  /*ae50*/  UISETP.NE.AND UP0, UPT, UR43, URZ, UPT ;  /* 0x000000ff2b00728c */ /* 0x000fd2000bf05270 */
[----:B------:R-:W-:Y:S05]  /*ae60*/  BRA.U !UP0, `(.L_x_170) ;  /* 0x0000000108047547 */ /* 0x000fea000b800000 */
[----:B------:R-:W-:Y:S05]  /*ae70*/  BPT.TRAP 0x1 ;  /* 0x000000040000795c */ /* 0x000fea0000300000 */
.L_x_170:
[----:B------:R-:W-:Y:S01]  /*ae80*/  IADD3 R63, PT, PT, R59, 0x38078, RZ ;  /* 0x000380783b3f7810 */ /* 0x000fe20007ffe0ff */
[----:B------:R-:W-:-:S03]  /*ae90*/  UISETP.NE.AND UP0, UPT, UR42, URZ, UPT ;  /* 0x000000ff2a00728c */ /* 0x000fc6000bf05270 */
[----:B-1----:R-:W-:-:S04]  /*aea0*/  PRMT R0, R60, 0x654, R63 ;  /* 0x000006543c007816 */ /* 0x002fc8000000003f */
[----:B------:R1:W-:Y:S02]  /*aeb0*/  SYNCS.ARRIVE.TRANS64.RED.A1T0 RZ, [R0+URZ], RZ ;  /* 0x000000ff00ff79a7 */ /* 0x0003e400081004ff */
[----:B------:R-:W-:Y:S05]  /*aec0*/  BRA.U !UP0, `(.L_x_171) ;  /* 0x0000000108047547 */ /* 0x000fea000b800000 */
[----:B------:R-:W-:Y:S05]  /*aed0*/  BPT.TRAP 0x1 ;  /* 0x000000040000795c */ /* 0x000fea0000300000 */
.L_x_171:
[----:B------:R-:W-:Y:S01]  /*aee0*/  IMAD.U32 R3, RZ, RZ, UR38 ;  /* 0x00000026ff037e24 */ /* 0x000fe2000f8e00ff */
[----:B------:R-:W-:-:S04]  /*aef0*/  ISETP.GE.AND P0, PT, R4, 0x81, PT ;  /* 0x000000810400780c */ /* 0x000fc80003f06270 */
[----:B------:R-:W-:-:S04]  /*af00*/  SHF.L.U32 R6, R3, 0x1f, RZ ;  /* 0x0000001f03067819 */ /* 0x000fc800000006ff */
[----:B------:R-:W2:Y:S02]  /*af10*/  SYNCS.PHASECHK.TRANS64.TRYWAIT P1, [R59+URZ+0x38080], R6 ;  /* 0x038080063b0075a7 */ /* 0x000ea400080211ff */
[----:B--2---:R-:W-:Y:S05]  /*af20*/  @!P1 BRA `(.L_x_172) ;  /* 0x0000011800cc9947 */ /* 0x004fea0003800000 */
.L_x_437:
[----:B------:R-:W-:Y:S02]  /*af30*/  LOP3.LUT R3, R23, 0x1, RZ, 0x3c, !PT ;  /* 0x0000000117037812 */ /* 0x000fe400078e3cff */
[----:B------:R-:W-:Y:S01]  /*af40*/  MOV R61, R62 ;  /* 0x0000003e003d7202 */ /* 0x000fe20000000f00 */
[----:B------:R-:W-:Y:S06]  /*af50*/  @!P0 BRA `(.L_x_173) ;  /* 0x0000002400e08947 */ /* 0x000fec0003800000 */
[----:B------:R-:W-:-:S05]  /*af60*/  VIADD R5, R4, 0x7f ;  /* 0x0000007f04057836 */ /* 0x000fca0000000000 */
[----:B-1----:R-:W-:-:S04]  /*af70*/  SHF.R.S32.HI R0, RZ, 0x1f, R5 ;  /* 0x0000001fff007819 */ /* 0x002fc80000011405 */
[----:B------:R-:W-:-:S04]  /*af80*/  LEA.HI R0, R0, R5, RZ, 0x7 ;  /* 0x0000000500007211 */ /* 0x000fc800078f38ff */
[----:B------:R-:W-:-:S04]  /*af90*/  SHF.R.S32.HI R0, RZ, 0x7, R0 ;  /* 0x00000007ff007819 */ /* 0x000fc80000011400 */
[----:B------:R-:W-:-:S04]  /*afa0*/  VIMNMX R5, PT, PT, R0, 0x2, PT ;  /* 0x0000000200057848 */ /* 0x000fc80003fe0100 */
[----:B------:R-:W-:-:S05]  /*afb0*/  IADD3 R5, PT, PT, -R5, R62, R0 ;  /* 0x0000003e05057210 */ /* 0x000fca0007ffe100 */
[----:B------:R-:W-:-:S07]  /*afc0*/  VIADD R61, R5, 0x1 ;  /* 0x00000001053d7836 */ /* 0x000fce0000000000 */
.L_x_216:
[----:B------:R-:W-:Y:S05]  /*afd0*/  YIELD ;  /* 0x0000000000007946 */ /* 0x000fea0003800000 */
[----:B------:R-:W-:Y:S01]  /*afe0*/  UISETP.NE.AND UP0, UPT, UR43, URZ, UPT ;  /* 0x000000ff2b00728c */ /* 0x000fe2000bf05270 */
[----:B------:R-:W-:Y:S02]  /*aff0*/  VIADD R62, R62, 0x1 ;  /* 0x000000013e3e7836 */ /* 0x000fe40000000000 */
[----:B------:R-:W-:-:S03]  /*b000*/  IMAD.MOV.U32 R23, RZ, RZ, R3 ;  /* 0x000000ffff177224 */ /* 0x000fc600078e0003 */
[----:B------:R-:W-:-:S04]  /*b010*/  ISETP.NE.AND P0, PT, R62, R61, PT ;  /* 0x0000003d3e00720c */ /* 0x000fc80003f05270 */
[----:B------:R-:W-:Y:S01]  /*b020*/  P2R R64, PR, RZ, 0x1 ;  /* 0x00000001ff407803 */ /* 0x000fe20000000000 */
[----:B---34-:R-:W-:Y:S08]  /*b030*/  BRA.U !UP0, `(.L_x_174) ;  /* 0x0000000108047547 */ /* 0x018ff0000b800000 */
[----:B------:R-:W-:Y:S05]  /*b040*/  BPT.TRAP 0x1 ;  /* 0x000000040000795c */ /* 0x000fea0000300000 */
.L_x_174:
[----:B------:R-:W-:Y:S01]  /*b050*/  SHF.L.U32 R0, R23, 0x1f, RZ ;  /* 0x0000001f17007819 */ /* 0x000fe200000006ff */
[----:B------:R-:W1:Y:S03]  /*b060*/  S2R R66, SR_TID.X ;  /* 0x0000000000427919 */ /* 0x000e660000002100 */
[----:B------:R-:W3:Y:S01]  /*b070*/  SYNCS.PHASECHK.TRANS64.TRYWAIT P0, [R59+URZ+0x38070], R0 ;  /* 0x038070003b0075a7 */ /* 0x000ee200080011ff */
[----:B-1----:R-:W-:-:S05]  /*b080*/  IMAD.U32 R65, R66, 0x10000, RZ ;  /* 0x0001000042417824 */ /* 0x002fca00078e00ff */
[----:B------:R-:W-:Y:S01]  /*b090*/  LOP3.LUT R65, R65, 0x600000, RZ, 0xc0, !PT ;  /* 0x0060000041417812 */ /* 0x000fe200078ec0ff */
[----:B---3--:R-:W-:Y:S06]  /*b0a0*/  @!P0 BRA `(.L_x_175) ;  /* 0x0000011800808947 */ /* 0x008fec0003800000 */
.L_x_438:
[----:B------:R-:W-:Y:S05]  /*b0b0*/  WARPSYNC.ALL ;  /* 0x0000000000007948 */ /* 0x000fea0003800000 */
[----:B------:R-:W-:Y:S01]  /*b0c0*/  R2UR UR4, R65 ;  /* 0x00000000410472ca */ /* 0x000fe200000e0000 */
[----:B------:R-:W-:Y:S01]  /*b0d0*/  UISETP.NE.AND UP0, UPT, UR37, URZ, UPT ;  /* 0x000000ff2500728c */ /* 0x000fe2000bf05270 */
[----:B------:R-:W-:Y:S01]  /*b0e0*/  PLOP3.LUT P0, PT, PT, PT, PT, 0x80, 0x8 ;  /* 0x000000000008781c */ /* 0x000fe20003f0f070 */
[----:B------:R-:W-:-:S10]  /*b0f0*/  IMAD.MOV.U32 R67, RZ, RZ, 0x3f800000 ;  /* 0x3f800000ff437424 */ /* 0x000fd400078e00ff */
[----:B------:R-:W3:Y:S02]  /*b100*/  LDTM.x2 R4, tmem[UR4] ;  /* 0x00000004000479ee */ /* 0x000ee400080c0000 */
[----:B---3--:R-:W-:-:S13]  /*b110*/  FSETP.NEU.AND P2, PT, R4, R5, PT ;  /* 0x000000050400720b */ /* 0x008fda0003f4d000 */
[----:B-1----:R-:W1:Y:S01]  /*b120*/  @P2 LDC R0, c[0x0][0x704] ;  /* 0x0001c100ff002b82 */ /* 0x002e620000000800 */
[----:B------:R-:W-:-:S04]  /*b130*/  @P2 FADD R5, R4, -R5 ;  /* 0x8000000504052221 */ /* 0x000fc80000000000 */
[----:B-1----:R-:W-:-:S05]  /*b140*/  @P2 FMUL R5, R5, R0 ;  /* 0x0000000005052220 */ /* 0x002fca0000400000 */
[----:B------:R-:W-:-:S04]  /*b150*/  @P2 FSETP.GEU.AND P1, PT, R5, -126, PT ;  /* 0xc2fc00000500280b */ /* 0x000fc80003f2e000 */
[----:B------:R-:W-:-:S13]  /*b160*/  @P2 PLOP3.LUT P0, PT, P1, PT, PT, 0x80, 0x8 ;  /* 0x000000000008281c */ /* 0x000fda0000f0f070 */
[----:B------:R-:W-:-:S04]  /*b170*/  @!P0 FMUL R5, R5, 0.5 ;  /* 0x3f00000005058820 */ /* 0x000fc80000400000 */
[----:B------:R-:W1:Y:S02]  /*b180*/  @P2 MUFU.EX2 R0, R5 ;  /* 0x0000000500002308 */ /* 0x000e640000000800 */
[----:B-1----:R-:W-:-:S05]  /*b190*/  @!P0 FMUL R0, R0, R0 ;  /* 0x0000000000008220 */ /* 0x002fca0000400000 */
[----:B------:R-:W-:Y:S01]  /*b1a0*/  @P2 MOV R67, R0 ;  /* 0x0000000000432202 */ /* 0x000fe20000000f00 */
[----:B------:R-:W-:Y:S06]  /*b1b0*/  BRA.U UP0, `(.L_x_176) ;  /* 0x0000000100047547 */ /* 0x000fec000b800000 */
[----:B------:R-:W-:Y:S05]  /*b1c0*/  BPT.TRAP 0x1 ;  /* 0x000000040000795c */ /* 0x000fea0000300000 */
.L_x_176:
[----:B------:R-:W-:Y:S01]  /*b1d0*/  IMAD.U32 R0, RZ, RZ, UR36 ;  /* 0x00000024ff007e24 */ /* 0x000fe2000f8e00ff */
[----:B------:R-:W-:-:S04]  /*b1e0*/  FSETP.NEU.AND P1, PT, R67, 1, PT ;  /* 0x3f8000004300780b */ /* 0x000fc80003f2d000 */
[----:B------:R-:W-:-:S04]  /*b1f0*/  SHF.L.U32 R0, R0, 0x1f, RZ ;  /* 0x0000001f00007819 */ /* 0x000fc800000006ff */
[----:B------:R-:W1:Y:S02]  /*b200*/  SYNCS.PHASECHK.TRANS64.TRYWAIT P0, [R59+URZ+0x38090], R0 ;  /* 0x038090003b0075a7 */ /* 0x000e6400080011ff */
[----:B-1----:R-:W-:Y:S05]  /*b210*/  @!P0 BRA `(.L_x_177) ;  /* 0x0000011800388947 */ /* 0x002fea0003800000 */
.L_x_439:
[----:B------:R-:W-:-:S13]  /*b220*/  VOTE.ANY P1, P1 ;  /* 0x0000000000ff7806 */ /* 0x000fda0000820100 */
[----:B------:R-:W-:Y:S05]  /*b230*/  @!P1 BRA `(.L_x_178) ;  /* 0x0000001000149947 */ /* 0x000fea0003800000 */
[----:B------:R-:W-:Y:S01]  /*b240*/  SHF.R.U32.HI R16, RZ, 0x5, R66 ;  /* 0x00000005ff107819 */ /* 0x000fe20000011642 */
[----:B------:R-:W-:Y:S01]  /*b250*/  BSSY.RECONVERGENT B6, `(.L_x_179) ;  /* 0x0000018000067945 */ /* 0x000fe20003800200 */
[----:B------:R-:W-:Y:S02]  /*b260*/  LOP3.LUT R19, R65, 0x100, RZ, 0xfc, !PT ;  /* 0x0000010041137812 */ /* 0x000fe400078efcff */
[----:B------:R-:W-:Y:S02]  /*b270*/  SHF.R.U32.HI R17, RZ, 0x15, R65 ;  /* 0x00000015ff117819 */ /* 0x000fe40000011641 */
[----:B------:R-:W-:Y:S02]  /*b280*/  LOP3.LUT R16, R16, 0x3, RZ, 0xc0, !PT ;  /* 0x0000000310107812 */ /* 0x000fe400078ec0ff */
[----:B------:R-:W-:Y:S02]  /*b290*/  R2UR UR4, R19 ;  /* 0x00000000130472ca */ /* 0x000fe400000e0000 */
[----:B------:R-:W-:-:S11]  /*b2a0*/  ISETP.NE.AND P0, PT, R16, R17, PT ;  /* 0x000000111000720c */ /* 0x000fd60003f05270 */
[----:B------:R-:W3:Y:S02]  /*b2b0*/  LDTM.x16 R24, tmem[UR4] ;  /* 0x00000004001879ee */ /* 0x000ee40008240000 */
[----:B---3--:R-:W-:Y:S05]  /*b2c0*/  @!P0 BRA `(.L_x_180) ;  /* 0x0000000000408947 */ /* 0x008fea0003800000 */
[----:B------:R-:W-:Y:S01]  /*b2d0*/  MOV R14, 0x8 ;  /* 0x00000008000e7802 */ /* 0x000fe20000000f00 */
[----:B------:R-:W3:Y:S01]  /*b2e0*/  LDCU.64 UR8, c[0x4][0xb0] ;  /* 0x01001600ff0877ac */ /* 0x000ee20008000a00 */
[----:B------:R-:W-:Y:S02]  /*b2f0*/  HFMA2 R12, -RZ, RZ, 0, 5.9604644775390625e-08 ;  /* 0x00000001ff0c7431 */ /* 0x000fe400000001ff */
[----:B------:R-:W-:Y:S01]  /*b300*/  IMAD.MOV.U32 R8, RZ, RZ, 0x192 ;  /* 0x00000192ff087424 */ /* 0x000fe200078e00ff */
[----:B------:R-:W2:Y:S01]  /*b310*/  LDCU.64 UR6, c[0x4][0xb8] ;  /* 0x01001700ff0677ac */ /* 0x000ea20008000a00 */
[----:B------:R-:W4:Y:S01]  /*b320*/  LDC.64 R14, c[0x4][R14] ;  /* 0x010000000e0e7b82 */ /* 0x000f220000000a00 */
[----:B------:R-:W-:Y:S01]  /*b330*/  IMAD.MOV.U32 R13, RZ, RZ, RZ ;  /* 0x000000ffff0d7224 */ /* 0x000fe200078e00ff */
[----:B------:R-:W5:Y:S01]  /*b340*/  LDCU.64 UR4, c[0x4][0x30] ;  /* 0x01000600ff0477ac */ /* 0x000f620008000a00 */
[----:B---3--:R-:W-:Y:S01]  /*b350*/  IMAD.U32 R4, RZ, RZ, UR8 ;  /* 0x00000008ff047e24 */ /* 0x008fe2000f8e00ff */
[----:B------:R-:W-:Y:S01]  /*b360*/  MOV R5, UR9 ;  /* 0x0000000900057c02 */ /* 0x000fe20008000f00 */
[----:B--2---:R-:W-:Y:S01]  /*b370*/  IMAD.U32 R6, RZ, RZ, UR6 ;  /* 0x00000006ff067e24 */ /* 0x004fe2000f8e00ff */
[----:B------:R-:W-:Y:S01]  /*b380*/  MOV R7, UR7 ;  /* 0x0000000700077c02 */ /* 0x000fe20008000f00 */
[----:B-----5:R-:W-:Y:S01]  /*b390*/  IMAD.U32 R10, RZ, RZ, UR4 ;  /* 0x00000004ff0a7e24 */ /* 0x020fe2000f8e00ff */
[----:B------:R-:W-:-:S02]  /*b3a0*/  MOV R11, UR5 ;  /* 0x00000005000b7c02 */ /* 0x000fc40008000f00 */
[----:B------:R-:W-:-:S07]  /*b3b0*/  LEPC R20, `(.L_x_180) ;  /* 0x000000001014794e */ /* 0x000fce0000000000 */
[----:B-1--4-:R-:W-:Y:S05]  /*b3c0*/  CALL.ABS.NOINC R14 ;  /* 0x000000000e007343 */ /* 0x012fea0003c00000 */
.L_x_180:
[----:B------:R-:W-:Y:S05]  /*b3d0*/  BSYNC.RECONVERGENT B6 ;  /* 0x0000000000067941 */ /* 0x000fea0003800200 */
.L_x_179:
[----:B------:R-:W-:Y:S01]  /*b3e0*/  FSETP.NEU.AND P0, PT, R67, 1, PT ;  /* 0x3f8000004300780b */ /* 0x000fe20003f0d000 */
[----:B------:R-:W-:Y:S05]  /*b3f0*/  WARPSYNC.ALL ;  /* 0x0000000000007948 */ /* 0x000fea0003800000 */
[----:B------:R-:W-:Y:S01]  /*b400*/  LOP3.LUT R18, R65, 0x110, RZ, 0xfc, !PT ;  /* 0x0000011041127812 */ /* 0x000fe200078efcff */
[----:B------:R-:W-:Y:S01]  /*b410*/  BSSY.RECONVERGENT B6, `(.L_x_181) ;  /* 0x000001f000067945 */ /* 0x000fe20003800200 */
[----:B------:R-:W-:Y:S02]  /*b420*/  R2UR UR4, R19 ;  /* 0x00000000130472ca */ /* 0x000fe400000e0000 */
[----:B------:R-:W-:-:S03]  /*b430*/  R2UR UR5, R18 ;  /* 0x00000000120572ca */ /* 0x000fc600000e0000 */
[C---:B------:R-:W-:Y:S02]  /*b440*/  @P0 FMUL2 R24, R67.reuse.F32, R24.F32x2.HI_LO ;  /* 0x000000184318024a */ /* 0x040fe40000040000 */
[C---:B------:R-:W-:Y:S02]  /*b450*/  @P0 FMUL2 R26, R67.reuse.F32, R26.F32x2.HI_LO ;  /* 0x0000001a431a024a */ /* 0x040fe40000040000 */
[C---:B------:R-:W-:Y:S02]  /*b460*/  @P0 FMUL2 R28, R67.reuse.F32, R28.F32x2.HI_LO ;  /* 0x0000001c431c024a */ /* 0x040fe40000040000 */
[C---:B------:R-:W-:Y:S02]  /*b470*/  @P0 FMUL2 R30, R67.reuse.F32, R30.F32x2.HI_LO ;  /* 0x0000001e431e024a */ /* 0x040fe40000040000 */
[C---:B------:R-:W-:Y:S02]  /*b480*/  @P0 FMUL2 R32, R67.reuse.F32, R32.F32x2.HI_LO ;  /* 0x000000204320024a */ /* 0x040fe40000040000 */
[C---:B------:R-:W-:Y:S01]  /*b490*/  @P0 FMUL2 R34, R67.reuse.F32, R34.F32x2.HI_LO ;  /* 0x000000224322024a */ /* 0x040fe20000040000 */
[----:B------:R-:W3:Y:S01]  /*b4a0*/  LDTM.x16 R40, tmem[UR5] ;  /* 0x00000005002879ee */ /* 0x000ee20008240000 */
[----:B------:R-:W-:-:S02]  /*b4b0*/  @P0 FMUL2 R36, R67.F32, R36.F32x2.HI_LO ;  /* 0x000000244324024a */ /* 0x000fc40000040000 */
[----:B------:R-:W-:Y:S01]  /*b4c0*/  @P0 FMUL2 R38, R67.F32, R38.F32x2.HI_LO ;  /* 0x000000264326024a */ /* 0x000fe20000040000 */
[----:B------:R-:W-:-:S03]  /*b4d0*/  ISETP.NE.AND P0, PT, R16, R17, PT ;  /* 0x000000111000720c */ /* 0x000fc60003f05270 */
[----:B------:R4:W-:Y:S10]  /*b4e0*/  STTM.x16 tmem[UR4], R24 ;  /* 0x00000018000079ed */ /* 0x0009f40008240004 */
[----:B---3--:R-:W-:Y:S05]  /*b4f0*/  @!P0 BRA `(.L_x_182) ;  /* 0x0000000000408947 */ /* 0x008fea0003800000 */
[----:B------:R-:W-:Y:S01]  /*b500*/  MOV R14, 0x8 ;  /* 0x00000008000e7802 */ /* 0x000fe20000000f00 */
[----:B------:R-:W3:Y:S01]  /*b510*/  LDCU.64 UR8, c[0x4][0xb0] ;  /* 0x01001600ff0877ac */ /* 0x000ee20008000a00 */
[----:B------:R-:W-:Y:S02]  /*b520*/  HFMA2 R12, -RZ, RZ, 0, 5.9604644775390625e-08 ;  /* 0x00000001ff0c7431 */ /* 0x000fe400000001ff */
[----:B------:R-:W-:Y:S01]  /*b530*/  IMAD.MOV.U32 R8, RZ, RZ, 0x192 ;  /* 0x00000192ff087424 */ /* 0x000fe200078e00ff */
[----:B------:R-:W2:Y:S01]  /*b540*/  LDCU.64 UR6, c[0x4][0xb8] ;  /* 0x01001700ff0677ac */ /* 0x000ea20008000a00 */
[----:B------:R-:W1:Y:S01]  /*b550*/  LDC.64 R14, c[0x4][R14] ;  /* 0x010000000e0e7b82 */ /* 0x000e620000000a00 */
        /* <DEDUP_REMOVED lines=10> */
.L_x_182:
[----:B------:R-:W-:Y:S05]  /*b600*/  BSYNC.RECONVERGENT B6 ;  /* 0x0000000000067941 */ /* 0x000fea0003800200 */
.L_x_181:
        /* <DEDUP_REMOVED lines=12> */
[----:B----4-:R-:W3:Y:S01]  /*b6d0*/  LDTM.x16 R24, tmem[UR5] ;  /* 0x00000005001879ee */ /* 0x010ee20008240000 */
        /* <DEDUP_REMOVED lines=21> */
.L_x_184:
[----:B------:R-:W-:Y:S05]  /*b830*/  BSYNC.RECONVERGENT B6 ;  /* 0x0000000000067941 */ /* 0x000fea0003800200 */
.L_x_183:
        /* <DEDUP_REMOVED lines=34> */
.L_x_186:
[----:B------:R-:W-:Y:S05]  /*ba60*/  BSYNC.RECONVERGENT B6 ;  /* 0x0000000000067941 */ /* 0x000fea0003800200 */
.L_x_185:
        /* <DEDUP_REMOVED lines=34> */
.L_x_188:
[----:B------:R-:W-:Y:S05]  /*bc90*/  BSYNC.RECONVERGENT B6 ;  /* 0x0000000000067941 */ /* 0x000fea0003800200 */
.L_x_187:
        /* <DEDUP_REMOVED lines=34> */
.L_x_190:
[----:B------:R-:W-:Y:S05]  /*bec0*/  BSYNC.RECONVERGENT B6 ;  /* 0x0000000000067941 */ /* 0x000fea0003800200 */
.L_x_189:
        /* <DEDUP_REMOVED lines=34> */
.L_x_192:
[----:B------:R-:W-:Y:S05]  /*c0f0*/  BSYNC.RECONVERGENT B6 ;  /* 0x0000000000067941 */ /* 0x000fea0003800200 */
.L_x_191:
[----:B-1----:R-:W-:Y:S01]  /*c100*/  LOP3.LUT R0, R65, 0x170, RZ, 0xfc, !PT ;  /* 0x0000017041007812 */ /* 0x002fe200078efcff */
[----:B------:R-:W-:Y:S05]  /*c110*/  WARPSYNC.ALL ;  /* 0x0000000000007948 */ /* 0x000fea0003800000 */
[----:B------:R-:W-:Y:S02]  /*c120*/  R2UR UR4, R0 ;  /* 0x00000000000472ca */ /* 0x000fe400000e0000 */
[----:B------:R-:W-:Y:S02]  /*c130*/  FSETP.NEU.AND P0, PT, R67, 1, PT ;  /* 0x3f8000004300780b */ /* 0x000fe40003f0d000 */
[----:B------:R-:W-:-:S09]  /*c140*/  R2UR UR5, R68 ;  /* 0x00000000440572ca */ /* 0x000fd200000e0000 */
[----:B--2---:R-:W1:Y:S01]  /*c150*/  LDTM.x16 R4, tmem[UR4] ;  /* 0x00000004000479ee */ /* 0x004e620008240000 */
[----:B------:R-:W-:Y:S01]  /*c160*/  R2UR UR4, R0 ;  /* 0x00000000000472ca */ /* 0x000fe200000e0000 */
[C---:B------:R-:W-:Y:S02]  /*c170*/  @P0 FMUL2 R24, R67.reuse.F32, R24.F32x2.HI_LO ;  /* 0x000000184318024a */ /* 0x040fe40000040000 */
[C---:B------:R-:W-:Y:S02]  /*c180*/  @P0 FMUL2 R26, R67.reuse.F32, R26.F32x2.HI_LO ;  /* 0x0000001a431a024a */ /* 0x040fe40000040000 */
[C---:B------:R-:W-:Y:S02]  /*c190*/  @P0 FMUL2 R28, R67.reuse.F32, R28.F32x2.HI_LO ;  /* 0x0000001c431c024a */ /* 0x040fe40000040000 */
[C---:B------:R-:W-:Y:S02]  /*c1a0*/  @P0 FMUL2 R30, R67.reuse.F32, R30.F32x2.HI_LO ;  /* 0x0000001e431e024a */ /* 0x040fe40000040000 */
[----:B------:R-:W-:-:S02]  /*c1b0*/  @P0 FMUL2 R32, R67.F32, R32.F32x2.HI_LO ;  /* 0x000000204320024a */ /* 0x000fc40000040000 */
[C---:B------:R-:W-:Y:S02]  /*c1c0*/  @P0 FMUL2 R34, R67.reuse.F32, R34.F32x2.HI_LO ;  /* 0x000000224322024a */ /* 0x040fe40000040000 */
[C---:B------:R-:W-:Y:S02]  /*c1d0*/  @P0 FMUL2 R36, R67.reuse.F32, R36.F32x2.HI_LO ;  /* 0x000000244324024a */ /* 0x040fe40000040000 */
[----:B------:R-:W-:-:S04]  /*c1e0*/  @P0 FMUL2 R38, R67.F32, R38.F32x2.HI_LO ;  /* 0x000000264326024a */ /* 0x000fc80000040000 */
[----:B------:R3:W-:Y:S01]  /*c1f0*/  STTM.x16 tmem[UR5], R24 ;  /* 0x00000018000079ed */ /* 0x0007e20008240005 */
[C---:B-1----:R-:W-:Y:S02]  /*c200*/  @P0 FMUL2 R4, R67.reuse.F32, R4.F32x2.HI_LO ;  /* 0x000000044304024a */ /* 0x042fe40000040000 */
[C---:B------:R-:W-:Y:S02]  /*c210*/  @P0 FMUL2 R6, R67.reuse.F32, R6.F32x2.HI_LO ;  /* 0x000000064306024a */ /* 0x040fe40000040000 */
[C---:B------:R-:W-:Y:S02]  /*c220*/  @P0 FMUL2 R8, R67.reuse.F32, R8.F32x2.HI_LO ;  /* 0x000000084308024a */ /* 0x040fe40000040000 */
[C---:B------:R-:W-:Y:S02]  /*c230*/  @P0 FMUL2 R10, R67.reuse.F32, R10.F32x2.HI_LO ;  /* 0x0000000a430a024a */ /* 0x040fe40000040000 */
[C---:B------:R-:W-:Y:S02]  /*c240*/  @P0 FMUL2 R12, R67.reuse.F32, R12.F32x2.HI_LO ;  /* 0x0000000c430c024a */ /* 0x040fe40000040000 */
[----:B------:R-:W-:-:S02]  /*c250*/  @P0 FMUL2 R14, R67.F32, R14.F32x2.HI_LO ;  /* 0x0000000e430e024a */ /* 0x000fc40000040000 */
[C---:B------:R-:W-:Y:S02]  /*c260*/  @P0 FMUL2 R16, R67.reuse.F32, R16.F32x2.HI_LO ;  /* 0x000000104310024a */ /* 0x040fe40000040000 */
[----:B------:R-:W-:-:S04]  /*c270*/  @P0 FMUL2 R18, R67.F32, R18.F32x2.HI_LO ;  /* 0x000000124312024a */ /* 0x000fc80000040000 */
[----:B------:R3:W-:Y:S02]  /*c280*/  STTM.x16 tmem[UR4], R4 ;  /* 0x00000004000079ed */ /* 0x0007e40008240004 */
.L_x_178:
[----:B------:R-:W-:-:S09]  /*c290*/  UISETP.NE.AND UP0, UPT, UR42, URZ, UPT ;  /* 0x000000ff2a00728c */ /* 0x000fd2000bf05270 */
[----:B------:R-:W-:Y:S05]  /*c2a0*/  BRA.U !UP0, `(.L_x_193) ;  /* 0x0000000108047547 */ /* 0x000fea000b800000 */
[----:B------:R-:W-:Y:S05]  /*c2b0*/  BPT.TRAP 0x1 ;  /* 0x000000040000795c */ /* 0x000fea0000300000 */
.L_x_193:
[----:B------:R-:W-:Y:S01]  /*c2c0*/  IADD3 R3, PT, PT, R59, 0x38088, RZ ;  /* 0x000380883b037810 */ /* 0x000fe20007ffe0ff */
[----:B------:R-:W-:Y:S02]  /*c2d0*/  UISETP.NE.AND UP0, UPT, UR37, URZ, UPT ;  /* 0x000000ff2500728c */ /* 0x000fe4000bf05270 */
[----:B------:R-:W-:Y:S01]  /*c2e0*/  ULOP3.LUT UR38, UR38, 0x1, URZ, 0x3c, !UPT ;  /* 0x0000000126267892 */ /* 0x000fe2000f8e3cff */
[----:B-1----:R-:W-:-:S04]  /*c2f0*/  PRMT R0, R60, 0x654, R3 ;  /* 0x000006543c007816 */ /* 0x002fc80000000003 */
[----:B------:R1:W-:Y:S01]  /*c300*/  SYNCS.ARRIVE.TRANS64.RED.A1T0 RZ, [R0+URZ], RZ ;  /* 0x000000ff00ff79a7 */ /* 0x0003e200081004ff */
[----:B------:R-:W1:Y:S01]  /*c310*/  FENCE.VIEW.ASYNC.T ;  /* 0x00000000000073c6 */ /* 0x000e620000000200 */
[----:B------:R-:W-:Y:S05]  /*c320*/  BRA.U UP0, `(.L_x_194) ;  /* 0x0000000100087547 */ /* 0x000fea000b800000 */
[----:B------:R-:W-:Y:S05]  /*c330*/  BPT.TRAP 0x1 ;  /* 0x000000040000795c */ /* 0x000fea0000300000 */
[----:B------:R-:W-:Y:S05]  /*c340*/  BPT.TRAP 0x1 ;  /* 0x000000040000795c */ /* 0x000fea0000300000 */
.L_x_194:
[----:B------:R-:W-:Y:S01]  /*c350*/  IADD3 R3, PT, PT, R59, 0x380a0, RZ ;  /* 0x000380a03b037810 */ /* 0x000fe20007ffe0ff */
[----:B------:R-:W-:-:S03]  /*c360*/  UISETP.NE.AND UP0, UPT, UR42, URZ, UPT ;  /* 0x000000ff2a00728c */ /* 0x000fc6000bf05270 */
[----:B-1----:R-:W-:-:S04]  /*c370*/  PRMT R0, R60, 0x654, R3 ;  /* 0x000006543c007816 */ /* 0x002fc80000000003 */
[----:B------:R1:W-:Y:S02]  /*c380*/  SYNCS.ARRIVE.TRANS64.RED.A1T0 RZ, [R0+URZ], RZ ;  /* 0x000000ff00ff79a7 */ /* 0x0003e400081004ff */
[----:B------:R-:W-:Y:S05]  /*c390*/  BRA.U !UP0, `(.L_x_195) ;  /* 0x0000000108047547 */ /* 0x000fea000b800000 */
[----:B------:R-:W-:Y:S05]  /*c3a0*/  BPT.TRAP 0x1 ;  /* 0x000000040000795c */ /* 0x000fea0000300000 */
.L_x_195:
[----:B-1----:R-:W-:Y:S01]  /*c3b0*/  IMAD.U32 R0, RZ, RZ, UR38 ;  /* 0x00000026ff007e24 */ /* 0x002fe2000f8e00ff */
[----:B------:R-:W-:-:S04]  /*c3c0*/  LOP3.LUT R3, R65, 0x80, RZ, 0xfc, !PT ;  /* 0x0000008041037812 */ /* 0x000fc800078efcff */
[----:B------:R-:W-:-:S04]  /*c3d0*/  SHF.L.U32 R0, R0, 0x1f, RZ ;  /* 0x0000001f00007819 */ /* 0x000fc800000006ff */
[----:B------:R-:W1:Y:S02]  /*c3e0*/  SYNCS.PHASECHK.TRANS64.TRYWAIT P0, [R59+URZ+0x38080], R0 ;  /* 0x038080003b0075a7 */ /* 0x000e6400080011ff */
[----:B-1----:R-:W-:Y:S05]  /*c3f0*/  @!P0 BRA `(.L_x_196) ;  /* 0x0000010400d48947 */ /* 0x002fea0003800000 */
.L_x_440:
[----:B------:R-:W-:Y:S01]  /*c400*/  R2UR UR4, R3 ;  /* 0x00000000030472ca */ /* 0x000fe200000e0000 */
[----:B------:R-:W-:Y:S01]  /*c410*/  UISETP.NE.AND UP0, UPT, UR37, URZ, UPT ;  /* 0x000000ff2500728c */ /* 0x000fe2000bf05270 */
[----:B------:R-:W-:Y:S01]  /*c420*/  PLOP3.LUT P0, PT, PT, PT, PT, 0x80, 0x8 ;  /* 0x000000000008781c */ /* 0x000fe20003f0f070 */
[----:B------:R-:W-:-:S10]  /*c430*/  IMAD.MOV.U32 R67, RZ, RZ, 0x3f800000 ;  /* 0x3f800000ff437424 */ /* 0x000fd400078e00ff */
[----:B---3--:R-:W1:Y:S02]  /*c440*/  LDTM.x2 R4, tmem[UR4] ;  /* 0x00000004000479ee */ /* 0x008e6400080c0000 */
[----:B-1----:R-:W-:-:S13]  /*c450*/  FSETP.NEU.AND P2, PT, R4, R5, PT ;  /* 0x000000050400720b */ /* 0x002fda0003f4d000 */
[----:B------:R-:W1:Y:S01]  /*c460*/  @P2 LDC R0, c[0x0][0x704] ;  /* 0x0001c100ff002b82 */ /* 0x000e620000000800 */
        /* <DEDUP_REMOVED lines=10> */
.L_x_197:
[----:B------:R-:W-:Y:S01]  /*c510*/  IMAD.U32 R0, RZ, RZ, UR36 ;  /* 0x00000024ff007e24 */ /* 0x000fe2000f8e00ff */
[----:B------:R-:W-:-:S04]  /*c520*/  FSETP.NEU.AND P1, PT, R67, 1, PT ;  /* 0x3f8000004300780b */ /* 0x000fc80003f2d000 */
[----:B------:R-:W-:-:S04]  /*c530*/  SHF.L.U32 R0, R0, 0x1f, RZ ;  /* 0x0000001f00007819 */ /* 0x000fc800000006ff */
[----:B------:R-:W1:Y:S02]  /*c540*/  SYNCS.PHASECHK.TRANS64.TRYWAIT P0, [R59+URZ+0x38098], R0 ;  /* 0x038098003b0075a7 */ /* 0x000e6400080011ff */
[----:B-1----:R-:W-:Y:S05]  /*c550*/  @!P0 BRA `(.L_x_198) ;  /* 0x0000010400908947 */ /* 0x002fea0003800000 */
.L_x_441:
        /* <DEDUP_REMOVED lines=27> */
.L_x_201:
[----:B------:R-:W-:Y:S05]  /*c710*/  BSYNC.RECONVERGENT B6 ;  /* 0x0000000000067941 */ /* 0x000fea0003800200 */
.L_x_200:
        /* <DEDUP_REMOVED lines=34> */
.L_x_203:
[----:B------:R-:W-:Y:S05]  /*c940*/  BSYNC.RECONVERGENT B6 ;  /* 0x0000000000067941 */ /* 0x000fea0003800200 */
.L_x_202:
        /* <DEDUP_REMOVED lines=34> */
.L_x_205:
[----:B------:R-:W-:Y:S05]  /*cb70*/  BSYNC.RECONVERGENT B6 ;  /* 0x0000000000067941 */ /* 0x000fea0003800200 */
.L_x_204:
        /* <DEDUP_REMOVED lines=34> */
.L_x_207:
[----:B------:R-:W-:Y:S05]  /*cda0*/  BSYNC.RECONVERGENT B6 ;  /* 0x0000000000067941 */ /* 0x000fea0003800200 */
.L_x_206:
        /* <DEDUP_REMOVED lines=34> */
.L_x_209:
[----:B------:R-:W-:Y:S05]  /*cfd0*/  BSYNC.RECONVERGENT B6 ;  /* 0x0000000000067941 */ /* 0x000fea0003800200 */
.L_x_208:
        /* <DEDUP_REMOVED lines=34> */
.L_x_211:
[----:B------:R-:W-:Y:S05]  /*d200*/  BSYNC.RECONVERGENT B6 ;  /* 0x0000000000067941 */ /* 0x000fea0003800200 */
.L_x_210:
        /* <DEDUP_REMOVED lines=34> */
.L_x_213:
[----:B------:R-:W-:Y:S05]  /*d430*/  BSYNC.RECONVERGENT B6 ;  /* 0x0000000000067941 */ /* 0x000fea0003800200 */
.L_x_212:
[----:B------:R-:W-:Y:S01]  /*d440*/  LOP3.LUT R65, R65, 0x1f0, RZ, 0xfc, !PT ;  /* 0x000001f041417812 */ /* 0x000fe200078efcff */
[----:B------:R-:W-:Y:S05]  /*d450*/  WARPSYNC.ALL ;  /* 0x0000000000007948 */ /* 0x000fea0003800000 */
[----:B------:R-:W-:Y:S02]  /*d460*/  R2UR UR4, R65 ;  /* 0x00000000410472ca */ /* 0x000fe400000e0000 */
[----:B------:R-:W-:Y:S02]  /*d470*/  FSETP.NEU.AND P0, PT, R67, 1, PT ;  /* 0x3f8000004300780b */ /* 0x000fe40003f0d000 */
[----:B------:R-:W-:-:S09]  /*d480*/  R2UR UR5, R66 ;  /* 0x00000000420572ca */ /* 0x000fd200000e0000 */
[----:B--2---:R-:W2:Y:S01]  /*d490*/  LDTM.x16 R4, tmem[UR4] ;  /* 0x00000004000479ee */ /* 0x004ea20008240000 */
        /* <DEDUP_REMOVED lines=10> */
[C---:B--2---:R-:W-:Y:S02]  /*d540*/  @P0 FMUL2 R4, R67.reuse.F32, R4.F32x2.HI_LO ;  /* 0x000000044304024a */ /* 0x044fe40000040000 */
        /* <DEDUP_REMOVED lines=8> */
.L_x_199:
[----:B------:R-:W-:-:S09]  /*d5d0*/  UISETP.NE.AND UP0, UPT, UR43, URZ, UPT ;  /* 0x000000ff2b00728c */ /* 0x000fd2000bf05270 */
[----:B------:R-:W-:Y:S05]  /*d5e0*/  BRA.U !UP0, `(.L_x_214) ;  /* 0x0000000108047547 */ /* 0x000fea000b800000 */
[----:B------:R-:W-:Y:S05]  /*d5f0*/  BPT.TRAP 0x1 ;  /* 0x000000040000795c */ /* 0x000fea0000300000 */
.L_x_214:
[----:B-1----:R-:W-:Y:S01]  /*d600*/  PRMT R0, R60, 0x654, R63 ;  /* 0x000006543c007816 */ /* 0x002fe2000000003f */
[----:B------:R-:W-:-:S03]  /*d610*/  UISETP.NE.AND UP0, UPT, UR37, URZ, UPT ;  /* 0x000000ff2500728c */ /* 0x000fc6000bf05270 */
[----:B------:R1:W-:Y:S01]  /*d620*/  SYNCS.ARRIVE.TRANS64.RED.A1T0 RZ, [R0+URZ], RZ ;  /* 0x000000ff00ff79a7 */ /* 0x0003e200081004ff */
[----:B------:R-:W1:Y:S05]  /*d630*/  FENCE.VIEW.ASYNC.T ;  /* 0x00000000000073c6 */ /* 0x000e6a0000000200 */
[----:B------:R-:W-:Y:S05]  /*d640*/  BRA.U UP0, `(.L_x_215) ;  /* 0x0000000100087547 */ /* 0x000fea000b800000 */
[----:B------:R-:W-:Y:S05]  /*d650*/  BPT.TRAP 0x1 ;  /* 0x000000040000795c */ /* 0x000fea0000300000 */
[----:B------:R-:W-:Y:S05]  /*d660*/  BPT.TRAP 0x1 ;  /* 0x000000040000795c */ /* 0x000fea0000300000 */
.L_x_215:
[----:B------:R-:W-:Y:S01]  /*d670*/  ISETP.NE.AND P0, PT, R64, RZ, PT ;  /* 0x000000ff4000720c */ /* 0x000fe20003f05270 */
[----:B------:R-:W-:Y:S01]  /*d680*/  VIADD R3, R59, 0x380a8 ;  /* 0x000380a83b037836 */ /* 0x000fe20000000000 */
[----:B------:R-:W-:-:S04]  /*d690*/  ULOP3.LUT UR36, UR36, 0x1, URZ, 0x3c, !UPT ;  /* 0x0000000124247892 */ /* 0x000fc8000f8e3cff */
[----:B------:R-:W-:-:S04]  /*d6a0*/  PRMT R3, R60, 0x654, R3 ;  /* 0x000006543c037816 */ /* 0x000fc80000000003 */
[----:B-1----:R1:W-:Y:S02]  /*d6b0*/  SYNCS.ARRIVE.TRANS64.RED.A1T0 RZ, [R3+URZ], RZ ;  /* 0x000000ff03ff79a7 */ /* 0x0023e400081004ff */
[----:B-1----:R-:W-:Y:S01]  /*d6c0*/  LOP3.LUT R3, R23, 0x1, RZ, 0x3c, !PT ;  /* 0x0000000117037812 */ /* 0x002fe200078e3cff */
[----:B------:R-:W-:Y:S06]  /*d6d0*/  @P0 BRA `(.L_x_216) ;  /* 0xffffffd8003c0947 */ /* 0x000fec000383ffff */
.L_x_173:
[----:B------:R-:W-:-:S09]  /*d6e0*/  UISETP.NE.AND UP0, UPT, UR42, URZ, UPT ;  /* 0x000000ff2a00728c */ /* 0x000fd2000bf05270 */
[----:B------:R-:W-:Y:S05]  /*d6f0*/  BRA.U !UP0, `(.L_x_217) ;  /* 0x0000000108047547 */ /* 0x000fea000b800000 */
[----:B------:R-:W-:Y:S05]  /*d700*/  BPT.TRAP 0x1 ;  /* 0x000000040000795c */ /* 0x000fea0000300000 */
.L_x_217:
[----:B---3--:R-:W-:Y:S01]  /*d710*/  IADD3 R31, PT, PT, R59, 0x38088, RZ ;  /* 0x000380883b1f7810 */ /* 0x008fe20007ffe0ff */
[----:B------:R-:W-:-:S03]  /*d720*/  UISETP.NE.AND UP0, UPT, UR43, URZ, UPT ;  /* 0x000000ff2b00728c */ /* 0x000fc6000bf05270 */
[----:B------:R-:W-:-:S04]  /*d730*/  PRMT R4, R60, 0x654, R31 ;  /* 0x000006543c047816 */ /* 0x000fc8000000001f */
[----:B------:R3:W-:Y:S02]  /*d740*/  SYNCS.ARRIVE.TRANS64.RED.A1T0 RZ, [R4+URZ], RZ ;  /* 0x000000ff04ff79a7 */ /* 0x0007e400081004ff */
[----:B------:R-:W-:Y:S05]  /*d750*/  BRA.U !UP0, `(.L_x_218) ;  /* 0x0000000108047547 */ /* 0x000fea000b800000 */
[----:B------:R-:W-:Y:S05]  /*d760*/  BPT.TRAP 0x1 ;  /* 0x000000040000795c */ /* 0x000fea0000300000 */
.L_x_218:
[----:B---3--:R-:W-:Y:S01]  /*d770*/  SHF.L.U32 R4, R3, 0x1f, RZ ;  /* 0x0000001f03047819 */ /* 0x008fe200000006ff */
[----:B------:R-:W3:Y:S03]  /*d780*/  S2R R26, SR_TID.X ;  /* 0x00000000001a7919 */ /* 0x000ee60000002100 */
[----:B------:R-:W5:Y:S01]  /*d790*/  SYNCS.PHASECHK.TRANS64.TRYWAIT P0, [R59+URZ+0x38070], R4 ;  /* 0x038070043b0075a7 */ /* 0x000f6200080011ff */
[----:B---3--:R-:W-:-:S05]  /*d7a0*/  IMAD.U32 R28, R26, 0x10000, RZ ;  /* 0x000100001a1c7824 */ /* 0x008fca00078e00ff */
[----:B------:R-:W-:Y:S01]  /*d7b0*/  LOP3.LUT R28, R28, 0x600000, RZ, 0xc0, !PT ;  /* 0x006000001c1c7812 */ /* 0x000fe200078ec0ff */
[----:B-----5:R-:W-:Y:S06]  /*d7c0*/  @!P0 BRA `(.L_x_219) ;  /* 0x000000f400088947 */ /* 0x020fec0003800000 */
.L_x_442:
[----:B------:R-:W-:Y:S05]  /*d7d0*/  WARPSYNC.ALL ;  /* 0x0000000000007948 */ /* 0x000fea0003800000 */
[----:B------:R-:W-:Y:S01]  /*d7e0*/  R2UR UR4, R28 ;  /* 0x000000001c0472ca */ /* 0x000fe200000e0000 */
[----:B------:R-:W-:-:S12]  /*d7f0*/  UISETP.NE.AND UP0, UPT, UR43, URZ, UPT ;  /* 0x000000ff2b00728c */ /* 0x000fd8000bf05270 */
[----:B------:R-:W1:Y:S02]  /*d800*/  LDTM.x2 R24, tmem[UR4] ;  /* 0x00000004001879ee */ /* 0x000e6400080c0000 */
[----:B-1----:R-:W-:Y:S05]  /*d810*/  BRA.U !UP0, `(.L_x_220) ;  /* 0x0000000108047547 */ /* 0x002fea000b800000 */
[----:B------:R-:W-:Y:S05]  /*d820*/  BPT.TRAP 0x1 ;  /* 0x000000040000795c */ /* 0x000fea0000300000 */
.L_x_220:
[----:B------:R1:W-:Y:S01]  /*d830*/  SYNCS.ARRIVE.TRANS64.RED.A1T0 RZ, [R0+URZ], RZ ;  /* 0x000000ff00ff79a7 */ /* 0x0003e200081004ff */
[----:B------:R-:W-:-:S09]  /*d840*/  UISETP.NE.AND UP0, UPT, UR37, URZ, UPT ;  /* 0x000000ff2500728c */ /* 0x000fd2000bf05270 */
[----:B------:R-:W-:Y:S05]  /*d850*/  BRA.U UP0, `(.L_x_221) ;  /* 0x0000000100047547 */ /* 0x000fea000b800000 */
[----:B------:R-:W-:Y:S05]  /*d860*/  BPT.TRAP 0x1 ;  /* 0x000000040000795c */ /* 0x000fea0000300000 */
.L_x_221:
[----:B-1----:R-:W-:-:S04]  /*d870*/  MOV R0, UR36 ;  /* 0x0000002400007c02 */ /* 0x002fc80008000f00 */
[----:B------:R-:W-:-:S04]  /*d880*/  SHF.L.U32 R0, R0, 0x1f, RZ ;  /* 0x0000001f00007819 */ /* 0x000fc800000006ff */
[----:B------:R-:W1:Y:S02]  /*d890*/  SYNCS.PHASECHK.TRANS64.TRYWAIT P0, [R59+URZ+0x38090], R0 ;  /* 0x038090003b0075a7 */ /* 0x000e6400080011ff */
[----:B-1----:R-:W-:Y:S05]  /*d8a0*/  @!P0 BRA `(.L_x_222) ;  /* 0x000000f000e48947 */ /* 0x002fea0003800000 */
.L_x_443:
[----:B------:R-:W-:-:S09]  /*d8b0*/  UISETP.NE.AND UP0, UPT, UR37, URZ, UPT ;  /* 0x000000ff2500728c */ /* 0x000fd2000bf05270 */
[----:B------:R-:W-:Y:S05]  /*d8c0*/  BRA.U UP0, `(.L_x_223) ;  /* 0x0000000100047547 */ /* 0x000fea000b800000 */
[----:B------:R-:W-:Y:S05]  /*d8d0*/  BPT.TRAP 0x1 ;  /* 0x000000040000795c */ /* 0x000fea0000300000 */
.L_x_223:
[----:B------:R-:W-:Y:S01]  /*d8e0*/  SHF.L.U32 R0, R56, 0x1f, RZ ;  /* 0x0000001f38007819 */ /* 0x000fe200000006ff */
[----:B------:R1:W1:Y:S01]  /*d8f0*/  MUFU.RCP R3, R24 ;  /* 0x0000001800037308 */ /* 0x0002620000001000 */
[----:B------:R-:W-:Y:S02]  /*d900*/  BSSY B0, `(.L_x_224) ;  /* 0x0000003000007945 */ /* 0x000fe40003800000 */
[----:B------:R-:W5:Y:S02]  /*d910*/  SYNCS.PHASECHK.TRANS64.TRYWAIT P0, [R59+URZ+0x380c0], R0 ;  /* 0x0380c0003b0075a7 */ /* 0x000f6400080011ff */
[----:B-1---5:R-:W-:Y:S05]  /*d920*/  @!P0 BRA `(.L_x_225) ;  /* 0x000000f000d88947 */ /* 0x022fea0003800000 */
.L_x_444:
[----:B------:R-:W-:Y:S05]  /*d930*/  BSYNC B0 ;  /* 0x0000000000007941 */ /* 0x000fea0003800000 */
.L_x_224:
[----:B------:R-:W1:Y:S01]  /*d940*/  LDCU UR4, c[0x0][0x708] ;  /* 0x0000e100ff0477ac */ /* 0x000e620008000800 */
[----:B------:R-:W-:Y:S01]  /*d950*/  FFMA R0, -R24, R3, 1 ;  /* 0x3f80000018007423 */ /* 0x000fe20000000103 */
[----:B------:R-:W2:Y:S03]  /*d960*/  LDC R32, c[0x0][0x708] ;  /* 0x0001c200ff207b82 */ /* 0x000ea60000000800 */
[----:B------:R-:W-:Y:S01]  /*d970*/  FFMA R0, R3, R0, R3 ;  /* 0x0000000003007223 */ /* 0x000fe20000000003 */
[----:B-1----:R-:W-:-:S03]  /*d980*/  MOV R3, UR4 ;  /* 0x0000000400037c02 */ /* 0x002fc60008000f00 */
[----:B------:R-:W-:Y:S01]  /*d990*/  FFMA R33, R0, UR4, RZ ;  /* 0x0000000400217c23 */ /* 0x000fe200080000ff */
[----:B------:R-:W1:Y:S03]  /*d9a0*/  FCHK P0, R3, R24 ;  /* 0x0000001803007302 */ /* 0x000e660000000000 */
[----:B---3--:R-:W-:-:S04]  /*d9b0*/  FFMA R4, -R24, R33, UR4 ;  /* 0x0000000418047e23 */ /* 0x008fc80008000121 */
[----:B------:R-:W-:Y:S01]  /*d9c0*/  FFMA R33, R0, R4, R33 ;  /* 0x0000000400217223 */ /* 0x000fe20000000021 */
[----:B-1----:R-:W-:Y:S06]  /*d9d0*/  @!P0 BRA `(.L_x_226) ;  /* 0x0000000000088947 */ /* 0x002fec0003800000 */
[----:B------:R-:W-:Y:S02]  /*d9e0*/  MOV R4, 0xda00 ;  /* 0x0000da0000047802 */ /* 0x000fe40000000f00 */
[----:B--2-4-:R-:W-:Y:S05]  /*d9f0*/  CALL.REL.NOINC `($__internal_3_$__cuda_sm3x_div_rn_noftz_f32_slowpath) ;  /* 0x000000fc00887944 */ /* 0x014fea0003c00000 */
.L_x_226:
[----:B------:R-:W1:Y:S01]  /*da00*/  S2R R20, SR_SWINHI ;  /* 0x0000000000147919 */ /* 0x000e620000002f00 */
[----:B------:R-:W-:Y:S01]  /*da10*/  LOP3.LUT R0, R28, 0x100, RZ, 0xfc, !PT ;  /* 0x000001001c007812 */ /* 0x000fe200078efcff */
[----:B------:R-:W-:Y:S05]  /*da20*/  WARPSYNC.ALL ;  /* 0x0000000000007948 */ /* 0x000fea0003800000 */
[----:B------:R-:W-:Y:S01]  /*da30*/  R2UR UR4, R0 ;  /* 0x00000000000472ca */ /* 0x000fe200000e0000 */
[C---:B------:R-:W-:Y:S01]  /*da40*/  IMAD.SHL.U32 R0, R26.reuse, 0x80, RZ ;  /* 0x000000801a007824 */ /* 0x040fe200078e00ff */
[----:B------:R-:W-:Y:S01]  /*da50*/  SHF.R.U32.HI R29, RZ, 0x15, R28 ;  /* 0x00000015ff1d7819 */ /* 0x000fe2000001161c */
[----:B------:R-:W-:-:S03]  /*da60*/  IMAD.SHL.U32 R27, R26, 0x40, RZ ;  /* 0x000000401a1b7824 */ /* 0x000fc600078e00ff */
[----:B------:R-:W-:-:S04]  /*da70*/  LOP3.LUT R30, R0, 0xc00, RZ, 0xc0, !PT ;  /* 0x00000c00001e7812 */ /* 0x000fc800078ec0ff */
[----:B------:R-:W-:Y:S02]  /*da80*/  LOP3.LUT R27, R30, 0x1c0, R27, 0xf8, !PT ;  /* 0x000001c01e1b7812 */ /* 0x000fe400078ef81b */
[----:B------:R-:W-:Y:S01]  /*da90*/  SHF.R.U32.HI R30, RZ, 0x5, R26 ;  /* 0x00000005ff1e7819 */ /* 0x000fe2000001161a */
[----:B--2---:R-:W2:Y:S01]  /*daa0*/  LDTM.x16 R4, tmem[UR4] ;  /* 0x00000004000479ee */ /* 0x004ea20008240000 */
[----:B------:R-:W-:Y:S02]  /*dab0*/  LOP3.LUT R27, R27, 0x3000, R0, 0xf8, !PT ;  /* 0x000030001b1b7812 */ /* 0x000fe400078ef800 */
[----:B------:R-:W-:Y:S02]  /*dac0*/  LOP3.LUT R30, R30, 0x3, RZ, 0xc0, !PT ;  /* 0x000000031e1e7812 */ /* 0x000fe400078ec0ff */
[----:B------:R-:W-:Y:S02]  /*dad0*/  MOV R36, R59 ;  /* 0x0000003b00247202 */ /* 0x000fe40000000f00 */
[----:B-1----:R-:W-:-:S03]  /*dae0*/  MOV R37, R20 ;  /* 0x0000001400257202 */ /* 0x002fc60000000f00 */
[----:B------:R-:W-:-:S03]  /*daf0*/  IMAD.WIDE.U32 R36, R27, 0x2, R36 ;  /* 0x000000021b247825 */ /* 0x000fc600078e0024 */
[C---:B------:R-:W-:Y:S02]  /*db00*/  IADD3 R0, P1, PT, R36.reuse, 0x28000, RZ ;  /* 0x0002800024007810 */ /* 0x040fe40007f3e0ff */
[----:B------:R-:W-:Y:S01]  /*db10*/  IADD3 R3, P0, PT, R36, 0x28010, RZ ;  /* 0x0002801024037810 */ /* 0x000fe20007f1e0ff */
[C---:B--2---:R-:W-:Y:S02]  /*db20*/  FMUL2 R4, R33.reuse.F32, R4.F32x2.HI_LO ;  /* 0x000000042104724a */ /* 0x044fe40000040000 */
[C---:B------:R-:W-:Y:S02]  /*db30*/  FMUL2 R6, R33.reuse.F32, R6.F32x2.HI_LO ;  /* 0x000000062106724a */ /* 0x040fe40000040000 */
[--C-:B------:R-:W-:Y:S02]  /*db40*/  IMAD.X R39, RZ, RZ, R37.reuse, P1 ;  /* 0x000000ffff277224 */ /* 0x100fe400008e0625 */
[----:B------:R-:W-:Y:S02]  /*db50*/  FMUL2 R12, R33.F32, R12.F32x2.HI_LO ;  /* 0x0000000c210c724a */ /* 0x000fe40000040000 */
[----:B------:R-:W-:-:S02]  /*db60*/  IMAD.X R37, RZ, RZ, R37, P0 ;  /* 0x000000ffff257224 */ /* 0x000fc400000e0625 */
[----:B------:R-:W-:Y:S01]  /*db70*/  FMUL2 R20, R33.F32, R8.F32x2.HI_LO ;  /* 0x000000082114724a */ /* 0x000fe20000040000 */
[----:B------:R-:W-:Y:S01]  /*db80*/  F2FP.F16.F32.PACK_AB R8, R5, R4 ;  /* 0x000000040508723e */ /* 0x000fe200000000ff */
[----:B------:R-:W-:Y:S01]  /*db90*/  FMUL2 R34, R33.F32, R10.F32x2.HI_LO ;  /* 0x0000000a2122724a */ /* 0x000fe20000040000 */
[----:B------:R-:W-:Y:S01]  /*dba0*/  F2FP.F16.F32.PACK_AB R9, R7, R6 ;  /* 0x000000060709723e */ /* 0x000fe200000000ff */
[C---:B------:R-:W-:Y:S01]  /*dbb0*/  FMUL2 R14, R33.reuse.F32, R14.F32x2.HI_LO ;  /* 0x0000000e210e724a */ /* 0x040fe20000040000 */
[----:B------:R-:W-:Y:S01]  /*dbc0*/  SHF.R.U64 R7, R0, 0x3, R39 ;  /* 0x0000000300077819 */ /* 0x000fe20000001227 */
[----:B------:R-:W-:Y:S01]  /*dbd0*/  FMUL2 R16, R33.F32, R16.F32x2.HI_LO ;  /* 0x000000102110724a */ /* 0x000fe20000040000 */
[----:B------:R-:W-:Y:S01]  /*dbe0*/  F2FP.F16.F32.PACK_AB R4, R13, R12 ;  /* 0x0000000c0d04723e */ /* 0x000fe200000000ff */
[----:B------:R-:W-:Y:S01]  /*dbf0*/  FMUL2 R18, R33.F32, R18.F32x2.HI_LO ;  /* 0x000000122112724a */ /* 0x000fe20000040000 */
[----:B------:R-:W-:Y:S02]  /*dc00*/  SHF.R.U64 R12, R3, 0x3, R37 ;  /* 0x00000003030c7819 */ /* 0x000fe40000001225 */
[----:B------:R-:W-:-:S02]  /*dc10*/  F2FP.F16.F32.PACK_AB R10, R21, R20 ;  /* 0x00000014150a723e */ /* 0x000fc400000000ff */
[----:B------:R-:W-:Y:S02]  /*dc20*/  F2FP.F16.F32.PACK_AB R11, R35, R34 ;  /* 0x00000022230b723e */ /* 0x000fe400000000ff */
[----:B------:R-:W-:Y:S02]  /*dc30*/  LOP3.LUT R38, R0, 0x70, R7, 0x78, !PT ;  /* 0x0000007000267812 */ /* 0x000fe400078e7807 */
[----:B------:R-:W-:Y:S02]  /*dc40*/  F2FP.F16.F32.PACK_AB R5, R15, R14 ;  /* 0x0000000e0f05723e */ /* 0x000fe400000000ff */
[----:B------:R-:W-:Y:S01]  /*dc50*/  F2FP.F16.F32.PACK_AB R6, R17, R16 ;  /* 0x000000101106723e */ /* 0x000fe200000000ff */
[----:B------:R1:W-:Y:S01]  /*dc60*/  ST.E.128 desc[UR44][R38.64], R8 ;  /* 0x0000000826007985 */ /* 0x0003e2000c101d2c */
[----:B------:R-:W-:Y:S02]  /*dc70*/  LOP3.LUT R36, R3, 0x70, R12, 0x78, !PT ;  /* 0x0000007003247812 */ /* 0x000fe400078e780c */
[----:B------:R-:W-:-:S02]  /*dc80*/  F2FP.F16.F32.PACK_AB R7, R19, R18 ;  /* 0x000000121307723e */ /* 0x000fc400000000ff */
[----:B------:R-:W-:-:S03]  /*dc90*/  ISETP.NE.AND P0, PT, R30, R29, PT ;  /* 0x0000001d1e00720c */ /* 0x000fc60003f05270 */
[----:B------:R1:W-:Y:S10]  /*dca0*/  ST.E.128 desc[UR44][R36.64], R4 ;  /* 0x0000000424007985 */ /* 0x0003f4000c101d2c */
[----:B------:R-:W-:Y:S05]  /*dcb0*/  @!P0 BRA `(.L_x_227) ;  /* 0x0000000000408947 */ /* 0x000fea0003800000 */
[----:B------:R-:W-:Y:S01]  /*dcc0*/  MOV R14, 0x8 ;  /* 0x00000008000e7802 */ /* 0x000fe20000000f00 */
[----:B------:R-:W2:Y:S01]  /*dcd0*/  LDCU.64 UR6, c[0x4][0xb0] ;  /* 0x01001600ff0677ac */ /* 0x000ea20008000a00 */
[----:B------:R-:W-:Y:S02]  /*dce0*/  HFMA2 R12, -RZ, RZ, 0, 5.9604644775390625e-08 ;  /* 0x00000001ff0c7431 */ /* 0x000fe400000001ff */
[----:B-1----:R-:W-:Y:S01]  /*dcf0*/  IMAD.MOV.U32 R8, RZ, RZ, 0x192 ;  /* 0x00000192ff087424 */ /* 0x002fe200078e00ff */
[----:B------:R-:W1:Y:S01]  /*dd00*/  LDCU.64 UR4, c[0x4][0xb8] ;  /* 0x01001700ff0477ac */ /* 0x000e620008000a00 */
[----:B------:R-:W3:Y:S01]  /*dd10*/  LDC.64 R14, c[0x4][R14] ;  /* 0x010000000e0e7b82 */ /* 0x000ee20000000a00 */
[----:B------:R-:W-:Y:S01]  /*dd20*/  IMAD.MOV.U32 R13, RZ, RZ, RZ ;  /* 0x000000ffff0d7224 */ /* 0x000fe200078e00ff */
[----:B------:R-:W5:Y:S01]  /*dd30*/  LDCU.64 UR8, c[0x4][0x40] ;  /* 0x01000800ff0877ac */ /* 0x000f620008000a00 */
[----:B--2---:R-:W-:Y:S01]  /*dd40*/  IMAD.U32 R4, RZ, RZ, UR6 ;  /* 0x00000006ff047e24 */ /* 0x004fe2000f8e00ff */
[----:B------:R-:W-:Y:S01]  /*dd50*/  MOV R5, UR7 ;  /* 0x0000000700057c02 */ /* 0x000fe20008000f00 */
[----:B-1----:R-:W-:Y:S01]  /*dd60*/  IMAD.U32 R6, RZ, RZ, UR4 ;  /* 0x00000004ff067e24 */ /* 0x002fe2000f8e00ff */
[----:B------:R-:W-:Y:S01]  /*dd70*/  MOV R7, UR5 ;  /* 0x0000000500077c02 */ /* 0x000fe20008000f00 */
[----:B-----5:R-:W-:Y:S01]  /*dd80*/  IMAD.U32 R10, RZ, RZ, UR8 ;  /* 0x00000008ff0a7e24 */ /* 0x020fe2000f8e00ff */
[----:B------:R-:W-:-:S02]  /*dd90*/  MOV R11, UR9 ;  /* 0x00000009000b7c02 */ /* 0x000fc40008000f00 */
[----:B------:R-:W-:-:S07]  /*dda0*/  LEPC R20, `(.L_x_227) ;  /* 0x000000001014794e */ /* 0x000fce0000000000 */
[----:B---34-:R-:W-:Y:S05]  /*ddb0*/  CALL.ABS.NOINC R14 ;  /* 0x000000000e007343 */ /* 0x018fea0003c00000 */
.L_x_227:
[----:B------:R-:W-:Y:S01]  /*ddc0*/  LOP3.LUT R0, R28, 0x110, RZ, 0xfc, !PT ;  /* 0x000001101c007812 */ /* 0x000fe200078efcff */
[----:B------:R-:W-:Y:S05]  /*ddd0*/  WARPSYNC.ALL ;  /* 0x0000000000007948 */ /* 0x000fea0003800000 */
[----:B------:R-:W-:Y:S02]  /*dde0*/  R2UR UR4, R0 ;  /* 0x00000000000472ca */ /* 0x000fe400000e0000 */
[----:B------:R-:W2:Y:S11]  /*ddf0*/  S2R R0, SR_SWINHI ;  /* 0x0000000000007919 */ /* 0x000eb60000002f00 */
[----:B-1----:R-:W1:Y:S01]  /*de00*/  LDTM.x16 R4, tmem[UR4] ;  /* 0x00000004000479ee */ /* 0x002e620008240000 */
[----:B------:R-:W-:-:S02]  /*de10*/  MOV R36, R59 ;  /* 0x0000003b00247202 */ /* 0x000fc40000000f00 */
[----:B--2---:R-:W-:Y:S01]  /*de20*/  MOV R37, R0 ;  /* 0x0000000000257202 */ /* 0x004fe20000000f00 */
[----:B-1----:R-:W-:Y:S02]  /*de30*/  FMUL2 R6, R33.F32, R6.F32x2.HI_LO ;  /* 0x000000062106724a */ /* 0x002fe40000040000 */
[----:B------:R-:W-:-:S04]  /*de40*/  IMAD.WIDE.U32 R36, R27, 0x2, R36 ;  /* 0x000000021b247825 */ /* 0x000fc800078e0024 */
[C---:B------:R-:W-:Y:S02]  /*de50*/  FMUL2 R20, R33.reuse.F32, R8.F32x2.HI_LO ;  /* 0x000000082114724a */ /* 0x040fe40000040000 */
[----:B------:R-:W-:Y:S01]  /*de60*/  FMUL2 R4, R33.F32, R4.F32x2.HI_LO ;  /* 0x000000042104724a */ /* 0x000fe20000040000 */
[----:B------:R-:W-:Y:S01]  /*de70*/  F2FP.F16.F32.PACK_AB R9, R7, R6 ;  /* 0x000000060709723e */ /* 0x000fe200000000ff */
[C---:B------:R-:W-:Y:S01]  /*de80*/  FMUL2 R34, R33.reuse.F32, R10.F32x2.HI_LO ;  /* 0x0000000a2122724a */ /* 0x040fe20000040000 */
[C---:B------:R-:W-:Y:S01]  /*de90*/  IADD3 R0, P1, PT, R36.reuse, 0x28030, RZ ;  /* 0x0002803024007810 */ /* 0x040fe20007f3e0ff */
[C---:B------:R-:W-:Y:S01]  /*dea0*/  FMUL2 R12, R33.reuse.F32, R12.F32x2.HI_LO ;  /* 0x0000000c210c724a */ /* 0x040fe20000040000 */
[----:B------:R-:W-:Y:S01]  /*deb0*/  IADD3 R3, P0, PT, R36, 0x28020, RZ ;  /* 0x0002802024037810 */ /* 0x000fe20007f1e0ff */
[----:B------:R-:W-:Y:S01]  /*dec0*/  FMUL2 R14, R33.F32, R14.F32x2.HI_LO ;  /* 0x0000000e210e724a */ /* 0x000fe20000040000 */
[----:B------:R-:W-:Y:S01]  /*ded0*/  F2FP.F16.F32.PACK_AB R8, R5, R4 ;  /* 0x000000040508723e */ /* 0x000fe200000000ff */
[----:B------:R-:W-:-:S02]  /*dee0*/  IMAD.X R39, RZ, RZ, R37, P1 ;  /* 0x000000ffff277224 */ /* 0x000fc400008e0625 */
[C---:B------:R-:W-:Y:S02]  /*def0*/  FMUL2 R16, R33.reuse.F32, R16.F32x2.HI_LO ;  /* 0x000000102110724a */ /* 0x040fe40000040000 */
[----:B------:R-:W-:Y:S02]  /*df00*/  IMAD.X R37, RZ, RZ, R37, P0 ;  /* 0x000000ffff257224 */ /* 0x000fe400000e0625 */
[----:B------:R-:W-:Y:S01]  /*df10*/  FMUL2 R18, R33.F32, R18.F32x2.HI_LO ;  /* 0x000000122112724a */ /* 0x000fe20000040000 */
[----:B------:R-:W-:Y:S02]  /*df20*/  F2FP.F16.F32.PACK_AB R10, R21, R20 ;  /* 0x00000014150a723e */ /* 0x000fe400000000ff */
[----:B------:R-:W-:Y:S02]  /*df30*/  SHF.R.U64 R7, R0, 0x3, R39 ;  /* 0x0000000300077819 */ /* 0x000fe40000001227 */
[----:B------:R-:W-:Y:S02]  /*df40*/  SHF.R.U64 R6, R3, 0x3, R37 ;  /* 0x0000000303067819 */ /* 0x000fe40000001225 */
[----:B------:R-:W-:-:S02]  /*df50*/  F2FP.F16.F32.PACK_AB R11, R35, R34 ;  /* 0x00000022230b723e */ /* 0x000fc400000000ff */
[----:B------:R-:W-:Y:S02]  /*df60*/  LOP3.LUT R36, R3, 0x70, R6, 0x78, !PT ;  /* 0x0000007003247812 */ /* 0x000fe400078e7806 */
[----:B------:R-:W-:Y:S02]  /*df70*/  LOP3.LUT R38, R0, 0x70, R7, 0x78, !PT ;  /* 0x0000007000267812 */ /* 0x000fe400078e7807 */
[----:B------:R-:W-:Y:S01]  /*df80*/  F2FP.F16.F32.PACK_AB R4, R13, R12 ;  /* 0x0000000c0d04723e */ /* 0x000fe200000000ff */
[----:B------:R1:W-:Y:S01]  /*df90*/  ST.E.128 desc[UR44][R36.64], R8 ;  /* 0x0000000824007985 */ /* 0x0003e2000c101d2c */
[----:B------:R-:W-:Y:S02]  /*dfa0*/  F2FP.F16.F32.PACK_AB R5, R15, R14 ;  /* 0x0000000e0f05723e */ /* 0x000fe400000000ff */
[----:B------:R-:W-:Y:S02]  /*dfb0*/  F2FP.F16.F32.PACK_AB R6, R17, R16 ;  /* 0x000000101106723e */ /* 0x000fe400000000ff */
        /* <DEDUP_REMOVED lines=20> */
.L_x_228:
        /* <DEDUP_REMOVED lines=52> */
.L_x_229:
        /* <DEDUP_REMOVED lines=52> */
.L_x_230:
        /* <DEDUP_REMOVED lines=52> */
.L_x_231:
        /* <DEDUP_REMOVED lines=52> */
.L_x_232:
        /* <DEDUP_REMOVED lines=52> */
.L_x_233:
[----:B------:R-:W-:Y:S01]  /*f140*/  LOP3.LUT R0, R28, 0x170, RZ, 0xfc, !PT ;  /* 0x000001701c007812 */ /* 0x000fe200078efcff */
[----:B------:R-:W-:Y:S05]  /*f150*/  WARPSYNC.ALL ;  /* 0x0000000000007948 */ /* 0x000fea0003800000 */
[----:B------:R-:W-:Y:S02]  /*f160*/  R2UR UR4, R0 ;  /* 0x00000000000472ca */ /* 0x000fe400000e0000 */
[----:B------:R-:W2:Y:S11]  /*f170*/  S2R R0, SR_SWINHI ;  /* 0x0000000000007919 */ /* 0x000eb60000002f00 */
[----:B-1----:R-:W1:Y:S01]  /*f180*/  LDTM.x16 R4, tmem[UR4] ;  /* 0x00000004000479ee */ /* 0x002e620008240000 */
[----:B------:R-:W3:Y:S02]  /*f190*/  LDCU.64 UR4, c[0x0][0x880] ;  /* 0x00011000ff0477ac */ /* 0x000ee40008000a00 */
[----:B---3--:R-:W-:Y:S01]  /*f1a0*/  UISETP.NE.U32.AND UP0, UPT, UR4, URZ, UPT ;  /* 0x000000ff0400728c */ /* 0x008fe2000bf05070 */
[----:B------:R-:W-:-:S02]  /*f1b0*/  MOV R36, R59 ;  /* 0x0000003b00247202 */ /* 0x000fc40000000f00 */
[----:B--2---:R-:W-:Y:S01]  /*f1c0*/  MOV R37, R0 ;  /* 0x0000000000257202 */ /* 0x004fe20000000f00 */
[----:B------:R-:W-:Y:S01]  /*f1d0*/  UISETP.NE.AND.EX UP0, UPT, UR5, URZ, UPT, UP0 ;  /* 0x000000ff0500728c */ /* 0x000fe2000bf05300 */
        /* <DEDUP_REMOVED lines=25> */
[----:B------:R-:W-:-:S05]  /*f370*/  F2FP.F16.F32.PACK_AB R7, R19, R18 ;  /* 0x000000121307723e */ /* 0x000fca00000000ff */
[----:B------:R1:W-:Y:S01]  /*f380*/  ST.E.128 desc[UR44][R38.64], R4 ;  /* 0x0000000426007985 */ /* 0x0003e2000c101d2c */
[----:B------:R-:W-:Y:S01]  /*f390*/  @!PT LDS RZ, [RZ] ;  /* 0x00000000fffff984 */ /* 0x000fe20000000800 */
[----:B------:R-:W-:Y:S01]  /*f3a0*/  @!PT LDS RZ, [RZ] ;  /* 0x00000000fffff984 */ /* 0x000fe20000000800 */
[----:B------:R-:W-:Y:S01]  /*f3b0*/  @!PT LDS RZ, [RZ] ;  /* 0x00000000fffff984 */ /* 0x000fe20000000800 */
[----:B------:R-:W-:Y:S01]  /*f3c0*/  @!PT LDS RZ, [RZ] ;  /* 0x00000000fffff984 */ /* 0x000fe20000000800 */
[----:B------:R2:W-:Y:S06]  /*f3d0*/  MEMBAR.ALL.CTA ;  /* 0x0000000000007992 */ /* 0x0005ec0000008000 */
[----:B--2---:R-:W2:Y:S01]  /*f3e0*/  FENCE.VIEW.ASYNC.S ;  /* 0x00000000000073c6 */ /* 0x004ea20000000000 */
[----:B------:R-:W-:Y:S05]  /*f3f0*/  BRA.U !UP0, `(.L_x_234) ;  /* 0x0000000508387547 */ /* 0x000fea000b800000 */
[----:B------:R-:W-:Y:S01]  /*f400*/  FSETP.GEU.AND P0, PT, R24, 1.175494350822287508e-38, PT ;  /* 0x008000001800780b */ /* 0x000fe20003f0e000 */
[----:B-1----:R-:W1:Y:S01]  /*f410*/  LDC R4, c[0x0][0x904] ;  /* 0x00024100ff047b82 */ /* 0x002e620000000800 */
[----:B------:R-:W-:Y:S01]  /*f420*/  MOV R3, 0x3e055027 ;  /* 0x3e05502700037802 */ /* 0x000fe20000000f00 */
[----:B------:R-:W3:Y:S01]  /*f430*/  LDCU.64 UR4, c[0x0][0x908] ;  /* 0x00012100ff0477ac */ /* 0x000ee20008000a00 */
[----:B------:R-:W-:Y:S01]  /*f440*/  FSEL R8, RZ, -23, P0 ;  /* 0xc1b80000ff087808 */ /* 0x000fe20000000000 */
[----:B------:R-:W-:Y:S01]  /*f450*/  BSSY.RECONVERGENT B0, `(.L_x_234) ;  /* 0x0000048000007945 */ /* 0x000fe20003800200 */
[----:B------:R-:W-:-:S07]  /*f460*/  LOP3.LUT R7, R26, 0x7f, RZ, 0xc0, !PT ;  /* 0x0000007f1a077812 */ /* 0x000fce00078ec0ff */
[----:B------:R-:W-:-:S05]  /*f470*/  @!P0 FMUL R24, R24, 8388608 ;  /* 0x4b00000018188820 */ /* 0x000fca0000400000 */
[C---:B------:R-:W-:Y:S02]  /*f480*/  IADD3 R5, PT, PT, R24.reuse, -0x3f2aaaab, RZ ;  /* 0xc0d5555518057810 */ /* 0x040fe40007ffe0ff */
[----:B------:R-:W-:Y:S01]  /*f490*/  ISETP.GT.U32.AND P1, PT, R24, 0x7f7fffff, PT ;  /* 0x7f7fffff1800780c */ /* 0x000fe20003f24070 */
[----:B---3--:R-:W-:Y:S01]  /*f4a0*/  IMAD.HI.U32 R0, R57, UR4, RZ ;  /* 0x0000000439007c27 */ /* 0x008fe2000f8e00ff */
[----:B------:R-:W-:Y:S01]  /*f4b0*/  LOP3.LUT R5, R5, 0xff800000, RZ, 0xc0, !PT ;  /* 0xff80000005057812 */ /* 0x000fe200078ec0ff */
[----:B------:R-:W3:Y:S01]  /*f4c0*/  LDCU UR4, c[0x0][0x380] ;  /* 0x00007000ff0477ac */ /* 0x000ee20008000800 */
[----:B-1----:R-:W-:Y:S02]  /*f4d0*/  ISETP.NE.AND P0, PT, R4, 0x1, PT ;  /* 0x000000010400780c */ /* 0x002fe40003f05270 */
[-C--:B------:R-:W-:Y:S02]  /*f4e0*/  IADD3 R6, PT, PT, R24, -R5.reuse, RZ ;  /* 0x8000000518067210 */ /* 0x080fe40007ffe0ff */
[----:B------:R-:W-:Y:S01]  /*f4f0*/  SHF.R.U32.HI R0, RZ, UR5, R0 ;  /* 0x00000005ff007c19 */ /* 0x000fe20008011600 */
[----:B------:R-:W1:Y:S01]  /*f500*/  LDCU UR5, c[0x0][0x700] ;  /* 0x0000e000ff0577ac */ /* 0x000e620008000800 */
[----:B------:R-:W-:Y:S01]  /*f510*/  I2FP.F32.S32 R5, R5 ;  /* 0x0000000500057245 */ /* 0x000fe20000201400 */
[----:B------:R-:W-:Y:S01]  /*f520*/  FADD R6, R6, -1 ;  /* 0xbf80000006067421 */ /* 0x000fe20000000000 */
[----:B------:R-:W-:-:S03]  /*f530*/  SEL R0, R57, R0, !P0 ;  /* 0x0000000039007207 */ /* 0x000fc60004000000 */
[----:B------:R-:W-:Y:S01]  /*f540*/  FFMA R3, R6, -R3, 0.14084610342979431152 ;  /* 0x3e1039f606037423 */ /* 0x000fe20000000803 */
[----:B------:R-:W-:Y:S01]  /*f550*/  IADD3 R0, PT, PT, -R0, RZ, RZ ;  /* 0x000000ff00007210 */ /* 0x000fe20007ffe1ff */
[----:B------:R-:W-:Y:S02]  /*f560*/  FFMA R5, R5, 1.1920928955078125e-07, R8 ;  /* 0x3400000005057823 */ /* 0x000fe40000000008 */
[----:B------:R-:W-:Y:S02]  /*f570*/  FFMA R3, R6, R3, -0.12148627638816833496 ;  /* 0xbdf8cdcc06037423 */ /* 0x000fe40000000003 */
[----:B------:R-:W-:Y:S02]  /*f580*/  IMAD R0, R4, R0, R57 ;  /* 0x0000000004007224 */ /* 0x000fe400078e0239 */
[----:B------:R-:W-:-:S04]  /*f590*/  FFMA R3, R6, R3, 0.13980610668659210205 ;  /* 0x3e0f295506037423 */ /* 0x000fc80000000003 */
[----:B------:R-:W-:-:S04]  /*f5a0*/  FFMA R3, R6, R3, -0.16684235632419586182 ;  /* 0xbe2ad8b906037423 */ /* 0x000fc80000000003 */
[----:B------:R-:W-:-:S04]  /*f5b0*/  FFMA R3, R6, R3, 0.20012299716472625732 ;  /* 0x3e4ced0b06037423 */ /* 0x000fc80000000003 */
[----:B------:R-:W-:-:S04]  /*f5c0*/  FFMA R3, R6, R3, -0.24999669194221496582 ;  /* 0xbe7fff2206037423 */ /* 0x000fc80000000003 */
[----:B------:R-:W-:-:S04]  /*f5d0*/  FFMA R3, R6, R3, 0.33333182334899902344 ;  /* 0x3eaaaa7806037423 */ /* 0x000fc80000000003 */
[----:B------:R-:W-:-:S04]  /*f5e0*/  FFMA R3, R6, R3, -0.5 ;  /* 0xbf00000006037423 */ /* 0x000fc80000000003 */
[----:B------:R-:W-:-:S04]  /*f5f0*/  FMUL R3, R6, R3 ;  /* 0x0000000306037220 */ /* 0x000fc80000400000 */
[----:B------:R-:W-:Y:S01]  /*f600*/  FFMA R6, R6, R3, R6 ;  /* 0x0000000306067223 */ /* 0x000fe20000000006 */
[----:B------:R-:W-:-:S03]  /*f610*/  MOV R3, 0x7f800000 ;  /* 0x7f80000000037802 */ /* 0x000fc60000000f00 */
[----:B------:R-:W-:Y:S02]  /*f620*/  FFMA R5, R5, 0.69314718246459960938, R6 ;  /* 0x3f31721805057823 */ /* 0x000fe40000000006 */
[----:B------:R-:W-:Y:S01]  /*f630*/  @P1 FFMA R5, R24, R3, +INF ;  /* 0x7f80000018051423 */ /* 0x000fe20000000003 */
[----:B------:R-:W-:Y:S02]  /*f640*/  LEA R3, R0, R7, 0x8 ;  /* 0x0000000700037211 */ /* 0x000fe400078e40ff */
[----:B------:R-:W-:Y:S02]  /*f650*/  FSETP.NEU.AND P1, PT, R24, RZ, PT ;  /* 0x000000ff1800720b */ /* 0x000fe40003f2d000 */
[----:B---3--:R-:W-:Y:S02]  /*f660*/  ISETP.GE.AND P0, PT, R3, UR4, PT ;  /* 0x0000000403007c0c */ /* 0x008fe4000bf06270 */
[----:B------:R-:W-:-:S05]  /*f670*/  FSEL R0, R5, -INF , P1 ;  /* 0xff80000005007808 */ /* 0x000fca0000800000 */
[----:B-1----:R-:W-:-:S06]  /*f680*/  FFMA R25, R25, UR5, R0 ;  /* 0x0000000519197c23 */ /* 0x002fcc0008000000 */
[----:B------:R-:W-:Y:S05]  /*f690*/  @P0 BRA `(.L_x_235) ;  /* 0x00000000008c0947 */ /* 0x000fea0003800000 */
[----:B------:R-:W1:Y:S01]  /*f6a0*/  LDC R7, c[0x0][0x38c] ;  /* 0x0000e300ff077b82 */ /* 0x000e620000000800 */
[----:B------:R-:W3:Y:S01]  /*f6b0*/  LDCU UR6, c[0x0][0x890] ;  /* 0x00011200ff0677ac */ /* 0x000ee20008000800 */
[----:B------:R-:W5:Y:S01]  /*f6c0*/  LDCU.64 UR4, c[0x0][0x888] ;  /* 0x00011100ff0477ac */ /* 0x000f620008000a00 */
[----:B---3--:R-:W-:Y:S01]  /*f6d0*/  IMAD R3, R22, UR6, R3 ;  /* 0x0000000616037c24 */ /* 0x008fe2000f8e0203 */
[----:B-1----:R-:W-:-:S04]  /*f6e0*/  IABS R5, R7 ;  /* 0x0000000700057213 */ /* 0x002fc80000000000 */
[----:B------:R-:W1:Y:S08]  /*f6f0*/  I2F.RP R10, R5 ;  /* 0x00000005000a7306 */ /* 0x000e700000209400 */
[----:B-1----:R-:W1:Y:S02]  /*f700*/  MUFU.RCP R8, R10 ;  /* 0x0000000a00087308 */ /* 0x002e640000001000 */
[----:B-1----:R-:W-:-:S06]  /*f710*/  IADD3 R8, PT, PT, R8, 0xffffffe, RZ ;  /* 0x0ffffffe08087810 */ /* 0x002fcc0007ffe0ff */
[----:B------:R1:W3:Y:S02]  /*f720*/  F2I.FTZ.U32.TRUNC.NTZ R9, R8 ;  /* 0x0000000800097305 */ /* 0x0002e4000021f000 */
[----:B-1----:R-:W-:Y:S02]  /*f730*/  HFMA2 R8, -RZ, RZ, 0, 0 ;  /* 0x00000000ff087431 */ /* 0x002fe400000001ff */
[----:B---3--:R-:W-:-:S04]  /*f740*/  IMAD.MOV R0, RZ, RZ, -R9 ;  /* 0x000000ffff007224 */ /* 0x008fc800078e0a09 */
[----:B------:R-:W-:Y:S01]  /*f750*/  IMAD R4, R0, R5, RZ ;  /* 0x0000000500047224 */ /* 0x000fe200078e02ff */
[----:B------:R-:W-:-:S03]  /*f760*/  IABS R0, R2 ;  /* 0x0000000200007213 */ /* 0x000fc60000000000 */
[----:B------:R-:W-:-:S04]  /*f770*/  IMAD.HI.U32 R9, R9, R4, R8 ;  /* 0x0000000409097227 */ /* 0x000fc800078e0008 */
[----:B------:R-:W-:-:S04]  /*f780*/  IMAD.MOV.U32 R6, RZ, RZ, R0 ;  /* 0x000000ffff067224 */ /* 0x000fc800078e0000 */
[----:B------:R-:W-:Y:S02]  /*f790*/  IMAD.HI.U32 R4, R9, R6, RZ ;  /* 0x0000000609047227 */ /* 0x000fe400078e00ff */
[----:B------:R-:W1:Y:S03]  /*f7a0*/  LDC.64 R8, c[0x0][0x880] ;  /* 0x00022000ff087b82 */ /* 0x000e660000000a00 */
[----:B------:R-:W-:-:S05]  /*f7b0*/  IADD3 R0, PT, PT, -R4, RZ, RZ ;  /* 0x000000ff04007210 */ /* 0x000fca0007ffe1ff */
[----:B------:R-:W-:-:S05]  /*f7c0*/  IMAD R0, R5, R0, R6 ;  /* 0x0000000005007224 */ /* 0x000fca00078e0206 */
[----:B------:R-:W-:-:S13]  /*f7d0*/  ISETP.GT.U32.AND P0, PT, R5, R0, PT ;  /* 0x000000000500720c */ /* 0x000fda0003f04070 */
[----:B------:R-:W-:Y:S01]  /*f7e0*/  @!P0 IMAD.IADD R0, R0, 0x1, -R5 ;  /* 0x0000000100008824 */ /* 0x000fe200078e0a05 */
[----:B------:R-:W-:Y:S02]  /*f7f0*/  @!P0 IADD3 R4, PT, PT, R4, 0x1, RZ ;  /* 0x0000000104048810 */ /* 0x000fe40007ffe0ff */
[----:B------:R-:W-:Y:S02]  /*f800*/  ISETP.NE.AND P0, PT, R7, RZ, PT ;  /* 0x000000ff0700720c */ /* 0x000fe40003f05270 */
[----:B------:R-:W-:Y:S02]  /*f810*/  ISETP.GE.U32.AND P2, PT, R0, R5, PT ;  /* 0x000000050000720c */ /* 0x000fe40003f46070 */
[----:B------:R-:W-:-:S04]  /*f820*/  LOP3.LUT R0, R2, R7, RZ, 0x3c, !PT ;  /* 0x0000000702007212 */ /* 0x000fc800078e3cff */
[----:B------:R-:W-:-:S07]  /*f830*/  ISETP.GE.AND P1, PT, R0, RZ, PT ;  /* 0x000000ff0000720c */ /* 0x000fce0003f26270 */
[----:B------:R-:W-:-:S06]  /*f840*/  @P2 VIADD R4, R4, 0x1 ;  /* 0x0000000104042836 */ /* 0x000fcc0000000000 */
[----:B------:R-:W-:Y:S02]  /*f850*/  @!P1 IADD3 R4, PT, PT, -R4, RZ, RZ ;  /* 0x000000ff04049210 */ /* 0x000fe40007ffe1ff */
[----:B------:R-:W-:-:S04]  /*f860*/  @!P0 LOP3.LUT R4, RZ, R7, RZ, 0x33, !PT ;  /* 0x00000007ff048212 */ /* 0x000fc800078e33ff */
[C---:B------:R-:W-:Y:S01]  /*f870*/  IADD3 R0, PT, PT, -R4.reuse, RZ, RZ ;  /* 0x000000ff04007210 */ /* 0x040fe20007ffe1ff */
[----:B-----5:R-:W-:-:S04]  /*f880*/  IMAD R3, R4, UR5, R3 ;  /* 0x0000000504037c24 */ /* 0x020fc8000f8e0203 */
[----:B------:R-:W-:-:S04]  /*f890*/  IMAD R0, R7, R0, R2 ;  /* 0x0000000007007224 */ /* 0x000fc800078e0202 */
[----:B------:R-:W-:-:S04]  /*f8a0*/  IMAD R3, R0, UR4, R3 ;  /* 0x0000000400037c24 */ /* 0x000fc8000f8e0203 */
[----:B-1----:R-:W-:-:S05]  /*f8b0*/  IMAD.WIDE R8, R3, 0x4, R8 ;  /* 0x0000000403087825 */ /* 0x002fca00078e0208 */
[----:B------:R1:W-:Y:S02]  /*f8c0*/  STG.E desc[UR44][R8.64], R25 ;  /* 0x0000001908007986 */ /* 0x0003e4000c10192c */
.L_x_235:
[----:B------:R-:W-:Y:S05]  /*f8d0*/  BSYNC.RECONVERGENT B0 ;  /* 0x0000000000007941 */ /* 0x000fea0003800200 */
.L_x_234:
[----:B------:R-:W-:Y:S01]  /*f8e0*/  UISETP.NE.AND UP0, UPT, UR37, URZ, UPT ;  /* 0x000000ff2500728c */ /* 0x000fe2000bf05270 */
[----:B------:R-:W-:-:S08]  /*f8f0*/  NOP ;  /* 0x0000000000007918 */ /* 0x000fd00000000000 */
[----:B------:R-:W-:Y:S05]  /*f900*/  BRA.U UP0, `(.L_x_236) ;  /* 0x0000000100087547 */ /* 0x000fea000b800000 */
[----:B------:R-:W-:Y:S05]  /*f910*/  BPT.TRAP 0x1 ;  /* 0x000000040000795c */ /* 0x000fea0000300000 */
[----:B------:R-:W-:Y:S05]  /*f920*/  BPT.TRAP 0x1 ;  /* 0x000000040000795c */ /* 0x000fea0000300000 */
.L_x_236:
[----:B------:R-:W-:Y:S01]  /*f930*/  IADD3 R3, PT, PT, R59, 0x380a0, RZ ;  /* 0x000380a03b037810 */ /* 0x000fe20007ffe0ff */
[----:B------:R-:W-:-:S03]  /*f940*/  UISETP.NE.AND UP0, UPT, UR37, URZ, UPT ;  /* 0x000000ff2500728c */ /* 0x000fc6000bf05270 */
[----:B------:R-:W-:-:S04]  /*f950*/  PRMT R0, R60, 0x654, R3 ;  /* 0x000006543c007816 */ /* 0x000fc80000000003 */
[----:B--2---:R2:W-:Y:S02]  /*f960*/  SYNCS.ARRIVE.TRANS64.RED.A1T0 RZ, [R0+URZ], RZ ;  /* 0x000000ff00ff79a7 */ /* 0x0045e400081004ff */
[----:B------:R-:W-:Y:S05]  /*f970*/  BRA.U UP0, `(.L_x_237) ;  /* 0x0000000100047547 */ /* 0x000fea000b800000 */
[----:B------:R-:W-:Y:S05]  /*f980*/  BPT.TRAP 0x1 ;  /* 0x000000040000795c */ /* 0x000fea0000300000 */
.L_x_237:
[----:B------:R3:W-:Y:S01]  /*f990*/  SYNCS.ARRIVE.TRANS64.A1T0 RZ, [R59+URZ+0x380b0], RZ ;  /* 0x0380b0ff3bff79a7 */ /* 0x0007e200081000ff */
[----:B------:R-:W-:-:S09]  /*f9a0*/  UISETP.NE.AND UP0, UPT, UR42, URZ, UPT ;  /* 0x000000ff2a00728c */ /* 0x000fd2000bf05270 */
[----:B------:R-:W-:Y:S05]  /*f9b0*/  BRA.U !UP0, `(.L_x_238) ;  /* 0x0000000108047547 */ /* 0x000fea000b800000 */
[----:B------:R-:W-:Y:S05]  /*f9c0*/  BPT.TRAP 0x1 ;  /* 0x000000040000795c */ /* 0x000fea0000300000 */
.L_x_238:
[----:B------:R-:W-:Y:S01]  /*f9d0*/  ULOP3.LUT UR4, UR38, 0x1, URZ, 0x3c, !UPT ;  /* 0x0000000126047892 */ /* 0x000fe2000f8e3cff */
[----:B--2---:R-:W-:-:S05]  /*f9e0*/  LOP3.LUT R0, R28, 0x80, RZ, 0xfc, !PT ;  /* 0x000000801c007812 */ /* 0x004fca00078efcff */
[----:B-1----:R-:W-:-:S05]  /*f9f0*/  IMAD.U32 R4, RZ, RZ, UR4 ;  /* 0x00000004ff047e24 */ /* 0x002fca000f8e00ff */
[----:B------:R-:W-:-:S04]  /*fa00*/  SHF.L.U32 R4, R4, 0x1f, RZ ;  /* 0x0000001f04047819 */ /* 0x000fc800000006ff */
[----:B------:R-:W1:Y:S02]  /*fa10*/  SYNCS.PHASECHK.TRANS64.TRYWAIT P0, [R59+URZ+0x38080], R4 ;  /* 0x038080043b0075a7 */ /* 0x000e6400080011ff */
[----:B-1----:R-:W-:Y:S05]  /*fa20*/  @!P0 BRA `(.L_x_239) ;  /* 0x000000d000ac8947 */ /* 0x002fea0003800000 */
.L_x_445:
[----:B------:R-:W-:Y:S01]  /*fa30*/  R2UR UR4, R0 ;  /* 0x00000000000472ca */ /* 0x000fe200000e0000 */
[----:B------:R-:W-:-:S12]  /*fa40*/  UISETP.NE.AND UP0, UPT, UR42, URZ, UPT ;  /* 0x000000ff2a00728c */ /* 0x000fd8000bf05270 */
[----:B------:R-:W2:Y:S02]  /*fa50*/  LDTM.x2 R24, tmem[UR4] ;  /* 0x00000004001879ee */ /* 0x000ea400080c0000 */
[----:B--2---:R-:W-:Y:S05]  /*fa60*/  BRA.U !UP0, `(.L_x_240) ;  /* 0x0000000108047547 */ /* 0x004fea000b800000 */
[----:B------:R-:W-:Y:S05]  /*fa70*/  BPT.TRAP 0x1 ;  /* 0x000000040000795c */ /* 0x000fea0000300000 */
.L_x_240:
[----:B------:R-:W-:Y:S01]  /*fa80*/  PRMT R31, R60, 0x654, R31 ;  /* 0x000006543c1f7816 */ /* 0x000fe2000000001f */
[----:B------:R-:W-:-:S03]  /*fa90*/  UISETP.NE.AND UP0, UPT, UR37, URZ, UPT ;  /* 0x000000ff2500728c */ /* 0x000fc6000bf05270 */
[----:B------:R2:W-:Y:S06]  /*faa0*/  SYNCS.ARRIVE.TRANS64.RED.A1T0 RZ, [R31+URZ], RZ ;  /* 0x000000ff1fff79a7 */ /* 0x0005ec00081004ff */
[----:B------:R-:W-:Y:S05]  /*fab0*/  BRA.U UP0, `(.L_x_241) ;  /* 0x0000000100047547 */ /* 0x000fea000b800000 */
[----:B------:R-:W-:Y:S05]  /*fac0*/  BPT.TRAP 0x1 ;  /* 0x000000040000795c */ /* 0x000fea0000300000 */
.L_x_241:
[----:B------:R-:W-:-:S04]  /*fad0*/  MOV R0, UR36 ;  /* 0x0000002400007c02 */ /* 0x000fc80008000f00 */
[----:B------:R-:W-:-:S04]  /*fae0*/  SHF.L.U32 R0, R0, 0x1f, RZ ;  /* 0x0000001f00007819 */ /* 0x000fc800000006ff */
[----:B------:R-:W5:Y:S02]  /*faf0*/  SYNCS.PHASECHK.TRANS64.TRYWAIT P0, [R59+URZ+0x38098], R0 ;  /* 0x038098003b0075a7 */ /* 0x000f6400080011ff */
[----:B-----5:R-:W-:Y:S05]  /*fb00*/  @!P0 BRA `(.L_x_242) ;  /* 0x000000d000888947 */ /* 0x020fea0003800000 */
.L_x_446:
[----:B------:R-:W-:-:S09]  /*fb10*/  UISETP.NE.AND UP0, UPT, UR37, URZ, UPT ;  /* 0x000000ff2500728c */ /* 0x000fd2000bf05270 */
[----:B------:R-:W-:Y:S05]  /*fb20*/  BRA.U UP0, `(.L_x_243) ;  /* 0x0000000100047547 */ /* 0x000fea000b800000 */
[----:B------:R-:W-:Y:S05]  /*fb30*/  BPT.TRAP 0x1 ;  /* 0x000000040000795c */ /* 0x000fea0000300000 */
.L_x_243:
[----:B------:R-:W-:Y:S01]  /*fb40*/  SHF.L.U32 R0, R56, 0x1f, RZ ;  /* 0x0000001f38007819 */ /* 0x000fe200000006ff */
[----:B------:R1:W1:Y:S01]  /*fb50*/  MUFU.RCP R3, R24 ;  /* 0x0000001800037308 */ /* 0x0002620000001000 */
[----:B------:R-:W-:Y:S02]  /*fb60*/  BSSY B0, `(.L_x_244) ;  /* 0x0000003000007945 */ /* 0x000fe40003800000 */
[----:B------:R-:W5:Y:S02]  /*fb70*/  SYNCS.PHASECHK.TRANS64.TRYWAIT P0, [R59+URZ+0x380c8], R0 ;  /* 0x0380c8003b0075a7 */ /* 0x000f6400080011ff */
[----:B-1---5:R-:W-:Y:S05]  /*fb80*/  @!P0 BRA `(.L_x_245) ;  /* 0x000000d0007c8947 */ /* 0x022fea0003800000 */
.L_x_447:
[----:B------:R-:W-:Y:S05]  /*fb90*/  BSYNC B0 ;  /* 0x0000000000007941 */ /* 0x000fea0003800000 */
.L_x_244:
[----:B------:R-:W1:Y:S01]  /*fba0*/  LDCU UR4, c[0x0][0x708] ;  /* 0x0000e100ff0477ac */ /* 0x000e620008000800 */
[----:B------:R-:W-:-:S04]  /*fbb0*/  FFMA R0, -R24, R3, 1 ;  /* 0x3f80000018007423 */ /* 0x000fc80000000103 */
[----:B------:R-:W-:Y:S01]  /*fbc0*/  FFMA R0, R3, R0, R3 ;  /* 0x0000000003007223 */ /* 0x000fe20000000003 */
[----:B-1----:R-:W-:-:S03]  /*fbd0*/  MOV R3, UR4 ;  /* 0x0000000400037c02 */ /* 0x002fc60008000f00 */
[----:B--2---:R-:W-:Y:S01]  /*fbe0*/  FFMA R31, R0, UR4, RZ ;  /* 0x00000004001f7c23 */ /* 0x004fe200080000ff */
[----:B------:R-:W1:Y:S03]  /*fbf0*/  FCHK P0, R3, R24 ;  /* 0x0000001803007302 */ /* 0x000e660000000000 */
[----:B------:R-:W-:-:S04]  /*fc00*/  FFMA R4, -R24, R31, UR4 ;  /* 0x0000000418047e23 */ /* 0x000fc8000800011f */
[----:B------:R-:W-:Y:S01]  /*fc10*/  FFMA R31, R0, R4, R31 ;  /* 0x00000004001f7223 */ /* 0x000fe2000000001f */
[----:B-1----:R-:W-:Y:S06]  /*fc20*/  @!P0 BRA `(.L_x_246) ;  /* 0x00000000000c8947 */ /* 0x002fec0003800000 */
[----:B------:R-:W-:Y:S02]  /*fc30*/  MOV R4, 0xfc50 ;  /* 0x0000fc5000047802 */ /* 0x000fe40000000f00 */
[----:B---34-:R-:W-:Y:S05]  /*fc40*/  CALL.REL.NOINC `($__internal_3_$__cuda_sm3x_div_rn_noftz_f32_slowpath) ;  /* 0x000000d800f47944 */ /* 0x018fea0003c00000 */
[----:B------:R-:W-:-:S07]  /*fc50*/  MOV R31, R33 ;  /* 0x00000021001f7202 */ /* 0x000fce0000000f00 */
.L_x_246:
[----:B------:R-:W-:Y:S01]  /*fc60*/  LOP3.LUT R0, R28, 0x180, RZ, 0xfc, !PT ;  /* 0x000001801c007812 */ /* 0x000fe200078efcff */
[----:B------:R-:W-:Y:S05]  /*fc70*/  WARPSYNC.ALL ;  /* 0x0000000000007948 */ /* 0x000fea0003800000 */
[----:B------:R-:W-:Y:S02]  /*fc80*/  R2UR UR4, R0 ;  /* 0x00000000000472ca */ /* 0x000fe400000e0000 */
[----:B------:R-:W1:Y:S11]  /*fc90*/  S2R R0, SR_SWINHI ;  /* 0x0000000000007919 */ /* 0x000e760000002f00 */
[----:B------:R-:W2:Y:S01]  /*fca0*/  LDTM.x16 R4, tmem[UR4] ;  /* 0x00000004000479ee */ /* 0x000ea20008240000 */
[----:B------:R-:W-:-:S02]  /*fcb0*/  MOV R34, R59 ;  /* 0x0000003b00227202 */ /* 0x000fc40000000f00 */
[----:B-1----:R-:W-:Y:S01]  /*fcc0*/  MOV R35, R0 ;  /* 0x0000000000237202 */ /* 0x002fe20000000f00 */
[----:B--2---:R-:W-:Y:S02]  /*fcd0*/  FMUL2 R6, R31.F32, R6.F32x2.HI_LO ;  /* 0x000000061f06724a */ /* 0x004fe40000040000 */
        /* <DEDUP_REMOVED lines=44> */
.L_x_247:
        /* <DEDUP_REMOVED lines=52> */
.L_x_248:
        /* <DEDUP_REMOVED lines=52> */
.L_x_249:
        /* <DEDUP_REMOVED lines=52> */
.L_x_250:
        /* <DEDUP_REMOVED lines=52> */
.L_x_251:
        /* <DEDUP_REMOVED lines=52> */
.L_x_252:
        /* <DEDUP_REMOVED lines=52> */
.L_x_253:
[----:B------:R-:W2:Y:S01]  /*11320*/  LDCU.64 UR4, c[0x0][0x880] ;  /* 0x00011000ff0477ac */ /* 0x000ea20008000a00 */
[----:B------:R-:W5:Y:S01]  /*11330*/  S2R R0, SR_SWINHI ;  /* 0x0000000000007919 */ /* 0x000f620000002f00 */
[----:B------:R-:W-:Y:S02]  /*11340*/  LOP3.LUT R28, R28, 0x1f0, RZ, 0xfc, !PT ;  /* 0x000001f01c1c7812 */ /* 0x000fe400078efcff */
[----:B--2---:R-:W-:-:S04]  /*11350*/  ISETP.NE.U32.AND P0, PT, RZ, UR4, PT ;  /* 0x00000004ff007c0c */ /* 0x004fc8000bf05070 */
[----:B------:R-:W-:Y:S01]  /*11360*/  ISETP.NE.AND.EX P0, PT, RZ, UR5, PT, P0 ;  /* 0x00000005ff007c0c */ /* 0x000fe2000bf05300 */
[----:B------:R-:W-:Y:S05]  /*11370*/  WARPSYNC.ALL ;  /* 0x0000000000007948 */ /* 0x000fea0003800000 */
[----:B------:R-:W-:Y:S02]  /*11380*/  R2UR UR4, R28 ;  /* 0x000000001c0472ca */ /* 0x000fe400000e0000 */
[----:B-1----:R-:W-:Y:S02]  /*11390*/  MOV R34, R59 ;  /* 0x0000003b00227202 */ /* 0x002fe40000000f00 */
[----:B-----5:R-:W-:-:S03]  /*113a0*/  MOV R35, R0 ;  /* 0x0000000000237202 */ /* 0x020fc60000000f00 */
[----:B------:R-:W-:-:S06]  /*113b0*/  IMAD.WIDE.U32 R34, R27, 0x2, R34 ;  /* 0x000000021b227825 */ /* 0x000fcc00078e0022 */
[----:B------:R-:W1:Y:S01]  /*113c0*/  LDTM.x16 R4, tmem[UR4] ;  /* 0x00000004000479ee */ /* 0x000e620008240000 */
[C---:B------:R-:W-:Y:S02]  /*113d0*/  IADD3 R27, P1, PT, R34.reuse, 0x30460, RZ ;  /* 0x00030460221b7810 */ /* 0x040fe40007f3e0ff */
[----:B------:R-:W-:-:S03]  /*113e0*/  IADD3 R3, P2, PT, R34, 0x30470, RZ ;  /* 0x0003047022037810 */ /* 0x000fc60007f5e0ff */
[--C-:B------:R-:W-:Y:S02]  /*113f0*/  IMAD.X R33, RZ, RZ, R35.reuse, P1 ;  /* 0x000000ffff217224 */ /* 0x100fe400008e0623 */
[----:B------:R-:W-:-:S05]  /*11400*/  IMAD.X R35, RZ, RZ, R35, P2 ;  /* 0x000000ffff237224 */ /* 0x000fca00010e0623 */
[----:B------:R-:W-:-:S04]  /*11410*/  SHF.R.U64 R0, R3, 0x3, R35 ;  /* 0x0000000303007819 */ /* 0x000fc80000001223 */
[----:B------:R-:W-:Y:S01]  /*11420*/  LOP3.LUT R34, R3, 0x70, R0, 0x78, !PT ;  /* 0x0000007003227812 */ /* 0x000fe200078e7800 */
[----:B-1----:R-:W-:Y:S01]  /*11430*/  FMUL2 R20, R31.F32, R8.F32x2.HI_LO ;  /* 0x000000081f14724a */ /* 0x002fe20000040000 */
[----:B------:R-:W-:Y:S01]  /*11440*/  SHF.R.U64 R8, R27, 0x3, R33 ;  /* 0x000000031b087819 */ /* 0x000fe20000001221 */
[C---:B------:R-:W-:Y:S02]  /*11450*/  FMUL2 R4, R31.reuse.F32, R4.F32x2.HI_LO ;  /* 0x000000041f04724a */ /* 0x040fe40000040000 */
[----:B------:R-:W-:Y:S01]  /*11460*/  FMUL2 R6, R31.F32, R6.F32x2.HI_LO ;  /* 0x000000061f06724a */ /* 0x000fe20000040000 */
[----:B------:R-:W-:Y:S01]  /*11470*/  LOP3.LUT R32, R27, 0x70, R8, 0x78, !PT ;  /* 0x000000701b207812 */ /* 0x000fe200078e7808 */
[----:B------:R-:W-:Y:S01]  /*11480*/  FMUL2 R28, R31.F32, R10.F32x2.HI_LO ;  /* 0x0000000a1f1c724a */ /* 0x000fe20000040000 */
[----:B------:R-:W-:Y:S01]  /*11490*/  F2FP.F16.F32.PACK_AB R8, R5, R4 ;  /* 0x000000040508723e */ /* 0x000fe200000000ff */
[----:B------:R-:W-:Y:S01]  /*114a0*/  FMUL2 R12, R31.F32, R12.F32x2.HI_LO ;  /* 0x0000000c1f0c724a */ /* 0x000fe20000040000 */
[----:B------:R-:W-:Y:S01]  /*114b0*/  F2FP.F16.F32.PACK_AB R9, R7, R6 ;  /* 0x000000060709723e */ /* 0x000fe200000000ff */
[----:B------:R-:W-:Y:S01]  /*114c0*/  FMUL2 R14, R31.F32, R14.F32x2.HI_LO ;  /* 0x0000000e1f0e724a */ /* 0x000fe20000040000 */
[----:B------:R-:W-:Y:S01]  /*114d0*/  F2FP.F16.F32.PACK_AB R10, R21, R20 ;  /* 0x00000014150a723e */ /* 0x000fe200000000ff */
[----:B------:R-:W-:Y:S01]  /*114e0*/  FMUL2 R16, R31.F32, R16.F32x2.HI_LO ;  /* 0x000000101f10724a */ /* 0x000fe20000040000 */
[----:B------:R-:W-:Y:S01]  /*114f0*/  F2FP.F16.F32.PACK_AB R11, R29, R28 ;  /* 0x0000001c1d0b723e */ /* 0x000fe200000000ff */
[----:B------:R-:W-:Y:S01]  /*11500*/  FMUL2 R18, R31.F32, R18.F32x2.HI_LO ;  /* 0x000000121f12724a */ /* 0x000fe20000040000 */
[----:B------:R-:W-:-:S02]  /*11510*/  F2FP.F16.F32.PACK_AB R4, R13, R12 ;  /* 0x0000000c0d04723e */ /* 0x000fc400000000ff */
[----:B------:R-:W-:Y:S01]  /*11520*/  F2FP.F16.F32.PACK_AB R5, R15, R14 ;  /* 0x0000000e0f05723e */ /* 0x000fe200000000ff */
[----:B------:R1:W-:Y:S01]  /*11530*/  ST.E.128 desc[UR44][R32.64], R8 ;  /* 0x0000000820007985 */ /* 0x0003e2000c101d2c */
        /* <DEDUP_REMOVED lines=9> */
[----:B------:R-:W-:Y:S05]  /*115d0*/  @!P0 BRA `(.L_x_254) ;  /* 0x00000004003c8947 */ /* 0x000fea0003800000 */
[C---:B------:R-:W-:Y:S01]  /*115e0*/  FSETP.GEU.AND P1, PT, R24.reuse, 1.175494350822287508e-38, PT ;  /* 0x008000001800780b */ /* 0x040fe20003f2e000 */
[----:B------:R-:W5:Y:S01]  /*115f0*/  LDC R3, c[0x0][0x904] ;  /* 0x00024100ff037b82 */ /* 0x000f620000000800 */
[----:B------:R-:W-:Y:S01]  /*11600*/  MOV R0, 0x3e055027 ;  /* 0x3e05502700007802 */ /* 0x000fe20000000f00 */
[----:B------:R-:W3:Y:S01]  /*11610*/  LDCU.64 UR4, c[0x0][0x908] ;  /* 0x00012100ff0477ac */ /* 0x000ee20008000a00 */
[----:B-1----:R-:W-:Y:S01]  /*11620*/  FSEL R7, RZ, -23, P1 ;  /* 0xc1b80000ff077808 */ /* 0x002fe20000800000 */
[----:B------:R-:W-:Y:S08]  /*11630*/  BSSY.RECONVERGENT B0, `(.L_x_254) ;  /* 0x0000049000007945 */ /* 0x000ff00003800200 */
[----:B------:R-:W-:-:S05]  /*11640*/  @!P1 FMUL R24, R24, 8388608 ;  /* 0x4b00000018189820 */ /* 0x000fca0000400000 */
[C---:B------:R-:W-:Y:S02]  /*11650*/  IADD3 R9, PT, PT, R24.reuse, -0x3f2aaaab, RZ ;  /* 0xc0d5555518097810 */ /* 0x040fe40007ffe0ff */
[C---:B------:R-:W-:Y:S02]  /*11660*/  FSETP.NEU.AND P1, PT, R24.reuse, RZ, PT ;  /* 0x000000ff1800720b */ /* 0x040fe40003f2d000 */
[----:B------:R-:W-:Y:S02]  /*11670*/  LOP3.LUT R9, R9, 0xff800000, RZ, 0xc0, !PT ;  /* 0xff80000009097812 */ /* 0x000fe400078ec0ff */
[----:B-----5:R-:W-:Y:S02]  /*11680*/  ISETP.NE.AND P0, PT, R3, 0x1, PT ;  /* 0x000000010300780c */ /* 0x020fe40003f05270 */
[-C--:B------:R-:W-:Y:S02]  /*11690*/  IADD3 R5, PT, PT, R24, -R9.reuse, RZ ;  /* 0x8000000918057210 */ /* 0x080fe40007ffe0ff */
[----:B------:R-:W-:-:S03]  /*116a0*/  I2FP.F32.S32 R6, R9 ;  /* 0x0000000900067245 */ /* 0x000fc60000201400 */
[----:B------:R-:W-:Y:S02]  /*116b0*/  FADD R5, R5, -1 ;  /* 0xbf80000005057421 */ /* 0x000fe40000000000 */
[----:B------:R-:W-:Y:S01]  /*116c0*/  FFMA R6, R6, 1.1920928955078125e-07, R7 ;  /* 0x3400000006067823 */ /* 0x000fe20000000007 */
[----:B------:R-:W-:Y:S01]  /*116d0*/  LOP3.LUT R7, R26, 0x7f, RZ, 0xc0, !PT ;  /* 0x0000007f1a077812 */ /* 0x000fe200078ec0ff */
[----:B------:R-:W-:-:S04]  /*116e0*/  FFMA R0, R5, -R0, 0.14084610342979431152 ;  /* 0x3e1039f605007423 */ /* 0x000fc80000000800 */
[----:B------:R-:W-:Y:S01]  /*116f0*/  FFMA R4, R5, R0, -0.12148627638816833496 ;  /* 0xbdf8cdcc05047423 */ /* 0x000fe20000000000 */
[----:B---3--:R-:W-:Y:S01]  /*11700*/  IMAD.HI.U32 R0, R57, UR4, RZ ;  /* 0x0000000439007c27 */ /* 0x008fe2000f8e00ff */
[----:B------:R-:W1:Y:S03]  /*11710*/  LDCU UR4, c[0x0][0x380] ;  /* 0x00007000ff0477ac */ /* 0x000e660008000800 */
[C---:B------:R-:W-:Y:S01]  /*11720*/  FFMA R4, R5.reuse, R4, 0.13980610668659210205 ;  /* 0x3e0f295505047423 */ /* 0x040fe20000000004 */
[----:B------:R-:W-:Y:S01]  /*11730*/  SHF.R.U32.HI R0, RZ, UR5, R0 ;  /* 0x00000005ff007c19 */ /* 0x000fe20008011600 */
[----:B------:R-:W3:Y:S02]  /*11740*/  LDCU UR5, c[0x0][0x700] ;  /* 0x0000e000ff0577ac */ /* 0x000ee40008000800 */
[----:B------:R-:W-:Y:S01]  /*11750*/  FFMA R4, R5, R4, -0.16684235632419586182 ;  /* 0xbe2ad8b905047423 */ /* 0x000fe20000000004 */
[----:B------:R-:W-:-:S03]  /*11760*/  SEL R0, R57, R0, !P0 ;  /* 0x0000000039007207 */ /* 0x000fc60004000000 */
[C---:B------:R-:W-:Y:S01]  /*11770*/  FFMA R4, R5.reuse, R4, 0.20012299716472625732 ;  /* 0x3e4ced0b05047423 */ /* 0x040fe20000000004 */
[----:B------:R-:W-:Y:S02]  /*11780*/  ISETP.GT.U32.AND P0, PT, R24, 0x7f7fffff, PT ;  /* 0x7f7fffff1800780c */ /* 0x000fe40003f04070 */
[----:B------:R-:W-:Y:S01]  /*11790*/  IADD3 R0, PT, PT, -R0, RZ, RZ ;  /* 0x000000ff00007210 */ /* 0x000fe20007ffe1ff */
[----:B------:R-:W-:-:S04]  /*117a0*/  FFMA R4, R5, R4, -0.24999669194221496582 ;  /* 0xbe7fff2205047423 */ /* 0x000fc80000000004 */
[----:B------:R-:W-:Y:S01]  /*117b0*/  FFMA R4, R5, R4, 0.33333182334899902344 ;  /* 0x3eaaaa7805047423 */ /* 0x000fe20000000004 */
[----:B------:R-:W-:Y:S01]  /*117c0*/  IMAD R0, R3, R0, R57 ;  /* 0x0000000003007224 */ /* 0x000fe200078e0239 */
[----:B------:R-:W-:Y:S02]  /*117d0*/  MOV R3, 0x7f800000 ;  /* 0x7f80000000037802 */ /* 0x000fe40000000f00 */
[C---:B------:R-:W-:Y:S02]  /*117e0*/  FFMA R4, R5.reuse, R4, -0.5 ;  /* 0xbf00000005047423 */ /* 0x040fe40000000004 */
[----:B------:R-:W-:Y:S02]  /*117f0*/  LEA R0, R0, R7, 0x8 ;  /* 0x0000000700007211 */ /* 0x000fe400078e40ff */
[----:B------:R-:W-:-:S04]  /*11800*/  FMUL R4, R5, R4 ;  /* 0x0000000405047220 */ /* 0x000fc80000400000 */
[----:B------:R-:W-:-:S04]  /*11810*/  FFMA R5, R5, R4, R5 ;  /* 0x0000000405057223 */ /* 0x000fc80000000005 */
[----:B------:R-:W-:Y:S01]  /*11820*/  FFMA R5, R6, 0.69314718246459960938, R5 ;  /* 0x3f31721806057823 */ /* 0x000fe20000000005 */
[----:B------:R-:W-:Y:S01]  /*11830*/  @P0 FFMA R5, R24, R3, +INF ;  /* 0x7f80000018050423 */ /* 0x000fe20000000003 */
[----:B------:R-:W-:-:S04]  /*11840*/  IADD3 R3, PT, PT, R0, 0x80, RZ ;  /* 0x0000008000037810 */ /* 0x000fc80007ffe0ff */
[----:B-1----:R-:W-:Y:S02]  /*11850*/  ISETP.GE.AND P0, PT, R3, UR4, PT ;  /* 0x0000000403007c0c */ /* 0x002fe4000bf06270 */
[----:B------:R-:W-:-:S05]  /*11860*/  FSEL R0, R5, -INF , P1 ;  /* 0xff80000005007808 */ /* 0x000fca0000800000 */
[----:B---3--:R-:W-:-:S06]  /*11870*/  FFMA R25, R25, UR5, R0 ;  /* 0x0000000519197c23 */ /* 0x008fcc0008000000 */
        /* <DEDUP_REMOVED lines=36> */
.L_x_255:
[----:B------:R-:W-:Y:S05]  /*11ac0*/  BSYNC.RECONVERGENT B0 ;  /* 0x0000000000007941 */ /* 0x000fea0003800200 */
.L_x_254:
[----:B------:R-:W-:Y:S01]  /*11ad0*/  UISETP.NE.AND UP0, UPT, UR37, URZ, UPT ;  /* 0x000000ff2500728c */ /* 0x000fe2000bf05270 */
[----:B------:R-:W-:-:S08]  /*11ae0*/  NOP ;  /* 0x0000000000007918 */ /* 0x000fd00000000000 */
[----:B------:R-:W-:Y:S05]  /*11af0*/  BRA.U UP0, `(.L_x_256) ;  /* 0x0000000100087547 */ /* 0x000fea000b800000 */
[----:B------:R-:W-:Y:S05]  /*11b00*/  BPT.TRAP 0x1 ;  /* 0x000000040000795c */ /* 0x000fea0000300000 */
[----:B------:R-:W-:Y:S05]  /*11b10*/  BPT.TRAP 0x1 ;  /* 0x000000040000795c */ /* 0x000fea0000300000 */
.L_x_256:
[----:B------:R-:W-:Y:S01]  /*11b20*/  IADD3 R3, PT, PT, R59, 0x380a8, RZ ;  /* 0x000380a83b037810 */ /* 0x000fe20007ffe0ff */
[----:B------:R-:W-:-:S03]  /*11b30*/  UISETP.NE.AND UP0, UPT, UR37, URZ, UPT ;  /* 0x000000ff2500728c */ /* 0x000fc6000bf05270 */
[----:B------:R-:W-:-:S04]  /*11b40*/  PRMT R3, R60, 0x654, R3 ;  /* 0x000006543c037816 */ /* 0x000fc80000000003 */
[----:B--2---:R2:W-:Y:S02]  /*11b50*/  SYNCS.ARRIVE.TRANS64.RED.A1T0 RZ, [R3+URZ], RZ ;  /* 0x000000ff03ff79a7 */ /* 0x0045e400081004ff */
[----:B------:R-:W-:Y:S05]  /*11b60*/  BRA.U UP0, `(.L_x_257) ;  /* 0x0000000100047547 */ /* 0x000fea000b800000 */
[----:B------:R-:W-:Y:S05]  /*11b70*/  BPT.TRAP 0x1 ;  /* 0x000000040000795c */ /* 0x000fea0000300000 */
.L_x_257:
[----:B------:R1:W-:Y:S01]  /*11b80*/  SYNCS.ARRIVE.TRANS64.A1T0 RZ, [R59+URZ+0x380b8], RZ ;  /* 0x0380b8ff3bff79a7 */ /* 0x0003e200081000ff */
[----:B------:R-:W-:Y:S01]  /*11b90*/  LOP3.LUT R56, R56, 0x1, RZ, 0x3c, !PT ;  /* 0x0000000138387812 */ /* 0x000fe200078e3cff */
[----:B------:R-:W-:Y:S01]  /*11ba0*/  ULOP3.LUT UR36, UR36, 0x1, URZ, 0x3c, !UPT ;  /* 0x0000000124247892 */ /* 0x000fe2000f8e3cff */
[----:B------:R-:W-:-:S11]  /*11bb0*/  IADD3 R62, PT, PT, R61, 0x2, RZ ;  /* 0x000000023d3e7810 */ /* 0x000fd60007ffe0ff */
.L_x_92:
[----:B------:R-:W-:Y:S05]  /*11bc0*/  BSYNC B7 ;  /* 0x0000000000077941 */ /* 0x000fea0003800000 */
.L_x_91:
[----:B------:R-:W5:Y:S01]  /*11bd0*/  LDCU UR4, c[0x0][0x370] ;  /* 0x00006e00ff0477ac */ /* 0x000f620008000800 */
[----:B------:R-:W2:Y:S01]  /*11be0*/  LDCU UR5, c[0x0][0x900] ;  /* 0x00012000ff0577ac */ /* 0x000ea20008000800 */
[----:B-----5:R-:W-:-:S04]  /*11bf0*/  IADD3 R57, PT, PT, R57, UR4, RZ ;  /* 0x0000000439397c10 */ /* 0x020fc8000fffe0ff */
[----:B--2---:R-:W-:-:S13]  /*11c00*/  ISETP.GE.AND P0, PT, R57, UR5, PT ;  /* 0x0000000539007c0c */ /* 0x004fda000bf06270 */
[----:B------:R-:W-:Y:S05]  /*11c10*/  @!P0 BRA `(.L_x_258) ;  /* 0xffffff3400988947 */ /* 0x000fea000383ffff */
[----:B------:R-:W-:Y:S05]  /*11c20*/  BSYNC B8 ;  /* 0x0000000000087941 */ /* 0x000fea0003800000 */
.L_x_90:
[----:B------:R-:W-:Y:S05]  /*11c30*/  EXIT ;  /* 0x000000000000794d */ /* 0x000fea0003800000 */
.L_x_27:
[----:B------:R-:W-:-:S08]  /*11c40*/  NOP ;  /* 0x0000000000007918 */ /* 0x000fd00000000000 */
[----:B------:R-:W1:Y:S02]  /*11c50*/  USETMAXREG.TRY_ALLOC.CTAPOOL UP0, 0xc0 ;  /* 0x000000c0000079c8 */ /* 0x000e640008000600 */
[----:B-1----:R-:W-:Y:S05]  /*11c60*/  BRA.U !UP0, `(.L_x_27) ;  /* 0xfffffffd08f47547 */ /* 0x002fea000b83ffff */
[----:B------:R-:W1:Y:S08]  /*11c70*/  LDC R0, c[0x0][0x900] ;  /* 0x00024000ff007b82 */ /* 0x000e700000000800 */
[----:B------:R-:W2:Y:S01]  /*11c80*/  S2UR UR50, SR_CgaCtaId ;  /* 0x00000000003279c3 */ /* 0x000ea20000008800 */
[----:B-1----:R-:W-:-:S13]  /*11c90*/  ISETP.LE.AND P0, PT, R0, UR54, PT ;  /* 0x0000003600007c0c */ /* 0x002fda000bf03270 */
[----:B--2---:R-:W-:Y:S05]  /*11ca0*/  @P0 EXIT ;  /* 0x000000000000094d */ /* 0x004fea0003800000 */
[----:B------:R-:W-:Y:S02]  /*11cb0*/  UISETP.NE.AND UP0, UPT, UR39, URZ, UPT ;  /* 0x000000ff2700728c */ /* 0x000fe4000bf05270 */
[----:B------:R-:W-:Y:S01]  /*11cc0*/  USEL UR48, URZ, 0x8, !UP4 ;  /* 0x00000008ff307887 */ /* 0x000fe2000e000000 */
[----:B------:R-:W-:Y:S01]  /*11cd0*/  UMOV UR49, 0x400 ;  /* 0x0000040000317882 */ /* 0x000fe20000000000 */
[----:B------:R-:W-:Y:S02]  /*11ce0*/  USEL UR46, UR10, UR5, UP0 ;  /* 0x000000050a2e7287 */ /* 0x000fe40008000000 */
[----:B------:R-:W-:Y:S02]  /*11cf0*/  ULEA UR49, UR50, UR49, 0x18 ;  /* 0x0000003132317291 */ /* 0x000fe4000f8ec0ff */
[----:B------:R-:W-:Y:S02]  /*11d00*/  ULOP3.LUT UR4, UR48, 0x8, URZ, 0x3c, !UPT ;  /* 0x0000000830047892 */ /* 0x000fe4000f8e3cff */
[----:B------:R-:W-:-:S02]  /*11d10*/  UIADD3 UR48, UPT, UPT, UR48, 0x380d0, UR49 ;  /* 0x000380d030307890 */ /* 0x000fc4000fffe031 */
[----:B------:R-:W-:Y:S02]  /*11d20*/  USEL UR47, UR12, UR11, UP0 ;  /* 0x0000000b0c2f7287 */ /* 0x000fe40008000000 */
[----:B------:R-:W-:Y:S02]  /*11d30*/  USEL UR43, URZ, 0x1, UP4 ;  /* 0x00000001ff2b7887 */ /* 0x000fe4000a000000 */
[----:B------:R-:W-:Y:S02]  /*11d40*/  ULOP3.LUT UR46, UR46, 0x1, URZ, 0xc0, !UPT ;  /* 0x000000012e2e7892 */ /* 0x000fe4000f8ec0ff */
[----:B------:R-:W-:Y:S01]  /*11d50*/  UIADD3 UR49, UPT, UPT, UR4, 0x380d0, UR49 ;  /* 0x000380d004317890 */ /* 0x000fe2000fffe031 */
[----:B------:R-:W-:Y:S01]  /*11d60*/  UMOV UR42, URZ ;  /* 0x000000ff002a7c82 */ /* 0x000fe20008000000 */
[----:B------:R-:W-:Y:S01]  /*11d70*/  UMOV UR45, 0x1 ;  /* 0x00000001002d7882 */ /* 0x000fe20000000000 */
[----:B------:R-:W-:Y:S01]  /*11d80*/  UMOV UR44, 0x1 ;  /* 0x00000001002c7882 */ /* 0x000fe20000000000 */
[----:B------:R-:W-:-:S08]  /*11d90*/  UMOV UR41, URZ ;  /* 0x000000ff00297c82 */ /* 0x000fd00008000000 */
.L_x_288:
[----:B-1----:R-:W1:Y:S01]  /*11da0*/  LDCU.64 UR8, c[0x0][0x908] ;  /* 0x00012100ff0877ac */ /* 0x002e620008000a00 */
[----:B--2---:R-:W2:Y:S01]  /*11db0*/  LDCU UR10, c[0x0][0x904] ;  /* 0x00012080ff0a77ac */ /* 0x004ea20008000800 */
[----:B------:R-:W3:Y:S01]  /*11dc0*/  LDCU.64 UR4, c[0x0][0x380] ;  /* 0x00007000ff0477ac */ /* 0x000ee20008000a00 */
[----:B-1----:R-:W-:Y:S02]  /*11dd0*/  UIMAD.WIDE.U32 UR6, UR54, UR8, URZ ;  /* 0x00000008360672a5 */ /* 0x002fe4000f8e00ff */
[----:B--2---:R-:W-:-:S05]  /*11de0*/  UISETP.NE.AND UP0, UPT, UR10, 0x1, UPT ;  /* 0x000000010a00788c */ /* 0x004fca000bf05270 */
[----:B------:R-:W-:Y:S02]  /*11df0*/  UMOV UR6, UR7 ;  /* 0x0000000700067c82 */ /* 0x000fe40008000000 */
[----:B------:R-:W-:-:S04]  /*11e00*/  USHF.R.U32.HI UR6, URZ, UR9, UR6 ;  /* 0x00000009ff067299 */ /* 0x000fc80008011606 */
[----:B------:R-:W-:Y:S02]  /*11e10*/  USEL UR6, UR54, UR6, !UP0 ;  /* 0x0000000636067287 */ /* 0x000fe4000c000000 */
[----:B---3--:R-:W-:Y:S02]  /*11e20*/  UISETP.NE.AND UP0, UPT, UR5, URZ, UPT ;  /* 0x000000ff0500728c */ /* 0x008fe4000bf05270 */
[----:B------:R-:W-:-:S04]  /*11e30*/  UIADD3 UR6, UPT, UPT, -UR6, URZ, URZ ;  /* 0x000000ff06067290 */ /* 0x000fc8000fffe1ff */
[----:B------:R-:W-:-:S04]  /*11e40*/  UIMAD UR6, UR10, UR6, UR54 ;  /* 0x000000060a0672a4 */ /* 0x000fc8000f8e0236 */
[----:B------:R-:W-:-:S04]  /*11e50*/  USHF.L.U32 UR6, UR6, 0x8, URZ ;  /* 0x0000000806067899 */ /* 0x000fc800080006ff */
[----:B------:R-:W-:-:S09]  /*11e60*/  UISETP.GE.OR UP0, UPT, UR6, UR4, !UP0 ;  /* 0x000000040600728c */ /* 0x000fd2000c706670 */
[----:B------:R-:W-:Y:S05]  /*11e70*/  BRA.U UP0, `(.L_x_259) ;  /* 0x0000004900407547 */ /* 0x000fea000b800000 */
[----:B------:R-:W-:-:S09]  /*11e80*/  UISETP.NE.AND UP0, UPT, UR46, URZ, UPT ;  /* 0x000000ff2e00728c */ /* 0x000fd2000bf05270 */
[----:B------:R-:W-:Y:S05]  /*11e90*/  BRA.U UP0, `(.L_x_260) ;  /* 0x0000000100047547 */ /* 0x000fea000b800000 */
[----:B------:R-:W-:Y:S05]  /*11ea0*/  BPT.TRAP 0x1 ;  /* 0x000000040000795c */ /* 0x000fea0000300000 */
.L_x_260:
[----:B------:R-:W1:Y:S01]  /*11eb0*/  S2UR UR6, SR_CgaCtaId ;  /* 0x00000000000679c3 */ /* 0x000e620000008800 */
[----:B------:R-:W-:Y:S01]  /*11ec0*/  UISETP.NE.AND UP0, UPT, UR39, URZ, UPT ;  /* 0x000000ff2700728c */ /* 0x000fe2000bf05270 */
[----:B------:R-:W-:-:S03]  /*11ed0*/  UMOV UR4, 0x400 ;  /* 0x0000040000047882 */ /* 0x000fc60000000000 */
[----:B------:R-:W-:-:S06]  /*11ee0*/  USEL UR7, UR44, UR45, UP0 ;  /* 0x0000002d2c077287 */ /* 0x000fcc0008000000 */
[----:B------:R-:W-:-:S04]  /*11ef0*/  MOV R3, UR7 ;  /* 0x0000000700037c02 */ /* 0x000fc80008000f00 */
[----:B------:R-:W-:Y:S01]  /*11f00*/  SHF.L.U32 R3, R3, 0x1f, RZ ;  /* 0x0000001f03037819 */ /* 0x000fe200000006ff */
[----:B-1----:R-:W-:-:S04]  /*11f10*/  ULEA UR6, UR6, UR4, 0x18 ;  /* 0x0000000406067291 */ /* 0x002fc8000f8ec0ff */
[----:B------:R-:W-:Y:S02]  /*11f20*/  UIADD3 UR4, UPT, UPT, UR6, 0x38088, URZ ;  /* 0x0003808806047890 */ /* 0x000fe4000fffe0ff */
[----:B------:R-:W-:-:S09]  /*11f30*/  @UP0 UIADD3 UR4, UPT, UPT, UR6, 0x38078, URZ ;  /* 0x0003807806040890 */ /* 0x000fd2000fffe0ff */
[----:B------:R-:W1:Y:S02]  /*11f40*/  SYNCS.PHASECHK.TRANS64.TRYWAIT P0, [UR4], R3 ;  /* 0x00000003ff0075a7 */ /* 0x000e640008001104 */
[----:B-1----:R-:W-:Y:S05]  /*11f50*/  @!P0 BRA `(.L_x_261) ;  /* 0x000000ac009c8947 */ /* 0x002fea0003800000 */
.L_x_449:
[----:B------:R-:W-:-:S09]  /*11f60*/  UISETP.GE.AND UP0, UPT, UR5, 0x1, UPT ;  /* 0x000000010500788c */ /* 0x000fd2000bf06270 */
[----:B------:R-:W-:Y:S05]  /*11f70*/  BRA.U !UP0, `(.L_x_262) ;  /* 0x0000004508707547 */ /* 0x000fea000b800000 */
[----:B------:R-:W-:Y:S01]  /*11f80*/  UIADD3 UR5, UPT, UPT, UR5, 0x7f, URZ ;  /* 0x0000007f05057890 */ /* 0x000fe2000fffe0ff */
[----:B------:R-:W-:Y:S01]  /*11f90*/  HFMA2 R16, -RZ, RZ, 0, 0 ;  /* 0x00000000ff107431 */ /* 0x000fe200000001ff */
[----:B------:R-:W-:Y:S01]  /*11fa0*/  MOV R156, 0xff800000 ;  /* 0xff800000009c7802 */ /* 0x000fe20000000f00 */
[----:B------:R-:W2:Y:S01]  /*11fb0*/  LDCU UR36, c[0x0][0x704] ;  /* 0x0000e080ff2477ac */ /* 0x000ea20008000800 */
[----:B------:R-:W-:-:S04]  /*11fc0*/  USHF.R.S32.HI UR40, URZ, 0x1f, UR5 ;  /* 0x0000001fff287899 */ /* 0x000fc80008011405 */
[----:B------:R-:W-:-:S04]  /*11fd0*/  ULEA.HI UR40, UR40, UR5, URZ, 0x7 ;  /* 0x0000000528287291 */ /* 0x000fc8000f8f38ff */
[----:B------:R-:W-:-:S12]  /*11fe0*/  ULEA.HI.SX32 UR40, UR40, 0xffffffff, 0x19 ;  /* 0xffffffff28287891 */ /* 0x000fd8000f8fcaff */
.L_x_283:
[----:B------:R-:W3:Y:S01]  /*11ff0*/  S2R R2, SR_TID.X ;  /* 0x0000000000027919 */ /* 0x000ee20000002100 */
[----:B------:R-:W-:Y:S01]  /*12000*/  UISETP.NE.AND UP0, UPT, UR39, URZ, UPT ;  /* 0x000000ff2700728c */ /* 0x000fe2000bf05270 */
[----:B------:R-:W-:-:S03]  /*12010*/  UMOV UR4, 0x20 ;  /* 0x0000002000047882 */ /* 0x000fc60000000000 */
[----:B------:R-:W-:Y:S02]  /*12020*/  USEL UR4, UR4, 0xa0, UP0 ;  /* 0x000000a004047887 */ /* 0x000fe40008000000 */
[----:B------:R-:W-:Y:S02]  /*12030*/  USEL UR5, UR41, UR42, UP0 ;  /* 0x0000002a29057287 */ /* 0x000fe40008000000 */
[----:B------:R-:W-:Y:S01]  /*12040*/  UISETP.GT.U32.AND UP0, UPT, UR47, 0x1, UPT ;  /* 0x000000012f00788c */ /* 0x000fe2000bf04070 */
[----:B---3--:R-:W-:-:S05]  /*12050*/  IMAD.U32 R18, R2, 0x10000, RZ ;  /* 0x0001000002127824 */ /* 0x008fca00078e00ff */
[----:B------:R-:W-:-:S05]  /*12060*/  LOP3.LUT R18, R18, 0x600000, RZ, 0xc0, !PT ;  /* 0x0060000012127812 */ /* 0x000fca00078ec0ff */
[----:B-1----:R-:W-:-:S06]  /*12070*/  VIADD R0, R18, UR4 ;  /* 0x0000000412007c36 */ /* 0x002fcc0008000000 */
[----:B------:R-:W1:Y:S02]  /*12080*/  SHFL.IDX PT, R0, R0, RZ, 0x1f ;  /* 0x00001fff00007589 */ /* 0x000e6400000e0000 */
[----:B-1----:R-:W-:Y:S01]  /*12090*/  R2UR UR37, R0 ;  /* 0x00000000002572ca */ /* 0x002fe200000e0000 */
[----:B--2---:R-:W-:-:S14]  /*120a0*/  BRA.U UP0, `(.L_x_263) ;  /* 0x0000000100047547 */ /* 0x004fdc000b800000 */
[----:B--2---:R-:W-:Y:S05]  /*120b0*/  BPT.TRAP 0x1 ;  /* 0x000000040000795c */ /* 0x004fea0000300000 */
.L_x_263:
[----:B------:R-:W1:Y:S01]  /*120c0*/  S2UR UR38, SR_CgaCtaId ;  /* 0x00000000002679c3 */ /* 0x000e620000008800 */
[----:B------:R-:W-:Y:S01]  /*120d0*/  UISETP.NE.AND UP0, UPT, UR39, URZ, UPT ;  /* 0x000000ff2700728c */ /* 0x000fe2000bf05270 */
[----:B------:R-:W-:Y:S01]  /*120e0*/  IMAD.U32 R3, RZ, RZ, UR5 ;  /* 0x00000005ff037e24 */ /* 0x000fe2000f8e00ff */
[----:B------:R-:W-:Y:S01]  /*120f0*/  UMOV UR4, 0x400 ;  /* 0x0000040000047882 */ /* 0x000fe20000000000 */
[----:B------:R-:W-:Y:S01]  /*12100*/  SHF.R.U32.HI R2, RZ, 0x5, R2 ;  /* 0x00000005ff027819 */ /* 0x000fe20000011602 */
[----:B------:R-:W-:Y:S01]  /*12110*/  USEL UR5, URZ, 0x80, UP0 ;  /* 0x00000080ff057887 */ /* 0x000fe20008000000 */
[----:B------:R-:W-:Y:S02]  /*12120*/  SHF.R.U32.HI R22, RZ, 0x15, R18 ;  /* 0x00000015ff167819 */ /* 0x000fe40000011612 */
[----:B------:R-:W-:Y:S02]  /*12130*/  SHF.L.U32 R3, R3, 0x1f, RZ ;  /* 0x0000001f03037819 */ /* 0x000fe400000006ff */
[----:B------:R-:W-:-:S02]  /*12140*/  LOP3.LUT R19, R2, 0x3, RZ, 0xc0, !PT ;  /* 0x0000000302137812 */ /* 0x000fc400078ec0ff */
[----:B------:R-:W-:Y:S02]  /*12150*/  LOP3.LUT R18, R18, UR5, RZ, 0xfc, !PT ;  /* 0x0000000512127c12 */ /* 0x000fe4000f8efcff */
[----:B------:R-:W-:Y:S01]  /*12160*/  ISETP.NE.AND P0, PT, R19, R22, PT ;  /* 0x000000161300720c */ /* 0x000fe20003f05270 */
[----:B-1----:R-:W-:-:S04]  /*12170*/  ULEA UR38, UR38, UR4, 0x18 ;  /* 0x0000000426267291 */ /* 0x002fc8000f8ec0ff */
[----:B------:R-:W-:Y:S02]  /*12180*/  UIADD3 UR4, UPT, UPT, UR38, 0x38060, URZ ;  /* 0x0003806026047890 */ /* 0x000fe4000fffe0ff */
[----:B------:R-:W-:-:S09]  /*12190*/  @UP0 UIADD3 UR4, UPT, UPT, UR38, 0x38050, URZ ;  /* 0x0003805026040890 */ /* 0x000fd2000fffe0ff */
[----:B------:R-:W1:Y:S02]  /*121a0*/  SYNCS.PHASECHK.TRANS64.TRYWAIT P1, [UR4], R3 ;  /* 0x00000003ff0075a7 */ /* 0x000e640008021104 */
[----:B-1----:R-:W-:Y:S05]  /*121b0*/  @!P1 BRA `(.L_x_264) ;  /* 0x000000ac001c9947 */ /* 0x002fea0003800000 */
.L_x_451:
[----:B------:R-:W-:Y:S05]  /*121c0*/  @!P0 BRA `(.L_x_265) ;  /* 0x0000000000408947 */ /* 0x000fea0003800000 */
[----:B------:R-:W-:Y:S01]  /*121d0*/  MOV R14, 0x8 ;  /* 0x00000008000e7802 */ /* 0x000fe20000000f00 */
[----:B------:R-:W3:Y:S01]  /*121e0*/  LDCU.64 UR6, c[0x4][0xb0] ;  /* 0x01001600ff0677ac */ /* 0x000ee20008000a00 */
[----:B------:R-:W-:Y:S02]  /*121f0*/  HFMA2 R12, -RZ, RZ, 0, 5.9604644775390625e-08 ;  /* 0x00000001ff0c7431 */ /* 0x000fe400000001ff */
[----:B------:R-:W-:Y:S01]  /*12200*/  IMAD.MOV.U32 R8, RZ, RZ, 0x192 ;  /* 0x00000192ff087424 */ /* 0x000fe200078e00ff */
[----:B------:R-:W4:Y:S01]  /*12210*/  LDCU.64 UR4, c[0x4][0xb8] ;  /* 0x01001700ff0477ac */ /* 0x000f220008000a00 */
[----:B------:R-:W1:Y:S01]  /*12220*/  LDC.64 R14, c[0x4][R14] ;  /* 0x010000000e0e7b82 */ /* 0x000e620000000a00 */
[----:B------:R-:W-:Y:S01]  /*12230*/  IMAD.MOV.U32 R13, RZ, RZ, RZ ;  /* 0x000000ffff0d7224 */ /* 0x000fe200078e00ff */
[----:B------:R-:W5:Y:S01]  /*12240*/  LDCU.64 UR8, c[0x4][0x10] ;  /* 0x01000200ff0877ac */ /* 0x000f620008000a00 */
[----:B---3--:R-:W-:Y:S01]  /*12250*/  IMAD.U32 R4, RZ, RZ, UR6 ;  /* 0x00000006ff047e24 */ /* 0x008fe2000f8e00ff */
[----:B------:R-:W-:Y:S01]  /*12260*/  MOV R5, UR7 ;  /* 0x0000000700057c02 */ /* 0x000fe20008000f00 */
[----:B----4-:R-:W-:Y:S01]  /*12270*/  IMAD.U32 R6, RZ, RZ, UR4 ;  /* 0x00000004ff067e24 */ /* 0x010fe2000f8e00ff */
[----:B------:R-:W-:Y:S01]  /*12280*/  MOV R7, UR5 ;  /* 0x0000000500077c02 */ /* 0x000fe20008000f00 */
[----:B-----5:R-:W-:Y:S01]  /*12290*/  IMAD.U32 R10, RZ, RZ, UR8 ;  /* 0x00000008ff0a7e24 */ /* 0x020fe2000f8e00ff */
[----:B------:R-:W-:-:S02]  /*122a0*/  MOV R11, UR9 ;  /* 0x00000009000b7c02 */ /* 0x000fc40008000f00 */
[----:B------:R-:W-:-:S07]  /*122b0*/  LEPC R20, `(.L_x_265) ;  /* 0x000000001014794e */ /* 0x000fce0000000000 */
[----:B-12---:R-:W-:Y:S05]  /*122c0*/  CALL.ABS.NOINC R14 ;  /* 0x000000000e007343 */ /* 0x006fea0003c00000 */
.L_x_265:
[C---:B-1----:R-:W-:Y:S01]  /*122d0*/  VIADD R0, R18.reuse, 0x20 ;  /* 0x0000002012007836 */ /* 0x042fe20000000000 */
[----:B------:R-:W-:Y:S05]  /*122e0*/  WARPSYNC.ALL ;  /* 0x0000000000007948 */ /* 0x000fea0003800000 */
[----:B------:R-:W-:Y:S02]  /*122f0*/  SHF.R.U32.HI R0, RZ, 0x15, R0 ;  /* 0x00000015ff007819 */ /* 0x000fe40000011600 */
[----:B------:R-:W-:Y:S02]  /*12300*/  R2UR UR4, R18 ;  /* 0x00000000120472ca */ /* 0x000fe400000e0000 */
[----:B------:R-:W-:-:S11]  /*12310*/  ISETP.NE.AND P0, PT, R19, R0, PT ;  /* 0x000000001300720c */ /* 0x000fd60003f05270 */
[----:B------:R-:W1:Y:S02]  /*12320*/  LDTM.x32 R124, tmem[UR4] ;  /* 0x00000004007c79ee */ /* 0x000e6400082c0000 */
[----:B-1----:R-:W-:Y:S05]  /*12330*/  @!P0 BRA `(.L_x_266) ;  /* 0x0000000000408947 */ /* 0x002fea0003800000 */
[----:B------:R-:W-:Y:S01]  /*12340*/  MOV R14, 0x8 ;  /* 0x00000008000e7802 */ /* 0x000fe20000000f00 */
[----:B------:R-:W1:Y:S01]  /*12350*/  LDCU.64 UR8, c[0x4][0xb0] ;  /* 0x01001600ff0877ac */ /* 0x000e620008000a00 */
[----:B------:R-:W-:Y:S02]  /*12360*/  HFMA2 R12, -RZ, RZ, 0, 5.9604644775390625e-08 ;  /* 0x00000001ff0c7431 */ /* 0x000fe400000001ff */
[----:B------:R-:W-:Y:S01]  /*12370*/  IMAD.MOV.U32 R8, RZ, RZ, 0x192 ;  /* 0x00000192ff087424 */ /* 0x000fe200078e00ff */
[----:B------:R-:W3:Y:S01]  /*12380*/  LDCU.64 UR6, c[0x4][0xb8] ;  /* 0x01001700ff0677ac */ /* 0x000ee20008000a00 */
[----:B------:R-:W4:Y:S01]  /*12390*/  LDC.64 R14, c[0x4][R14] ;  /* 0x010000000e0e7b82 */ /* 0x000f220000000a00 */
[----:B------:R-:W-:Y:S01]  /*123a0*/  IMAD.MOV.U32 R13, RZ, RZ, RZ ;  /* 0x000000ffff0d7224 */ /* 0x000fe200078e00ff */
[----:B------:R-:W5:Y:S01]  /*123b0*/  LDCU.64 UR4, c[0x4][0x10] ;  /* 0x01000200ff0477ac */ /* 0x000f620008000a00 */
[----:B-1----:R-:W-:Y:S01]  /*123c0*/  IMAD.U32 R4, RZ, RZ, UR8 ;  /* 0x00000008ff047e24 */ /* 0x002fe2000f8e00ff */
[----:B------:R-:W-:Y:S01]  /*123d0*/  MOV R5, UR9 ;  /* 0x0000000900057c02 */ /* 0x000fe20008000f00 */
[----:B---3--:R-:W-:Y:S01]  /*123e0*/  IMAD.U32 R6, RZ, RZ, UR6 ;  /* 0x00000006ff067e24 */ /* 0x008fe2000f8e00ff */
[----:B------:R-:W-:Y:S01]  /*123f0*/  MOV R7, UR7 ;  /* 0x0000000700077c02 */ /* 0x000fe20008000f00 */
[----:B-----5:R-:W-:Y:S01]  /*12400*/  IMAD.U32 R10, RZ, RZ, UR4 ;  /* 0x00000004ff0a7e24 */ /* 0x020fe2000f8e00ff */
[----:B------:R-:W-:-:S02]  /*12410*/  MOV R11, UR5 ;  /* 0x00000005000b7c02 */ /* 0x000fc40008000f00 */
[----:B------:R-:W-:-:S07]  /*12420*/  LEPC R20, `(.L_x_266) ;  /* 0x000000001014794e */ /* 0x000fce0000000000 */
[----:B--2-4-:R-:W-:Y:S05]  /*12430*/  CALL.ABS.NOINC R14 ;  /* 0x000000000e007343 */ /* 0x014fea0003c00000 */
.L_x_266:
[C---:B------:R-:W-:Y:S01]  /*12440*/  VIADD R0, R18.reuse, 0x40 ;  /* 0x0000004012007836 */ /* 0x040fe20000000000 */
[----:B------:R-:W-:Y:S05]  /*12450*/  WARPSYNC.ALL ;  /* 0x0000000000007948 */ /* 0x000fea0003800000 */
[----:B------:R-:W-:Y:S02]  /*12460*/  SHF.R.U32.HI R0, RZ, 0x15, R0 ;  /* 0x00000015ff007819 */ /* 0x000fe40000011600 */
[----:B------:R-:W-:Y:S02]  /*12470*/  R2UR UR4, R18 ;  /* 0x00000000120472ca */ /* 0x000fe400000e0000 */
[----:B------:R-:W-:-:S11]  /*12480*/  ISETP.NE.AND P0, PT, R19, R0, PT ;  /* 0x000000001300720c */ /* 0x000fd60003f05270 */
[----:B------:R-:W1:Y:S02]  /*12490*/  LDTM.x32 R92, tmem[UR4+0x20] ;  /* 0x00002004005c79ee */ /* 0x000e6400082c0000 */
        /* <DEDUP_REMOVED lines=17> */
.L_x_267:
        /* <DEDUP_REMOVED lines=23> */
.L_x_268:
[C---:B------:R-:W-:Y:S01]  /*12720*/  FMNMX3 R3, R156.reuse, R124, R128, !PT ;  /* 0x0000007c9c037276 */ /* 0x040fe20007800080 */
[----:B------:R-:W-:Y:S05]  /*12730*/  WARPSYNC.ALL ;  /* 0x0000000000007948 */ /* 0x000fea0003800000 */
[C---:B------:R-:W-:Y:S02]  /*12740*/  FMNMX3 R0, R156.reuse, R125, R129, !PT ;  /* 0x0000007d9c007276 */ /* 0x040fe40007800081 */
[----:B------:R-:W-:Y:S02]  /*12750*/  FMNMX3 R5, R156, R126, R130, !PT ;  /* 0x0000007e9c057276 */ /* 0x000fe40007800082 */
[----:B------:R-:W-:-:S02]  /*12760*/  FMNMX3 R3, R3, R132, R136, !PT ;  /* 0x0000008403037276 */ /* 0x000fc40007800088 */
[----:B------:R-:W-:Y:S02]  /*12770*/  FMNMX3 R0, R0, R133, R137, !PT ;  /* 0x0000008500007276 */ /* 0x000fe40007800089 */
[----:B------:R-:W-:Y:S02]  /*12780*/  FMNMX3 R6, R156, R127, R131, !PT ;  /* 0x0000007f9c067276 */ /* 0x000fe40007800083 */
[----:B------:R-:W-:Y:S02]  /*12790*/  FMNMX3 R5, R5, R134, R138, !PT ;  /* 0x0000008605057276 */ /* 0x000fe4000780008a */
[----:B------:R-:W-:Y:S02]  /*127a0*/  FMNMX3 R3, R3, R140, R144, !PT ;  /* 0x0000008c03037276 */ /* 0x000fe40007800090 */
[----:B------:R-:W-:Y:S02]  /*127b0*/  FMNMX3 R0, R0, R141, R145, !PT ;  /* 0x0000008d00007276 */ /* 0x000fe40007800091 */
[----:B------:R-:W-:-:S02]  /*127c0*/  FMNMX3 R6, R6, R135, R139, !PT ;  /* 0x0000008706067276 */ /* 0x000fc4000780008b */
[----:B------:R-:W-:Y:S02]  /*127d0*/  FMNMX3 R5, R5, R142, R146, !PT ;  /* 0x0000008e05057276 */ /* 0x000fe40007800092 */
[----:B------:R-:W-:Y:S02]  /*127e0*/  R2UR UR4, R18 ;  /* 0x00000000120472ca */ /* 0x000fe400000e0000 */
[----:B------:R-:W-:Y:S02]  /*127f0*/  FMNMX3 R3, R3, R148, R152, !PT ;  /* 0x0000009403037276 */ /* 0x000fe40007800098 */
[----:B------:R-:W-:Y:S02]  /*12800*/  FMNMX3 R0, R0, R149, R153, !PT ;  /* 0x0000009500007276 */ /* 0x000fe40007800099 */
[----:B------:R-:W-:Y:S02]  /*12810*/  FMNMX3 R6, R6, R143, R147, !PT ;  /* 0x0000008f06067276 */ /* 0x000fe40007800093 */
[----:B------:R-:W-:-:S02]  /*12820*/  FMNMX3 R5, R5, R150, R154, !PT ;  /* 0x0000009605057276 */ /* 0x000fc4000780009a */
[----:B------:R-:W-:Y:S02]  /*12830*/  FMNMX3 R3, R3, R92, R96, !PT ;  /* 0x0000005c03037276 */ /* 0x000fe40007800060 */
[----:B------:R-:W-:Y:S01]  /*12840*/  FMNMX3 R0, R0, R93, R97, !PT ;  /* 0x0000005d00007276 */ /* 0x000fe20007800061 */
[----:B------:R-:W1:Y:S01]  /*12850*/  LDTM.x32 R60, tmem[UR4+0x60] ;  /* 0x00006004003c79ee */ /* 0x000e6200082c0000 */
[----:B------:R-:W-:Y:S02]  /*12860*/  FMNMX3 R6, R6, R151, R155, !PT ;  /* 0x0000009706067276 */ /* 0x000fe4000780009b */
[----:B------:R-:W-:Y:S02]  /*12870*/  FMNMX3 R5, R5, R94, R98, !PT ;  /* 0x0000005e05057276 */ /* 0x000fe40007800062 */
        /* <DEDUP_REMOVED lines=28> */
[----:B-1----:R-:W-:Y:S02]  /*12a40*/  FMNMX3 R3, R3, R60, R64, !PT ;  /* 0x0000003c03037276 */ /* 0x002fe40007800040 */
        /* <DEDUP_REMOVED lines=15> */
[----:B------:R-:W-:Y:S02]  /*12b40*/  ISETP.NE.AND P0, PT, R19, R22, PT ;  /* 0x000000161300720c */ /* 0x000fe40003f05270 */
[----:B------:R-:W-:Y:S02]  /*12b50*/  FMNMX3 R17, R6, R87, R91, !PT ;  /* 0x0000005706117276 */ /* 0x000fe4000780005b */
[----:B------:R-:W-:-:S04]  /*12b60*/  FMNMX3 R0, R4, R3, R0, !PT ;  /* 0x0000000304007276 */ /* 0x000fc80007800000 */
[----:B------:R-:W-:-:S04]  /*12b70*/  FMNMX R17, R17, R0, !PT ;  /* 0x0000000011117209 */ /* 0x000fc80007800000 */
[----:B------:R-:W-:-:S04]  /*12b80*/  FSETP.NEU.AND P1, PT, R17, -INF , PT ;  /* 0xff8000001100780b */ /* 0x000fc80003f2d000 */
[----:B------:R-:W-:Y:S01]  /*12b90*/  FSEL R157, R17, RZ, P1 ;  /* 0x000000ff119d7208 */ /* 0x000fe20000800000 */
[----:B------:R-:W-:Y:S08]  /*12ba0*/  @!P0 BRA `(.L_x_269) ;  /* 0x0000000000408947 */ /* 0x000ff00003800000 */
        /* <DEDUP_REMOVED lines=16> */
.L_x_269:
[----:B------:R-:W-:Y:S05]  /*12cb0*/  WARPSYNC.ALL ;  /* 0x0000000000007948 */ /* 0x000fea0003800000 */
[----:B------:R-:W-:Y:S02]  /*12cc0*/  R2UR UR4, R18 ;  /* 0x00000000120472ca */ /* 0x000fe400000e0000 */
[----:B------:R-:W-:-:S11]  /*12cd0*/  ISETP.NE.AND P0, PT, RZ, UR46, PT ;  /* 0x0000002eff007c0c */ /* 0x000fd6000bf05270 */
[----:B------:R1:W-:Y:S02]  /*12ce0*/  STTM.x2 tmem[UR4], R156 ;  /* 0x0000009c000079ed */ /* 0x0003e400080c0004 */
[----:B------:R-:W-:Y:S05]  /*12cf0*/  @P0 BRA `(.L_x_270) ;  /* 0x0000000000040947 */ /* 0x000fea0003800000 */
[----:B--2---:R-:W-:Y:S05]  /*12d00*/  BPT.TRAP 0x1 ;  /* 0x000000040000795c */ /* 0x004fea0000300000 */
.L_x_270:
[----:B------:R-:W-:Y:S01]  /*12d10*/  UISETP.NE.AND UP0, UPT, UR39, URZ, UPT ;  /* 0x000000ff2700728c */ /* 0x000fe2000bf05270 */
[----:B------:R-:W-:Y:S01]  /*12d20*/  MOV R3, UR43 ;  /* 0x0000002b00037c02 */ /* 0x000fe20008000f00 */
[----:B------:R-:W-:Y:S01]  /*12d30*/  UIADD3 UR4, UPT, UPT, UR38, 0x38080, URZ ;  /* 0x0003808026047890 */ /* 0x000fe2000fffe0ff */
[----:B------:R-:W-:Y:S02]  /*12d40*/  FSETP.NEU.AND P0, PT, R17, -INF , PT ;  /* 0xff8000001100780b */ /* 0x000fe40003f0d000 */
[----:B------:R-:W-:Y:S02]  /*12d50*/  SHF.L.U32 R3, R3, 0x1f, RZ ;  /* 0x0000001f03037819 */ /* 0x000fe400000006ff */
[----:B------:R-:W-:-:S04]  /*12d60*/  FSEL R0, R17, RZ, P0 ;  /* 0x000000ff11007208 */ /* 0x000fc80000000000 */
[----:B------:R-:W-:Y:S01]  /*12d70*/  @UP0 UIADD3 UR4, UPT, UPT, UR38, 0x38070, URZ ;  /* 0x0003807026040890 */ /* 0x000fe2000fffe0ff */
[----:B--2---:R-:W-:-:S04]  /*12d80*/  FMUL R0, R0, -UR36 ;  /* 0x8000002400007c20 */ /* 0x004fc80008400000 */
[--C-:B------:R-:W-:Y:S02]  /*12d90*/  FFMA2 R18, R124.F32x2.HI_LO, UR36.F32, R0.reuse.F32 ;  /* 0x000000247c127c49 */ /* 0x100fe40009200000 */
[--C-:B------:R-:W-:Y:S02]  /*12da0*/  FFMA2 R22, R126.F32x2.HI_LO, UR36.F32, R0.reuse.F32 ;  /* 0x000000247e167c49 */ /* 0x100fe40009200000 */
[----:B------:R-:W-:Y:S01]  /*12db0*/  SYNCS.ARRIVE.TRANS64.A1T0 RZ, [UR4], RZ ;  /* 0x000000ffffff79a7 */ /* 0x000fe20008100004 */
[----:B------:R-:W-:Y:S01]  /*12dc0*/  FSETP.GEU.AND P4, PT, R18, -126, PT ;  /* 0xc2fc00001200780b */ /* 0x000fe20003f8e000 */
[----:B------:R-:W-:Y:S01]  /*12dd0*/  USEL UR4, UR44, UR45, UP0 ;  /* 0x0000002d2c047287 */ /* 0x000fe20008000000 */
[----:B------:R-:W-:Y:S01]  /*12de0*/  FSETP.GEU.AND P3, PT, R19, -126, PT ;  /* 0xc2fc00001300780b */ /* 0x000fe20003f6e000 */
[--C-:B------:R-:W-:Y:S01]  /*12df0*/  FFMA2 R124, R128.F32x2.HI_LO, UR36.F32, R0.reuse.F32 ;  /* 0x00000024807c7c49 */ /* 0x100fe20009200000 */
[----:B------:R-:W-:Y:S01]  /*12e00*/  FSETP.GEU.AND P2, PT, R22, -126, PT ;  /* 0xc2fc00001600780b */ /* 0x000fe20003f4e000 */
[----:B------:R-:W-:Y:S01]  /*12e10*/  ULOP3.LUT UR38, UR4, 0x1, URZ, 0x3c, !UPT ;  /* 0x0000000104267892 */ /* 0x000fe2000f8e3cff */
[----:B------:R-:W-:Y:S01]  /*12e20*/  FSETP.GEU.AND P1, PT, R23, -126, PT ;  /* 0xc2fc00001700780b */ /* 0x000fe20003f2e000 */
[----:B------:R-:W2:Y:S01]  /*12e30*/  SYNCS.PHASECHK.TRANS64.TRYWAIT P5, [UR48], R3 ;  /* 0x00000003ff0075a7 */ /* 0x000ea200080a1130 */
[----:B------:R-:W-:Y:S01]  /*12e40*/  FSETP.GEU.AND P0, PT, R124, -126, PT ;  /* 0xc2fc00007c00780b */ /* 0x000fe20003f0e000 */
[----:B------:R-:W-:Y:S01]  /*12e50*/  FFMA2 R126, R130.F32x2.HI_LO, UR36.F32, R0.F32 ;  /* 0x00000024827e7c49 */ /* 0x000fe20009200000 */
[----:B------:R-:W-:-:S03]  /*12e60*/  FSETP.GEU.AND P6, PT, R125, -126, PT ;  /* 0xc2fc00007d00780b */ /* 0x000fc60003fce000 */
[----:B------:R-:W-:Y:S02]  /*12e70*/  @!P4 FMUL R18, R18, 0.5 ;  /* 0x3f0000001212c820 */ /* 0x000fe40000400000 */
[----:B------:R-:W-:Y:S02]  /*12e80*/  @!P3 FMUL R19, R19, 0.5 ;  /* 0x3f0000001313b820 */ /* 0x000fe40000400000 */
[----:B------:R-:W-:Y:S02]  /*12e90*/  @!P2 FMUL R22, R22, 0.5 ;  /* 0x3f0000001616a820 */ /* 0x000fe40000400000 */
[----:B------:R-:W-:Y:S01]  /*12ea0*/  @!P1 FMUL R23, R23, 0.5 ;  /* 0x3f00000017179820 */ /* 0x000fe20000400000 */
[----:B------:R-:W3:Y:S08]  /*12eb0*/  MUFU.EX2 R18, R18 ;  /* 0x0000001200127308 */ /* 0x000ef00000000800 */
[----:B------:R-:W4:Y:S08]  /*12ec0*/  MUFU.EX2 R19, R19 ;  /* 0x0000001300137308 */ /* 0x000f300000000800 */
[----:B------:R-:W1:Y:S08]  /*12ed0*/  MUFU.EX2 R22, R22 ;  /* 0x0000001600167308 */ /* 0x000e700000000800 */
[----:B------:R-:W1:Y:S02]  /*12ee0*/  MUFU.EX2 R23, R23 ;  /* 0x0000001700177308 */ /* 0x000e640000000800 */
[----:B-1234-:R-:W-:Y:S05]  /*12ef0*/  @!P5 BRA `(.L_x_271) ;  /* 0x0000009c00e4d947 */ /* 0x01efea0003800000 */
.L_x_452:
[----:B------:R-:W-:Y:S01]  /*12f00*/  @!P0 FMUL R124, R124, 0.5 ;  /* 0x3f0000007c7c8820 */ /* 0x000fe20000400000 */
[--C-:B------:R-:W-:Y:S01]  /*12f10*/  FFMA2 R128, R132.F32x2.HI_LO, UR36.F32, R0.reuse.F32 ;  /* 0x0000002484807c49 */ /* 0x100fe20009200000 */
[----:B------:R-:W-:Y:S01]  /*12f20*/  FSETP.GEU.AND P5, PT, R126, -126, PT ;  /* 0xc2fc00007e00780b */ /* 0x000fe20003fae000 */
[----:B------:R-:W-:Y:S01]  /*12f30*/  @!P4 FMUL R18, R18, R18 ;  /* 0x000000121212c220 */ /* 0x000fe20000400000 */
[--C-:B------:R-:W-:Y:S01]  /*12f40*/  FFMA2 R130, R134.F32x2.HI_LO, UR36.F32, R0.reuse.F32 ;  /* 0x0000002486827c49 */ /* 0x100fe20009200000 */
[----:B------:R-:W-:Y:S01]  /*12f50*/  FSETP.GEU.AND P4, PT, R127, -126, PT ;  /* 0xc2fc00007f00780b */ /* 0x000fe20003f8e000 */
[----:B------:R-:W2:Y:S01]  /*12f60*/  MUFU.EX2 R124, R124 ;  /* 0x0000007c007c7308 */ /* 0x000ea20000000800 */
[----:B------:R-:W-:Y:S01]  /*12f70*/  @!P3 FMUL R19, R19, R19 ;  /* 0x000000131313b220 */ /* 0x000fe20000400000 */
[----:B------:R-:W-:Y:S01]  /*12f80*/  FSETP.GEU.AND P3, PT, R128, -126, PT ;  /* 0xc2fc00008000780b */ /* 0x000fe20003f6e000 */
[----:B------:R-:W-:Y:S01]  /*12f90*/  @!P2 FMUL R22, R22, R22 ;  /* 0x000000161616a220 */ /* 0x000fe20000400000 */
[----:B------:R-:W-:Y:S01]  /*12fa0*/  @!P1 FMUL R23, R23, R23 ;  /* 0x0000001717179220 */ /* 0x000fe20000400000 */
[----:B------:R-:W-:Y:S01]  /*12fb0*/  FSETP.GEU.AND P2, PT, R129, -126, PT ;  /* 0xc2fc00008100780b */ /* 0x000fe20003f4e000 */
[----:B------:R-:W-:Y:S01]  /*12fc0*/  @!P6 FMUL R125, R125, 0.5 ;  /* 0x3f0000007d7de820 */ /* 0x000fe20000400000 */
[----:B------:R-:W-:Y:S01]  /*12fd0*/  FSETP.GEU.AND P1, PT, R130, -126, PT ;  /* 0xc2fc00008200780b */ /* 0x000fe20003f2e000 */
[--C-:B------:R-:W-:Y:S01]  /*12fe0*/  FFMA2 R132, R136.F32x2.HI_LO, UR36.F32, R0.reuse.F32 ;  /* 0x0000002488847c49 */ /* 0x100fe20009200000 */
[----:B------:R-:W-:Y:S01]  /*12ff0*/  USHF.R.U32.HI UR4, URZ, 0x15, UR37 ;  /* 0x00000015ff047899 */ /* 0x000fe20008011625 */
[----:B------:R-:W-:Y:S01]  /*13000*/  @!P5 FMUL R126, R126, 0.5 ;  /* 0x3f0000007e7ed820 */ /* 0x000fe20000400000 */
[--C-:B------:R-:W-:Y:S01]  /*13010*/  FFMA2 R134, R138.F32x2.HI_LO, UR36.F32, R0.reuse.F32 ;  /* 0x000000248a867c49 */ /* 0x100fe20009200000 */
[----:B------:R-:W3:Y:S01]  /*13020*/  MUFU.EX2 R125, R125 ;  /* 0x0000007d007d7308 */ /* 0x000ee20000000800 */
[----:B------:R-:W-:Y:S01]  /*13030*/  @!P4 FMUL R127, R127, 0.5 ;  /* 0x3f0000007f7fc820 */ /* 0x000fe20000400000 */
[--C-:B------:R-:W-:Y:S01]  /*13040*/  FFMA2 R136, R140.F32x2.HI_LO, UR36.F32, R0.reuse.F32 ;  /* 0x000000248c887c49 */ /* 0x100fe20009200000 */
[----:B-1----:R-:W-:Y:S01]  /*13050*/  MOV R3, UR4 ;  /* 0x0000000400037c02 */ /* 0x002fe20008000f00 */
[----:B------:R-:W-:Y:S01]  /*13060*/  @!P3 FMUL R128, R128, 0.5 ;  /* 0x3f0000008080b820 */ /* 0x000fe20000400000 */
[----:B--2---:R-:W-:Y:S01]  /*13070*/  @!P0 FMUL R124, R124, R124 ;  /* 0x0000007c7c7c8220 */ /* 0x004fe20000400000 */
[----:B------:R-:W-:Y:S01]  /*13080*/  FSETP.GEU.AND P0, PT, R131, -126, PT ;  /* 0xc2fc00008300780b */ /* 0x000fe20003f0e000 */
[----:B------:R-:W-:Y:S01]  /*13090*/  @!P2 FMUL R129, R129, 0.5 ;  /* 0x3f0000008181a820 */ /* 0x000fe20000400000 */
[----:B------:R-:W-:Y:S01]  /*130a0*/  @!P1 FMUL R130, R130, 0.5 ;  /* 0x3f00000082829820 */ /* 0x000fe20000400000 */
[----:B------:R-:W1:Y:S01]  /*130b0*/  MUFU.EX2 R126, R126 ;  /* 0x0000007e007e7308 */ /* 0x000e620000000800 */
[--C-:B------:R-:W-:Y:S01]  /*130c0*/  FFMA2 R138, R142.F32x2.HI_LO, UR36.F32, R0.reuse.F32 ;  /* 0x000000248e8a7c49 */ /* 0x100fe20009200000 */
[----:B------:R-:W-:Y:S01]  /*130d0*/  UISETP.NE.AND UP0, UPT, UR39, URZ, UPT ;  /* 0x000000ff2700728c */ /* 0x000fe2000bf05270 */
[--C-:B------:R-:W-:Y:S01]  /*130e0*/  FFMA2 R140, R144.F32x2.HI_LO, UR36.F32, R0.reuse.F32 ;  /* 0x00000024908c7c49 */ /* 0x100fe20009200000 */
[----:B------:R-:W-:Y:S01]  /*130f0*/  ULOP3.LUT UR43, UR43, 0x1, URZ, 0x3c, !UPT ;  /* 0x000000012b2b7892 */ /* 0x000fe2000f8e3cff */
[--C-:B------:R-:W-:Y:S01]  /*13100*/  FFMA2 R142, R146.F32x2.HI_LO, UR36.F32, R0.reuse.F32 ;  /* 0x00000024928e7c49 */ /* 0x100fe20009200000 */
[----:B------:R-:W-:Y:S01]  /*13110*/  USEL UR44, UR38, UR44, UP0 ;  /* 0x0000002c262c7287 */ /* 0x000fe20008000000 */
[--C-:B------:R-:W-:Y:S01]  /*13120*/  FFMA2 R144, R148.F32x2.HI_LO, UR36.F32, R0.reuse.F32 ;  /* 0x0000002494907c49 */ /* 0x100fe20009200000 */
[----:B------:R-:W2:Y:S01]  /*13130*/  MUFU.EX2 R127, R127 ;  /* 0x0000007f007f7308 */ /* 0x000ea20000000800 */
[----:B---3--:R-:W-:Y:S01]  /*13140*/  @!P6 FMUL R125, R125, R125 ;  /* 0x0000007d7d7de220 */ /* 0x008fe20000400000 */
[----:B------:R-:W-:Y:S01]  /*13150*/  @!P0 FMUL R131, R131, 0.5 ;  /* 0x3f00000083838820 */ /* 0x000fe20000400000 */
[----:B------:R-:W-:Y:S01]  /*13160*/  FSETP.GEU.AND P6, PT, R132, -126, PT ;  /* 0xc2fc00008400780b */ /* 0x000fe20003fce000 */
[--C-:B------:R-:W-:Y:S01]  /*13170*/  FFMA2 R146, R150.F32x2.HI_LO, UR36.F32, R0.reuse.F32 ;  /* 0x0000002496927c49 */ /* 0x100fe20009200000 */
[----:B------:R-:W-:Y:S01]  /*13180*/  USEL UR45, UR45, UR38, UP0 ;  /* 0x000000262d2d7287 */ /* 0x000fe20008000000 */
[--C-:B------:R-:W-:Y:S01]  /*13190*/  FFMA2 R148, R152.F32x2.HI_LO, UR36.F32, R0.reuse.F32 ;  /* 0x0000002498947c49 */ /* 0x100fe20009200000 */
[----:B------:R-:W-:Y:S01]  /*131a0*/  SYNCS.ARRIVE.TRANS64.A1T0 RZ, [UR49], RZ ;  /* 0x000000ffffff79a7 */ /* 0x000fe20008100031 */
[----:B------:R-:W3:Y:S01]  /*131b0*/  MUFU.EX2 R128, R128 ;  /* 0x0000008000807308 */ /* 0x000ee20000000800 */
[----:B-1----:R-:W-:Y:S01]  /*131c0*/  @!P5 FMUL R126, R126, R126 ;  /* 0x0000007e7e7ed220 */ /* 0x002fe20000400000 */
[----:B------:R-:W-:Y:S01]  /*131d0*/  FSETP.GEU.AND P5, PT, R133, -126, PT ;  /* 0xc2fc00008500780b */ /* 0x000fe20003fae000 */
[--C-:B------:R-:W-:Y:S01]  /*131e0*/  FFMA2 R154, R154.F32x2.HI_LO, UR36.F32, R0.reuse.F32 ;  /* 0x000000249a9a7c49 */ /* 0x100fe20009200000 */
[----:B------:R-:W-:Y:S01]  /*131f0*/  F2FP.F16.F32.PACK_AB R56, R19, R18 ;  /* 0x000000121338723e */ /* 0x000fe200000000ff */
[--C-:B------:R-:W-:Y:S01]  /*13200*/  FFMA2 R8, R92.F32x2.HI_LO, UR36.F32, R0.reuse.F32 ;  /* 0x000000245c087c49 */ /* 0x100fe20009200000 */
[----:B------:R-:W-:Y:S01]  /*13210*/  F2FP.F16.F32.PACK_AB R57, R23, R22 ;  /* 0x000000161739723e */ /* 0x000fe200000000ff */
[--C-:B------:R-:W-:Y:S01]  /*13220*/  FFMA2 R6, R94.F32x2.HI_LO, UR36.F32, R0.reuse.F32 ;  /* 0x000000245e067c49 */ /* 0x100fe20009200000 */
[----:B------:R-:W1:Y:S01]  /*13230*/  MUFU.EX2 R129, R129 ;  /* 0x0000008100817308 */ /* 0x000e620000000800 */
[----:B--2---:R-:W-:Y:S01]  /*13240*/  @!P4 FMUL R127, R127, R127 ;  /* 0x0000007f7f7fc220 */ /* 0x004fe20000400000 */
[----:B------:R-:W-:Y:S01]  /*13250*/  FSETP.GEU.AND P4, PT, R134, -126, PT ;  /* 0xc2fc00008600780b */ /* 0x000fe20003f8e000 */
[----:B------:R-:W-:Y:S01]  /*13260*/  @!P6 FMUL R132, R132, 0.5 ;  /* 0x3f0000008484e820 */ /* 0x000fe20000400000 */
[--C-:B------:R-:W-:Y:S01]  /*13270*/  FFMA2 R4, R96.F32x2.HI_LO, UR36.F32, R0.reuse.F32 ;  /* 0x0000002460047c49 */ /* 0x100fe20009200000 */
[----:B------:R-:W-:Y:S01]  /*13280*/  F2FP.F16.F32.PACK_AB R58, R125, R124 ;  /* 0x0000007c7d3a723e */ /* 0x000fe200000000ff */
[--C-:B------:R-:W-:Y:S01]  /*13290*/  FFMA2 R10, R98.F32x2.HI_LO, UR36.F32, R0.reuse.F32 ;  /* 0x00000024620a7c49 */ /* 0x100fe20009200000 */
[----:B------:R-:W-:Y:S01]  /*132a0*/  F2FP.F16.F32.PACK_AB R59, R127, R126 ;  /* 0x0000007e7f3b723e */ /* 0x000fe200000000ff */
[----:B------:R-:W2:Y:S01]  /*132b0*/  MUFU.EX2 R130, R130 ;  /* 0x0000008200827308 */ /* 0x000ea20000000800 */
[----:B---3--:R-:W-:Y:S01]  /*132c0*/  @!P3 FMUL R128, R128, R128 ;  /* 0x000000808080b220 */ /* 0x008fe20000400000 */
[----:B------:R-:W-:Y:S01]  /*132d0*/  FSETP.GEU.AND P3, PT, R135, -126, PT ;  /* 0xc2fc00008700780b */ /* 0x000fe20003f6e000 */
[----:B------:R-:W-:Y:S01]  /*132e0*/  @!P5 FMUL R133, R133, 0.5 ;  /* 0x3f0000008585d820 */ /* 0x000fe20000400000 */
[----:B------:R-:W-:-:S02]  /*132f0*/  FFMA2 R150, R122.F32x2.HI_LO, UR36.F32, R0.F32 ;  /* 0x000000247a967c49 */ /* 0x000fc40009200000 */
[--C-:B------:R-:W-:Y:S02]  /*13300*/  FFMA2 R24, R24.F32x2.HI_LO, UR36.F32, R0.reuse.F32 ;  /* 0x0000002418187c49 */ /* 0x100fe40009200000 */
[----:B------:R-:W3:Y:S01]  /*13310*/  MUFU.EX2 R131, R131 ;  /* 0x0000008300837308 */ /* 0x000ee20000000800 */
[----:B-1----:R-:W-:Y:S01]  /*13320*/  @!P2 FMUL R129, R129, R129 ;  /* 0x000000818181a220 */ /* 0x002fe20000400000 */
[----:B------:R-:W-:Y:S01]  /*13330*/  FSETP.GEU.AND P2, PT, R136, -126, PT ;  /* 0xc2fc00008800780b */ /* 0x000fe20003f4e000 */
[----:B------:R-:W-:Y:S01]  /*13340*/  @!P4 FMUL R134, R134, 0.5 ;  /* 0x3f0000008686c820 */ /* 0x000fe20000400000 */
[--C-:B------:R-:W-:Y:S02]  /*13350*/  FFMA2 R26, R26.F32x2.HI_LO, UR36.F32, R0.reuse.F32 ;  /* 0x000000241a1a7c49 */ /* 0x100fe40009200000 */
[--C-:B------:R-:W-:Y:S02]  /*13360*/  FFMA2 R28, R28.F32x2.HI_LO, UR36.F32, R0.reuse.F32 ;  /* 0x000000241c1c7c49 */ /* 0x100fe40009200000 */
[----:B------:R-:W-:Y:S01]  /*13370*/  @!P3 FMUL R135, R135, 0.5 ;  /* 0x3f0000008787b820 */ /* 0x000fe20000400000 */
[----:B--2---:R-:W-:Y:S01]  /*13380*/  @!P1 FMUL R130, R130, R130 ;  /* 0x0000008282829220 */ /* 0x004fe20000400000 */
[----:B------:R-:W-:Y:S01]  /*13390*/  FSETP.GEU.AND P1, PT, R137, -126, PT ;  /* 0xc2fc00008900780b */ /* 0x000fe20003f2e000 */
[----:B------:R-:W1:Y:S01]  /*133a0*/  MUFU.EX2 R132, R132 ;  /* 0x0000008400847308 */ /* 0x000e620000000800 */
[----:B------:R-:W-:-:S02]  /*133b0*/  FFMA2 R30, R30.F32x2.HI_LO, UR36.F32, R0.F32 ;  /* 0x000000241e1e7c49 */ /* 0x000fc40009200000 */
[--C-:B------:R-:W-:Y:S02]  /*133c0*/  FFMA2 R32, R32.F32x2.HI_LO, UR36.F32, R0.reuse.F32 ;  /* 0x0000002420207c49 */ /* 0x100fe40009200000 */
[----:B------:R-:W-:Y:S01]  /*133d0*/  @!P2 FMUL R136, R136, 0.5 ;  /* 0x3f0000008888a820 */ /* 0x000fe20000400000 */
[----:B---3--:R-:W-:Y:S01]  /*133e0*/  @!P0 FMUL R131, R131, R131 ;  /* 0x0000008383838220 */ /* 0x008fe20000400000 */
[----:B------:R-:W-:Y:S01]  /*133f0*/  FSETP.GEU.AND P0, PT, R138, -126, PT ;  /* 0xc2fc00008a00780b */ /* 0x000fe20003f0e000 */
[----:B------:R-:W2:Y:S01]  /*13400*/  MUFU.EX2 R133, R133 ;  /* 0x0000008500857308 */ /* 0x000ea20000000800 */
[--C-:B------:R-:W-:Y:S02]  /*13410*/  FFMA2 R34, R34.F32x2.HI_LO, UR36.F32, R0.reuse.F32 ;  /* 0x0000002422227c49 */ /* 0x100fe40009200000 */
[--C-:B------:R-:W-:Y:S02]  /*13420*/  FFMA2 R36, R36.F32x2.HI_LO, UR36.F32, R0.reuse.F32 ;  /* 0x0000002424247c49 */ /* 0x100fe40009200000 */
[----:B------:R-:W-:Y:S01]  /*13430*/  @!P1 FMUL R137, R137, 0.5 ;  /* 0x3f00000089899820 */ /* 0x000fe20000400000 */
[----:B------:R-:W-:-:S02]  /*13440*/  FFMA2 R38, R38.F32x2.HI_LO, UR36.F32, R0.F32 ;  /* 0x0000002426267c49 */ /* 0x000fc40009200000 */
[----:B------:R-:W3:Y:S01]  /*13450*/  MUFU.EX2 R134, R134 ;  /* 0x0000008600867308 */ /* 0x000ee20000000800 */
[----:B-1----:R-:W-:Y:S01]  /*13460*/  @!P6 FMUL R132, R132, R132 ;  /* 0x000000848484e220 */ /* 0x002fe20000400000 */
[----:B------:R-:W-:Y:S01]  /*13470*/  FSETP.GEU.AND P6, PT, R139, -126, PT ;  /* 0xc2fc00008b00780b */ /* 0x000fe20003fce000 */
[--C-:B------:R-:W-:Y:S02]  /*13480*/  FFMA2 R40, R40.F32x2.HI_LO, UR36.F32, R0.reuse.F32 ;  /* 0x0000002428287c49 */ /* 0x100fe40009200000 */
[----:B------:R-:W-:Y:S01]  /*13490*/  @!P0 FMUL R138, R138, 0.5 ;  /* 0x3f0000008a8a8820 */ /* 0x000fe20000400000 */
[--C-:B------:R-:W-:Y:S02]  /*134a0*/  FFMA2 R42, R42.F32x2.HI_LO, UR36.F32, R0.reuse.F32 ;  /* 0x000000242a2a7c49 */ /* 0x100fe40009200000 */
[----:B------:R-:W1:Y:S01]  /*134b0*/  MUFU.EX2 R135, R135 ;  /* 0x0000008700877308 */ /* 0x000e620000000800 */
[----:B--2---:R-:W-:Y:S01]  /*134c0*/  @!P5 FMUL R133, R133, R133 ;  /* 0x000000858585d220 */ /* 0x004fe20000400000 */
[----:B------:R-:W-:Y:S01]  /*134d0*/  FSETP.GEU.AND P5, PT, R140, -126, PT ;  /* 0xc2fc00008c00780b */ /* 0x000fe20003fae000 */
[----:B------:R-:W-:-:S02]  /*134e0*/  FFMA2 R44, R44.F32x2.HI_LO, UR36.F32, R0.F32 ;  /* 0x000000242c2c7c49 */ /* 0x000fc40009200000 */
[--C-:B------:R-:W-:Y:S02]  /*134f0*/  FFMA2 R46, R46.F32x2.HI_LO, UR36.F32, R0.reuse.F32 ;  /* 0x000000242e2e7c49 */ /* 0x100fe40009200000 */
[----:B------:R-:W-:Y:S01]  /*13500*/  @!P6 FMUL R139, R139, 0.5 ;  /* 0x3f0000008b8be820 */ /* 0x000fe20000400000 */
[----:B------:R-:W2:Y:S01]  /*13510*/  MUFU.EX2 R136, R136 ;  /* 0x0000008800887308 */ /* 0x000ea20000000800 */
[----:B---3--:R-:W-:Y:S01]  /*13520*/  @!P4 FMUL R134, R134, R134 ;  /* 0x000000868686c220 */ /* 0x008fe20000400000 */
[----:B------:R-:W-:Y:S01]  /*13530*/  FSETP.GEU.AND P4, PT, R141, -126, PT ;  /* 0xc2fc00008d00780b */ /* 0x000fe20003f8e000 */
[--C-:B------:R-:W-:Y:S02]  /*13540*/  FFMA2 R48, R48.F32x2.HI_LO, UR36.F32, R0.reuse.F32 ;  /* 0x0000002430307c49 */ /* 0x100fe40009200000 */
[--C-:B------:R-:W-:Y:S02]  /*13550*/  FFMA2 R50, R50.F32x2.HI_LO, UR36.F32, R0.reuse.F32 ;  /* 0x0000002432327c49 */ /* 0x100fe40009200000 */
[----:B------:R-:W-:Y:S01]  /*13560*/  @!P5 FMUL R140, R140, 0.5 ;  /* 0x3f0000008c8cd820 */ /* 0x000fe20000400000 */
[----:B------:R-:W3:Y:S01]  /*13570*/  MUFU.EX2 R137, R137 ;  /* 0x0000008900897308 */ /* 0x000ee20000000800 */
[----:B-1----:R-:W-:Y:S01]  /*13580*/  @!P3 FMUL R135, R135, R135 ;  /* 0x000000878787b220 */ /* 0x002fe20000400000 */
[----:B------:R-:W-:Y:S01]  /*13590*/  FSETP.GEU.AND P3, PT, R142, -126, PT ;  /* 0xc2fc00008e00780b */ /* 0x000fe20003f6e000 */
[----:B------:R-:W-:-:S02]  /*135a0*/  FFMA2 R52, R52.F32x2.HI_LO, UR36.F32, R0.F32 ;  /* 0x0000002434347c49 */ /* 0x000fc40009200000 */
[--C-:B------:R-:W-:Y:S02]  /*135b0*/  FFMA2 R54, R54.F32x2.HI_LO, UR36.F32, R0.reuse.F32 ;  /* 0x0000002436367c49 */ /* 0x100fe40009200000 */
[----:B------:R-:W-:Y:S01]  /*135c0*/  @!P4 FMUL R141, R141, 0.5 ;  /* 0x3f0000008d8dc820 */ /* 0x000fe20000400000 */
[----:B------:R-:W1:Y:S01]  /*135d0*/  MUFU.EX2 R138, R138 ;  /* 0x0000008a008a7308 */ /* 0x000e620000000800 */
[----:B--2---:R-:W-:Y:S01]  /*135e0*/  @!P2 FMUL R136, R136, R136 ;  /* 0x000000888888a220 */ /* 0x004fe20000400000 */
[----:B------:R-:W-:Y:S01]  /*135f0*/  FSETP.GEU.AND P2, PT, R143, -126, PT ;  /* 0xc2fc00008f00780b */ /* 0x000fe20003f4e000 */
[--C-:B------:R-:W-:Y:S02]  /*13600*/  FFMA2 R60, R60.F32x2.HI_LO, UR36.F32, R0.reuse.F32 ;  /* 0x000000243c3c7c49 */ /* 0x100fe40009200000 */
[--C-:B------:R-:W-:Y:S02]  /*13610*/  FFMA2 R62, R62.F32x2.HI_LO, UR36.F32, R0.reuse.F32 ;  /* 0x000000243e3e7c49 */ /* 0x100fe40009200000 */
[----:B------:R-:W-:Y:S01]  /*13620*/  @!P3 FMUL R142, R142, 0.5 ;  /* 0x3f0000008e8eb820 */ /* 0x000fe20000400000 */
[----:B------:R-:W2:Y:S01]  /*13630*/  MUFU.EX2 R139, R139 ;  /* 0x0000008b008b7308 */ /* 0x000ea20000000800 */
[----:B---3--:R-:W-:Y:S01]  /*13640*/  @!P1 FMUL R137, R137, R137 ;  /* 0x0000008989899220 */ /* 0x008fe20000400000 */
[----:B------:R-:W-:Y:S01]  /*13650*/  FSETP.GEU.AND P1, PT, R144, -126, PT ;  /* 0xc2fc00009000780b */ /* 0x000fe20003f2e000 */
[----:B------:R-:W-:-:S02]  /*13660*/  FFMA2 R64, R64.F32x2.HI_LO, UR36.F32, R0.F32 ;  /* 0x0000002440407c49 */ /* 0x000fc40009200000 */
[--C-:B------:R-:W-:Y:S02]  /*13670*/  FFMA2 R66, R66.F32x2.HI_LO, UR36.F32, R0.reuse.F32 ;  /* 0x0000002442427c49 */ /* 0x100fe40009200000 */
[----:B------:R-:W-:Y:S01]  /*13680*/  @!P2 FMUL R143, R143, 0.5 ;  /* 0x3f0000008f8fa820 */ /* 0x000fe20000400000 */
[----:B------:R-:W3:Y:S01]  /*13690*/  MUFU.EX2 R140, R140 ;  /* 0x0000008c008c7308 */ /* 0x000ee20000000800 */
[----:B-1----:R-:W-:Y:S01]  /*136a0*/  @!P0 FMUL R138, R138, R138 ;  /* 0x0000008a8a8a8220 */ /* 0x002fe20000400000 */
[----:B------:R-:W-:Y:S01]  /*136b0*/  FSETP.GEU.AND P0, PT, R145, -126, PT ;  /* 0xc2fc00009100780b */ /* 0x000fe20003f0e000 */
[--C-:B------:R-:W-:Y:S02]  /*136c0*/  FFMA2 R68, R68.F32x2.HI_LO, UR36.F32, R0.reuse.F32 ;  /* 0x0000002444447c49 */ /* 0x100fe40009200000 */
[--C-:B------:R-:W-:Y:S02]  /*136d0*/  FFMA2 R70, R70.F32x2.HI_LO, UR36.F32, R0.reuse.F32 ;  /* 0x0000002446467c49 */ /* 0x100fe40009200000 */
[----:B------:R-:W-:Y:S01]  /*136e0*/  @!P1 FMUL R144, R144, 0.5 ;  /* 0x3f00000090909820 */ /* 0x000fe20000400000 */
        /* <DEDUP_REMOVED lines=22> */
[----:B------:R-:W-:Y:S02]  /*13850*/  FFMA2 R86, R86.F32x2.HI_LO, UR36.F32, R0.F32 ;  /* 0x0000002456567c49 */ /* 0x000fe40009200000 */
[----:B------:R-:W-:Y:S01]  /*13860*/  @!P4 FMUL R148, R148, 0.5 ;  /* 0x3f0000009494c820 */ /* 0x000fe20000400000 */
[----:B------:R-:W2:Y:S01]  /*13870*/  MUFU.EX2 R145, R145 ;  /* 0x0000009100917308 */ /* 0x000ea20000000800 */
[----:B---3--:R-:W-:Y:S01]  /*13880*/  @!P2 FMUL R143, R143, R143 ;  /* 0x0000008f8f8fa220 */ /* 0x008fe20000400000 */
[----:B------:R-:W-:-:S05]  /*13890*/  FSETP.GEU.AND P2, PT, R154, -126, PT ;  /* 0xc2fc00009a00780b */ /* 0x000fca0003f4e000 */
[----:B------:R-:W-:Y:S01]  /*138a0*/  @!P3 FMUL R149, R149, 0.5 ;  /* 0x3f0000009595b820 */ /* 0x000fe20000400000 */
[----:B------:R-:W3:Y:S01]  /*138b0*/  MUFU.EX2 R146, R146 ;  /* 0x0000009200927308 */ /* 0x000ee20000000800 */
[----:B-1----:R-:W-:Y:S01]  /*138c0*/  @!P1 FMUL R144, R144, R144 ;  /* 0x0000009090909220 */ /* 0x002fe20000400000 */
[----:B------:R-:W-:-:S05]  /*138d0*/  FSETP.GEU.AND P1, PT, R155, -126, PT ;  /* 0xc2fc00009b00780b */ /* 0x000fca0003f2e000 */
[----:B------:R-:W-:Y:S01]  /*138e0*/  @!P2 FMUL R154, R154, 0.5 ;  /* 0x3f0000009a9aa820 */ /* 0x000fe20000400000 */
[----:B------:R-:W1:Y:S01]  /*138f0*/  MUFU.EX2 R147, R147 ;  /* 0x0000009300937308 */ /* 0x000e620000000800 */
[----:B--2---:R-:W-:Y:S01]  /*13900*/  @!P0 FMUL R145, R145, R145 ;  /* 0x0000009191918220 */ /* 0x004fe20000400000 */
[----:B------:R-:W-:-:S05]  /*13910*/  FSETP.GEU.AND P0, PT, R8, -126, PT ;  /* 0xc2fc00000800780b */ /* 0x000fca0003f0e000 */
        /* <DEDUP_REMOVED lines=21> */
[----:B------:R1:W4:Y:S01]  /*13a70*/  MUFU.EX2 R95, R9 ;  /* 0x00000009005f7308 */ /* 0x0003220000000800 */
[----:B--2---:R-:W-:Y:S01]  /*13a80*/  @!P1 FMUL R93, R93, R93 ;  /* 0x0000005d5d5d9220 */ /* 0x004fe20000400000 */
[----:B------:R-:W-:-:S05]  /*13a90*/  FSETP.GEU.AND P1, PT, R10, -126, PT ;  /* 0xc2fc00000a00780b */ /* 0x000fca0003f2e000 */
[----:B------:R-:W-:Y:S01]  /*13aa0*/  @!P2 FMUL R5, R5, 0.5 ;  /* 0x3f0000000505a820 */ /* 0x000fe20000400000 */
[----:B------:R-:W2:Y:S01]  /*13ab0*/  MUFU.EX2 R96, R6 ;  /* 0x0000000600607308 */ /* 0x000ea20000000800 */
[----:B---3--:R-:W-:Y:S01]  /*13ac0*/  @!P0 FMUL R94, R94, R94 ;  /* 0x0000005e5e5e8220 */ /* 0x008fe20000400000 */
[----:B------:R-:W-:-:S05]  /*13ad0*/  FSETP.GEU.AND P0, PT, R11, -126, PT ;  /* 0xc2fc00000b00780b */ /* 0x000fca0003f0e000 */
[----:B------:R-:W-:Y:S01]  /*13ae0*/  @!P1 FMUL R10, R10, 0.5 ;  /* 0x3f0000000a0a9820 */ /* 0x000fe20000400000 */
[----:B------:R3:W5:Y:S01]  /*13af0*/  MUFU.EX2 R97, R7 ;  /* 0x0000000700617308 */ /* 0x0007620000000800 */
[----:B-1----:R-:W-:Y:S02]  /*13b00*/  FFMA2 R8, R100.F32x2.HI_LO, UR36.F32, R0.F32 ;  /* 0x0000002464087c49 */ /* 0x002fe40009200000 */
[----:B----4-:R-:W-:-:S03]  /*13b10*/  @!P6 FMUL R95, R95, R95 ;  /* 0x0000005f5f5fe220 */ /* 0x010fc60000400000 */
[----:B------:R-:W-:Y:S01]  /*13b20*/  FSETP.GEU.AND P6, PT, R8, -126, PT ;  /* 0xc2fc00000800780b */ /* 0x000fe20003fce000 */
[----:B------:R-:W-:Y:S01]  /*13b30*/  @!P0 FMUL R11, R11, 0.5 ;  /* 0x3f0000000b0b8820 */ /* 0x000fe20000400000 */
[----:B------:R-:W1:Y:S01]  /*13b40*/  MUFU.EX2 R98, R4 ;  /* 0x0000000400627308 */ /* 0x000e620000000800 */
[----:B--2---:R-:W-:Y:S01]  /*13b50*/  @!P5 FMUL R96, R96, R96 ;  /* 0x000000606060d220 */ /* 0x004fe20000400000 */
[----:B------:R-:W-:-:S06]  /*13b60*/  FSETP.GEU.AND P5, PT, R9, -126, PT ;  /* 0xc2fc00000900780b */ /* 0x000fcc0003fae000 */
[----:B------:R2:W4:Y:S01]  /*13b70*/  MUFU.EX2 R99, R5 ;  /* 0x0000000500637308 */ /* 0x0005220000000800 */
[----:B---3--:R-:W-:Y:S02]  /*13b80*/  FFMA2 R6, R102.F32x2.HI_LO, UR36.F32, R0.F32 ;  /* 0x0000002466067c49 */ /* 0x008fe40009200000 */
[----:B-----5:R-:W-:Y:S01]  /*13b90*/  @!P4 FMUL R97, R97, R97 ;  /* 0x000000616161c220 */ /* 0x020fe20000400000 */
[----:B------:R-:W-:Y:S02]  /*13ba0*/  @!P6 FMUL R8, R8, 0.5 ;  /* 0x3f0000000808e820 */ /* 0x000fe40000400000 */
[----:B------:R-:W-:Y:S01]  /*13bb0*/  FSETP.GEU.AND P4, PT, R6, -126, PT ;  /* 0xc2fc00000600780b */ /* 0x000fe20003f8e000 */
[----:B------:R-:W-:Y:S01]  /*13bc0*/  @!P5 FMUL R9, R9, 0.5 ;  /* 0x3f0000000909d820 */ /* 0x000fe20000400000 */
[----:B------:R-:W3:Y:S01]  /*13bd0*/  MUFU.EX2 R100, R10 ;  /* 0x0000000a00647308 */ /* 0x000ee20000000800 */
[----:B-1----:R-:W-:Y:S01]  /*13be0*/  @!P3 FMUL R98, R98, R98 ;  /* 0x000000626262b220 */ /* 0x002fe20000400000 */
[----:B------:R-:W-:-:S06]  /*13bf0*/  FSETP.GEU.AND P3, PT, R7, -126, PT ;  /* 0xc2fc00000700780b */ /* 0x000fcc0003f6e000 */
[----:B------:R1:W5:Y:S01]  /*13c00*/  MUFU.EX2 R101, R11 ;  /* 0x0000000b00657308 */ /* 0x0003620000000800 */
[----:B--2---:R-:W-:Y:S02]  /*13c10*/  FFMA2 R4, R104.F32x2.HI_LO, UR36.F32, R0.F32 ;  /* 0x0000002468047c49 */ /* 0x004fe40009200000 */
[----:B----4-:R-:W-:Y:S01]  /*13c20*/  @!P2 FMUL R99, R99, R99 ;  /* 0x000000636363a220 */ /* 0x010fe20000400000 */
[----:B------:R-:W-:Y:S02]  /*13c30*/  @!P4 FMUL R6, R6, 0.5 ;  /* 0x3f0000000606c820 */ /* 0x000fe40000400000 */
[----:B------:R-:W-:Y:S01]  /*13c40*/  FSETP.GEU.AND P2, PT, R4, -126, PT ;  /* 0xc2fc00000400780b */ /* 0x000fe20003f4e000 */
[----:B------:R-:W-:Y:S01]  /*13c50*/  @!P3 FMUL R7, R7, 0.5 ;  /* 0x3f0000000707b820 */ /* 0x000fe20000400000 */
[----:B------:R-:W2:Y:S01]  /*13c60*/  MUFU.EX2 R102, R8 ;  /* 0x0000000800667308 */ /* 0x000ea20000000800 */
[----:B---3--:R-:W-:Y:S01]  /*13c70*/  @!P1 FMUL R100, R100, R100 ;  /* 0x0000006464649220 */ /* 0x008fe20000400000 */
[----:B------:R-:W-:-:S06]  /*13c80*/  FSETP.GEU.AND P1, PT, R5, -126, PT ;  /* 0xc2fc00000500780b */ /* 0x000fcc0003f2e000 */
[----:B------:R3:W4:Y:S01]  /*13c90*/  MUFU.EX2 R103, R9 ;  /* 0x0000000900677308 */ /* 0x0007220000000800 */
[----:B-1----:R-:W-:Y:S02]  /*13ca0*/  FFMA2 R10, R106.F32x2.HI_LO, UR36.F32, R0.F32 ;  /* 0x000000246a0a7c49 */ /* 0x002fe40009200000 */
[----:B-----5:R-:W-:Y:S01]  /*13cb0*/  @!P0 FMUL R101, R101, R101 ;  /* 0x0000006565658220 */ /* 0x020fe20000400000 */
[----:B------:R-:W-:Y:S02]  /*13cc0*/  @!P2 FMUL R4, R4, 0.5 ;  /* 0x3f0000000404a820 */ /* 0x000fe40000400000 */
[----:B------:R-:W-:Y:S01]  /*13cd0*/  FSETP.GEU.AND P0, PT, R10, -126, PT ;  /* 0xc2fc00000a00780b */ /* 0x000fe20003f0e000 */
[----:B------:R-:W-:Y:S01]  /*13ce0*/  @!P1 FMUL R5, R5, 0.5 ;  /* 0x3f00000005059820 */ /* 0x000fe20000400000 */
[----:B------:R-:W1:Y:S01]  /*13cf0*/  MUFU.EX2 R104, R6 ;  /* 0x0000000600687308 */ /* 0x000e620000000800 */
[----:B--2---:R-:W-:Y:S01]  /*13d00*/  @!P6 FMUL R102, R102, R102 ;  /* 0x000000666666e220 */ /* 0x004fe20000400000 */
[----:B------:R-:W-:-:S06]  /*13d10*/  FSETP.GEU.AND P6, PT, R11, -126, PT ;  /* 0xc2fc00000b00780b */ /* 0x000fcc0003fce000 */
[----:B------:R2:W5:Y:S01]  /*13d20*/  MUFU.EX2 R105, R7 ;  /* 0x0000000700697308 */ /* 0x0005620000000800 */
[----:B---3--:R-:W-:Y:S02]  /*13d30*/  FFMA2 R8, R108.F32x2.HI_LO, UR36.F32, R0.F32 ;  /* 0x000000246c087c49 */ /* 0x008fe40009200000 */
[----:B------:R-:W-:Y:S01]  /*13d40*/  @!P0 FMUL R10, R10, 0.5 ;  /* 0x3f0000000a0a8820 */ /* 0x000fe20000400000 */
[----:B----4-:R-:W-:Y:S02]  /*13d50*/  @!P5 FMUL R103, R103, R103 ;  /* 0x000000676767d220 */ /* 0x010fe40000400000 */
[----:B------:R-:W-:Y:S01]  /*13d60*/  FSETP.GEU.AND P5, PT, R8, -126, PT ;  /* 0xc2fc00000800780b */ /* 0x000fe20003fae000 */
[----:B------:R-:W-:Y:S01]  /*13d70*/  @!P6 FMUL R11, R11, 0.5 ;  /* 0x3f0000000b0be820 */ /* 0x000fe20000400000 */
[----:B------:R-:W3:Y:S01]  /*13d80*/  MUFU.EX2 R106, R4 ;  /* 0x00000004006a7308 */ /* 0x000ee20000000800 */
[----:B-1----:R-:W-:Y:S01]  /*13d90*/  @!P4 FMUL R104, R104, R104 ;  /* 0x000000686868c220 */ /* 0x002fe20000400000 */
[----:B------:R-:W-:-:S06]  /*13da0*/  FSETP.GEU.AND P4, PT, R9, -126, PT ;  /* 0xc2fc00000900780b */ /* 0x000fcc0003f8e000 */
[----:B------:R1:W4:Y:S01]  /*13db0*/  MUFU.EX2 R107, R5 ;  /* 0x00000005006b7308 */ /* 0x0003220000000800 */
[----:B--2---:R-:W-:Y:S02]  /*13dc0*/  FFMA2 R6, R110.F32x2.HI_LO, UR36.F32, R0.F32 ;  /* 0x000000246e067c49 */ /* 0x004fe40009200000 */
[----:B-----5:R-:W-:Y:S01]  /*13dd0*/  @!P3 FMUL R105, R105, R105 ;  /* 0x000000696969b220 */ /* 0x020fe20000400000 */
[----:B------:R-:W-:Y:S02]  /*13de0*/  @!P5 FMUL R8, R8, 0.5 ;  /* 0x3f0000000808d820 */ /* 0x000fe40000400000 */
[----:B------:R-:W-:Y:S01]  /*13df0*/  FSETP.GEU.AND P3, PT, R6, -126, PT ;  /* 0xc2fc00000600780b */ /* 0x000fe20003f6e000 */
[----:B------:R-:W-:Y:S01]  /*13e00*/  @!P4 FMUL R9, R9, 0.5 ;  /* 0x3f0000000909c820 */ /* 0x000fe20000400000 */
[----:B------:R-:W2:Y:S01]  /*13e10*/  MUFU.EX2 R108, R10 ;  /* 0x0000000a006c7308 */ /* 0x000ea20000000800 */
[----:B---3--:R-:W-:Y:S01]  /*13e20*/  @!P2 FMUL R106, R106, R106 ;  /* 0x0000006a6a6aa220 */ /* 0x008fe20000400000 */
[----:B------:R-:W-:-:S06]  /*13e30*/  FSETP.GEU.AND P2, PT, R7, -126, PT ;  /* 0xc2fc00000700780b */ /* 0x000fcc0003f4e000 */
[----:B------:R3:W5:Y:S01]  /*13e40*/  MUFU.EX2 R109, R11 ;  /* 0x0000000b006d7308 */ /* 0x0007620000000800 */
[----:B-1----:R-:W-:Y:S02]  /*13e50*/  FFMA2 R4, R112.F32x2.HI_LO, UR36.F32, R0.F32 ;  /* 0x0000002470047c49 */ /* 0x002fe40009200000 */
[----:B----4-:R-:W-:Y:S01]  /*13e60*/  @!P1 FMUL R107, R107, R107 ;  /* 0x0000006b6b6b9220 */ /* 0x010fe20000400000 */
[----:B------:R-:W-:Y:S02]  /*13e70*/  @!P3 FMUL R6, R6, 0.5 ;  /* 0x3f0000000606b820 */ /* 0x000fe40000400000 */
[----:B------:R-:W-:Y:S01]  /*13e80*/  FSETP.GEU.AND P1, PT, R4, -126, PT ;  /* 0xc2fc00000400780b */ /* 0x000fe20003f2e000 */
[----:B------:R-:W-:Y:S01]  /*13e90*/  @!P2 FMUL R7, R7, 0.5 ;  /* 0x3f0000000707a820 */ /* 0x000fe20000400000 */
[----:B------:R-:W1:Y:S01]  /*13ea0*/  MUFU.EX2 R110, R8 ;  /* 0x00000008006e7308 */ /* 0x000e620000000800 */
[----:B--2---:R-:W-:Y:S01]  /*13eb0*/  @!P0 FMUL R108, R108, R108 ;  /* 0x0000006c6c6c8220 */ /* 0x004fe20000400000 */
[----:B------:R-:W-:-:S06]  /*13ec0*/  FSETP.GEU.AND P0, PT, R5, -126, PT ;  /* 0xc2fc00000500780b */ /* 0x000fcc0003f0e000 */
[----:B------:R2:W4:Y:S01]  /*13ed0*/  MUFU.EX2 R111, R9 ;  /* 0x00000009006f7308 */ /* 0x0005220000000800 */
[----:B---3--:R-:W-:Y:S02]  /*13ee0*/  FFMA2 R10, R114.F32x2.HI_LO, UR36.F32, R0.F32 ;  /* 0x00000024720a7c49 */ /* 0x008fe40009200000 */
[----:B------:R-:W-:Y:S01]  /*13ef0*/  @!P1 FMUL R4, R4, 0.5 ;  /* 0x3f00000004049820 */ /* 0x000fe20000400000 */
[----:B-----5:R-:W-:Y:S02]  /*13f00*/  @!P6 FMUL R109, R109, R109 ;  /* 0x0000006d6d6de220 */ /* 0x020fe40000400000 */
        /* <DEDUP_REMOVED lines=23> */
[----:B------:R-:W2:Y:S01]  /*14080*/  MUFU.EX2 R118, R8 ;  /* 0x0000000800767308 */ /* 0x000ea20000000800 */
[----:B---3--:R-:W-:Y:S02]  /*14090*/  FFMA2 R4, R120.F32x2.HI_LO, UR36.F32, R0.F32 ;  /* 0x0000002478047c49 */ /* 0x008fe40009200000 */
[----:B----4-:R-:W-:Y:S01]  /*140a0*/  @!P0 FMUL R115, R115, R115 ;  /* 0x0000007373738220 */ /* 0x010fe20000400000 */
[----:B------:R-:W-:Y:S02]  /*140b0*/  @!P2 FMUL R6, R6, 0.5 ;  /* 0x3f0000000606a820 */ /* 0x000fe40000400000 */
[----:B------:R-:W-:Y:S01]  /*140c0*/  FSETP.GEU.AND P0, PT, R4, -126, PT ;  /* 0xc2fc00000400780b */ /* 0x000fe20003f0e000 */
[----:B------:R-:W-:Y:S01]  /*140d0*/  @!P1 FMUL R7, R7, 0.5 ;  /* 0x3f00000007079820 */ /* 0x000fe20000400000 */
[----:B------:R-:W3:Y:S01]  /*140e0*/  MUFU.EX2 R116, R10 ;  /* 0x0000000a00747308 */ /* 0x000ee20000000800 */
[----:B-1----:R-:W-:Y:S01]  /*140f0*/  @!P5 FMUL R117, R117, R117 ;  /* 0x000000757575d220 */ /* 0x002fe20000400000 */
[----:B------:R-:W-:-:S06]  /*14100*/  FSETP.GEU.AND P5, PT, R150, -126, PT ;  /* 0xc2fc00009600780b */ /* 0x000fcc0003fae000 */
[----:B------:R-:W1:Y:S01]  /*14110*/  MUFU.EX2 R119, R9 ;  /* 0x0000000900777308 */ /* 0x000e620000000800 */
[----:B--2---:R-:W-:Y:S01]  /*14120*/  @!P4 FMUL R118, R118, R118 ;  /* 0x000000767676c220 */ /* 0x004fe20000400000 */
[----:B------:R-:W-:Y:S01]  /*14130*/  FSETP.GEU.AND P4, PT, R151, -126, PT ;  /* 0xc2fc00009700780b */ /* 0x000fe20003f8e000 */
[----:B------:R-:W-:-:S04]  /*14140*/  @!P0 FMUL R4, R4, 0.5 ;  /* 0x3f00000004048820 */ /* 0x000fc80000400000 */
        /* <DEDUP_REMOVED lines=39> */
[----:B------:R-:W-:-:S04]  /*143c0*/  FSETP.GEU.AND P2, PT, R32, -126, PT ;  /* 0xc2fc00002000780b */ /* 0x000fc80003f4e000 */
[----:B------:R-:W-:Y:S01]  /*143d0*/  F2FP.F16.F32.PACK_AB R24, R153, R152 ;  /* 0x000000989918723e */ /* 0x000fe200000000ff */
[----:B------:R-:W-:Y:S01]  /*143e0*/  @!P3 FMUL R31, R31, 0.5 ;  /* 0x3f0000001f1fb820 */ /* 0x000fe20000400000 */
[----:B------:R-:W3:Y:S01]  /*143f0*/  MUFU.EX2 R158, R28 ;  /* 0x0000001c009e7308 */ /* 0x000ee20000000800 */
[----:B-1----:R-:W-:Y:S01]  /*14400*/  @!P1 FMUL R154, R154, R154 ;  /* 0x0000009a9a9a9220 */ /* 0x002fe20000400000 */
[----:B------:R-:W-:-:S05]  /*14410*/  FSETP.GEU.AND P1, PT, R33, -126, PT ;  /* 0xc2fc00002100780b */ /* 0x000fca0003f2e000 */
[----:B------:R-:W-:Y:S01]  /*14420*/  @!P2 FMUL R32, R32, 0.5 ;  /* 0x3f0000002020a820 */ /* 0x000fe20000400000 */
[----:B------:R-:W1:Y:S01]  /*14430*/  MUFU.EX2 R159, R29 ;  /* 0x0000001d009f7308 */ /* 0x000e620000000800 */
[----:B--2---:R-:W-:Y:S01]  /*14440*/  @!P0 FMUL R155, R155, R155 ;  /* 0x0000009b9b9b8220 */ /* 0x004fe20000400000 */
[----:B------:R-:W-:-:S04]  /*14450*/  FSETP.GEU.AND P0, PT, R34, -126, PT ;  /* 0xc2fc00002200780b */ /* 0x000fc80003f0e000 */
[----:B------:R-:W-:Y:S01]  /*14460*/  F2FP.F16.F32.PACK_AB R25, R155, R154 ;  /* 0x0000009a9b19723e */ /* 0x000fe200000000ff */
[----:B------:R-:W-:Y:S01]  /*14470*/  @!P1 FMUL R33, R33, 0.5 ;  /* 0x3f00000021219820 */ /* 0x000fe20000400000 */
[----:B------:R-:W2:Y:S01]  /*14480*/  MUFU.EX2 R160, R30 ;  /* 0x0000001e00a07308 */ /* 0x000ea20000000800 */
[----:B---3--:R-:W-:Y:S01]  /*14490*/  @!P6 FMUL R158, R158, R158 ;  /* 0x0000009e9e9ee220 */ /* 0x008fe20000400000 */
[----:B------:R-:W-:-:S05]  /*144a0*/  FSETP.GEU.AND P6, PT, R35, -126, PT ;  /* 0xc2fc00002300780b */ /* 0x000fca0003fce000 */
[----:B------:R-:W-:Y:S01]  /*144b0*/  @!P0 FMUL R34, R34, 0.5 ;  /* 0x3f00000022228820 */ /* 0x000fe20000400000 */
[----:B------:R-:W3:Y:S01]  /*144c0*/  MUFU.EX2 R161, R31 ;  /* 0x0000001f00a17308 */ /* 0x000ee20000000800 */
[----:B-1----:R-:W-:Y:S01]  /*144d0*/  @!P5 FMUL R159, R159, R159 ;  /* 0x0000009f9f9fd220 */ /* 0x002fe20000400000 */
[----:B------:R-:W-:-:S04]  /*144e0*/  FSETP.GEU.AND P5, PT, R36, -126, PT ;  /* 0xc2fc00002400780b */ /* 0x000fc80003fae000 */
[----:B------:R-:W-:Y:S01]  /*144f0*/  F2FP.F16.F32.PACK_AB R26, R159, R158 ;  /* 0x0000009e9f1a723e */ /* 0x000fe200000000ff */
        /* <DEDUP_REMOVED lines=120> */
[----:B------:R-:W-:Y:S02]  /*14c80*/  FSETP.GEU.AND P6, PT, R67, -126, PT ;  /* 0xc2fc00004300780b */ /* 0x000fe40003fce000 */
[----:B------:R-:W-:-:S03]  /*14c90*/  F2FP.F16.F32.PACK_AB R60, R129, R128 ;  /* 0x00000080813c723e */ /* 0x000fc600000000ff */
[----:B------:R-:W-:Y:S01]  /*14ca0*/  @!P0 FMUL R66, R66, 0.5 ;  /* 0x3f00000042428820 */ /* 0x000fe20000400000 */
[----:B------:R-:W1:Y:S01]  /*14cb0*/  MUFU.EX2 R189, R63 ;  /* 0x0000003f00bd7308 */ /* 0x000e620000000800 */
[----:B--2---:R-:W-:Y:S01]  /*14cc0*/  @!P5 FMUL R187, R187, R187 ;  /* 0x000000bbbbbbd220 */ /* 0x004fe20000400000 */
[----:B------:R-:W-:Y:S02]  /*14cd0*/  FSETP.GEU.AND P5, PT, R68, -126, PT ;  /* 0xc2fc00004400780b */ /* 0x000fe40003fae000 */
[----:B------:R-:W-:Y:S02]  /*14ce0*/  F2FP.F16.F32.PACK_AB R61, R131, R130 ;  /* 0x00000082833d723e */ /* 0x000fe400000000ff */
[----:B------:R-:W-:Y:S01]  /*14cf0*/  F2FP.F16.F32.PACK_AB R40, R187, R186 ;  /* 0x000000babb28723e */ /* 0x000fe200000000ff */
[----:B------:R-:W-:Y:S01]  /*14d00*/  @!P6 FMUL R67, R67, 0.5 ;  /* 0x3f0000004343e820 */ /* 0x000fe20000400000 */
[----:B------:R-:W2:Y:S01]  /*14d10*/  MUFU.EX2 R42, R64 ;  /* 0x00000040002a7308 */ /* 0x000ea20000000800 */
[----:B---3--:R-:W-:Y:S01]  /*14d20*/  @!P4 FMUL R188, R188, R188 ;  /* 0x000000bcbcbcc220 */ /* 0x008fe20000400000 */
[----:B------:R-:W-:-:S02]  /*14d30*/  FSETP.GEU.AND P4, PT, R69, -126, PT ;  /* 0xc2fc00004500780b */ /* 0x000fc40003f8e000 */
[----:B------:R-:W-:-:S03]  /*14d40*/  F2FP.F16.F32.PACK_AB R62, R133, R132 ;  /* 0x00000084853e723e */ /* 0x000fc600000000ff */
[----:B------:R-:W-:Y:S01]  /*14d50*/  @!P5 FMUL R68, R68, 0.5 ;  /* 0x3f0000004444d820 */ /* 0x000fe20000400000 */
[----:B------:R-:W3:Y:S01]  /*14d60*/  MUFU.EX2 R50, R65 ;  /* 0x0000004100327308 */ /* 0x000ee20000000800 */
[----:B-1----:R-:W-:Y:S01]  /*14d70*/  @!P3 FMUL R189, R189, R189 ;  /* 0x000000bdbdbdb220 */ /* 0x002fe20000400000 */
[----:B------:R-:W-:Y:S02]  /*14d80*/  FSETP.GEU.AND P3, PT, R70, -126, PT ;  /* 0xc2fc00004600780b */ /* 0x000fe40003f6e000 */
[----:B------:R-:W-:Y:S02]  /*14d90*/  F2FP.F16.F32.PACK_AB R63, R135, R134 ;  /* 0x00000086873f723e */ /* 0x000fe400000000ff */
[----:B------:R-:W-:Y:S01]  /*14da0*/  F2FP.F16.F32.PACK_AB R41, R189, R188 ;  /* 0x000000bcbd29723e */ /* 0x000fe200000000ff */
[----:B------:R-:W-:Y:S01]  /*14db0*/  @!P4 FMUL R69, R69, 0.5 ;  /* 0x3f0000004545c820 */ /* 0x000fe20000400000 */
[----:B------:R-:W1:Y:S01]  /*14dc0*/  MUFU.EX2 R43, R66 ;  /* 0x00000042002b7308 */ /* 0x000e620000000800 */
[----:B--2---:R-:W-:Y:S01]  /*14dd0*/  @!P2 FMUL R42, R42, R42 ;  /* 0x0000002a2a2aa220 */ /* 0x004fe20000400000 */
[----:B------:R-:W-:-:S02]  /*14de0*/  FSETP.GEU.AND P2, PT, R71, -126, PT ;  /* 0xc2fc00004700780b */ /* 0x000fc40003f4e000 */
[----:B------:R-:W-:Y:S02]  /*14df0*/  F2FP.F16.F32.PACK_AB R64, R137, R136 ;  /* 0x000000888940723e */ /* 0x000fe400000000ff */
[----:B------:R2:W-:Y:S01]  /*14e00*/  STL [R1+0x10], R42 ;  /* 0x0000102a01007387 */ /* 0x0005e20000100800 */
[----:B------:R-:W-:Y:S01]  /*14e10*/  @!P3 FMUL R70, R70, 0.5 ;  /* 0x3f0000004646b820 */ /* 0x000fe20000400000 */
[----:B------:R-:W4:Y:S01]  /*14e20*/  MUFU.EX2 R49, R67 ;  /* 0x0000004300317308 */ /* 0x000f220000000800 */
[----:B---3--:R-:W-:Y:S01]  /*14e30*/  @!P1 FMUL R50, R50, R50 ;  /* 0x0000003232329220 */ /* 0x008fe20000400000 */
[----:B------:R-:W-:Y:S02]  /*14e40*/  FSETP.GEU.AND P1, PT, R72, -126, PT ;  /* 0xc2fc00004800780b */ /* 0x000fe40003f2e000 */
[----:B------:R-:W-:Y:S02]  /*14e50*/  F2FP.F16.F32.PACK_AB R65, R139, R138 ;  /* 0x0000008a8b41723e */ /* 0x000fe400000000ff */
[----:B------:R-:W-:Y:S01]  /*14e60*/  STL [R1+0x14], R50 ;  /* 0x0000143201007387 */ /* 0x000fe20000100800 */
[----:B------:R-:W-:Y:S01]  /*14e70*/  @!P2 FMUL R71, R71, 0.5 ;  /* 0x3f0000004747a820 */ /* 0x000fe20000400000 */
[----:B------:R-:W3:Y:S01]  /*14e80*/  MUFU.EX2 R44, R68 ;  /* 0x00000044002c7308 */ /* 0x000ee20000000800 */
[----:B-1----:R-:W-:Y:S01]  /*14e90*/  @!P0 FMUL R43, R43, R43 ;  /* 0x0000002b2b2b8220 */ /* 0x002fe20000400000 */
[----:B------:R-:W-:-:S02]  /*14ea0*/  FSETP.GEU.AND P0, PT, R73, -126, PT ;  /* 0xc2fc00004900780b */ /* 0x000fc40003f0e000 */
[----:B------:R-:W-:Y:S02]  /*14eb0*/  F2FP.F16.F32.PACK_AB R66, R141, R140 ;  /* 0x0000008c8d42723e */ /* 0x000fe400000000ff */
[----:B------:R1:W-:Y:S01]  /*14ec0*/  STL [R1+0x18], R43 ;  /* 0x0000182b01007387 */ /* 0x0003e20000100800 */
[----:B------:R-:W-:Y:S01]  /*14ed0*/  @!P1 FMUL R72, R72, 0.5 ;  /* 0x3f00000048489820 */ /* 0x000fe20000400000 */
[----:B------:R-:W5:Y:S01]  /*14ee0*/  MUFU.EX2 R48, R69 ;  /* 0x0000004500307308 */ /* 0x000f620000000800 */
[----:B----4-:R-:W-:Y:S01]  /*14ef0*/  @!P6 FMUL R49, R49, R49 ;  /* 0x000000313131e220 */ /* 0x010fe20000400000 */
[----:B------:R-:W-:Y:S02]  /*14f00*/  FSETP.GEU.AND P6, PT, R74, -126, PT ;  /* 0xc2fc00004a00780b */ /* 0x000fe40003fce000 */
[----:B------:R-:W-:Y:S02]  /*14f10*/  F2FP.F16.F32.PACK_AB R67, R143, R142 ;  /* 0x0000008e8f43723e */ /* 0x000fe400000000ff */
[----:B------:R-:W-:Y:S01]  /*14f20*/  STL [R1+0x1c], R49 ;  /* 0x00001c3101007387 */ /* 0x000fe20000100800 */
[----:B------:R-:W-:Y:S01]  /*14f30*/  @!P0 FMUL R73, R73, 0.5 ;  /* 0x3f00000049498820 */ /* 0x000fe20000400000 */
[----:B------:R-:W4:Y:S01]  /*14f40*/  MUFU.EX2 R45, R70 ;  /* 0x00000046002d7308 */ /* 0x000f220000000800 */
[----:B---3--:R-:W-:Y:S01]  /*14f50*/  @!P5 FMUL R44, R44, R44 ;  /* 0x0000002c2c2cd220 */ /* 0x008fe20000400000 */
[----:B------:R-:W-:-:S02]  /*14f60*/  FSETP.GEU.AND P5, PT, R75, -126, PT ;  /* 0xc2fc00004b00780b */ /* 0x000fc40003fae000 */
[----:B--2---:R-:W-:Y:S02]  /*14f70*/  F2FP.F16.F32.PACK_AB R42, R50, R42 ;  /* 0x0000002a322a723e */ /* 0x004fe400000000ff */
[----:B------:R2:W-:Y:S01]  /*14f80*/  STL [R1+0x20], R44 ;  /* 0x0000202c01007387 */ /* 0x0005e20000100800 */
[----:B------:R-:W-:Y:S01]  /*14f90*/  @!P6 FMUL R74, R74, 0.5 ;  /* 0x3f0000004a4ae820 */ /* 0x000fe20000400000 */
[----:B------:R-:W3:Y:S01]  /*14fa0*/  MUFU.EX2 R47, R71 ;  /* 0x00000047002f7308 */ /* 0x000ee20000000800 */
[----:B-----5:R-:W-:Y:S01]  /*14fb0*/  @!P4 FMUL R48, R48, R48 ;  /* 0x000000303030c220 */ /* 0x020fe20000400000 */
[----:B------:R-:W-:Y:S02]  /*14fc0*/  FSETP.GEU.AND P4, PT, R76, -126, PT ;  /* 0xc2fc00004c00780b */ /* 0x000fe40003f8e000 */
[----:B------:R-:W-:Y:S02]  /*14fd0*/  F2FP.F16.F32.PACK_AB R68, R145, R144 ;  /* 0x000000909144723e */ /* 0x000fe400000000ff */
[----:B------:R-:W-:Y:S01]  /*14fe0*/  STL [R1+0x24], R48 ;  /* 0x0000243001007387 */ /* 0x000fe20000100800 */
[----:B------:R-:W-:Y:S01]  /*14ff0*/  @!P5 FMUL R75, R75, 0.5 ;  /* 0x3f0000004b4bd820 */ /* 0x000fe20000400000 */
[----:B------:R-:W5:Y:S01]  /*15000*/  MUFU.EX2 R5, R72 ;  /* 0x0000004800057308 */ /* 0x000f620000000800 */
[----:B----4-:R-:W-:Y:S01]  /*15010*/  @!P3 FMUL R45, R45, R45 ;  /* 0x0000002d2d2db220 */ /* 0x010fe20000400000 */
[----:B------:R-:W-:-:S02]  /*15020*/  FSETP.GEU.AND P3, PT, R77, -126, PT ;  /* 0xc2fc00004d00780b */ /* 0x000fc40003f6e000 */
[----:B-1----:R-:W-:Y:S02]  /*15030*/  F2FP.F16.F32.PACK_AB R43, R49, R43 ;  /* 0x0000002b312b723e */ /* 0x002fe400000000ff */
        /* <DEDUP_REMOVED lines=9> */
[----:B-----5:R-:W-:Y:S01]  /*150d0*/  @!P1 FMUL R5, R5, R5 ;  /* 0x0000000505059220 */ /* 0x020fe20000400000 */
[----:B------:R-:W-:-:S02]  /*150e0*/  FSETP.GEU.AND P1, PT, R79, -126, PT ;  /* 0xc2fc00004f00780b */ /* 0x000fc40003f2e000 */
[----:B--2---:R-:W-:Y:S02]  /*150f0*/  F2FP.F16.F32.PACK_AB R44, R48, R44 ;  /* 0x0000002c302c723e */ /* 0x004fe400000000ff */
[----:B------:R-:W-:Y:S01]  /*15100*/  STL [R1+0x30], R5 ;  /* 0x0000300501007387 */ /* 0x000fe20000100800 */
[----:B------:R-:W-:Y:S01]  /*15110*/  @!P2 FMUL R78, R78, 0.5 ;  /* 0x3f0000004e4ea820 */ /* 0x000fe20000400000 */
[----:B------:R-:W2:Y:S01]  /*15120*/  MUFU.EX2 R4, R75 ;  /* 0x0000004b00047308 */ /* 0x000ea20000000800 */
[----:B----4-:R-:W-:Y:S01]  /*15130*/  @!P0 FMUL R46, R46, R46 ;  /* 0x0000002e2e2e8220 */ /* 0x010fe20000400000 */
[----:B------:R-:W-:Y:S02]  /*15140*/  FSETP.GEU.AND P0, PT, R80, -126, PT ;  /* 0xc2fc00005000780b */ /* 0x000fe40003f0e000 */
[----:B------:R-:W-:Y:S02]  /*15150*/  F2FP.F16.F32.PACK_AB R70, R149, R148 ;  /* 0x000000949546723e */ /* 0x000fe400000000ff */
[----:B------:R4:W-:Y:S01]  /*15160*/  STL [R1+0x34], R46 ;  /* 0x0000342e01007387 */ /* 0x0009e20000100800 */
[----:B------:R-:W-:Y:S01]  /*15170*/  @!P1 FMUL R79, R79, 0.5 ;  /* 0x3f0000004f4f9820 */ /* 0x000fe20000400000 */
[----:B------:R-:W5:Y:S01]  /*15180*/  MUFU.EX2 R9, R76 ;  /* 0x0000004c00097308 */ /* 0x000f620000000800 */
[----:B---3--:R-:W-:Y:S01]  /*15190*/  @!P6 FMUL R7, R7, R7 ;  /* 0x000000070707e220 */ /* 0x008fe20000400000 */
[----:B------:R-:W-:-:S02]  /*151a0*/  FSETP.GEU.AND P6, PT, R81, -126, PT ;  /* 0xc2fc00005100780b */ /* 0x000fc40003fce000 */
[----:B-1----:R-:W-:Y:S02]  /*151b0*/  F2FP.F16.F32.PACK_AB R45, R47, R45 ;  /* 0x0000002d2f2d723e */ /* 0x002fe400000000ff */
[----:B------:R1:W-:Y:S01]  /*151c0*/  STL [R1+0x38], R7 ;  /* 0x0000380701007387 */ /* 0x0003e20000100800 */
[----:B------:R-:W-:Y:S01]  /*151d0*/  @!P0 FMUL R80, R80, 0.5 ;  /* 0x3f00000050508820 */ /* 0x000fe20000400000 */
[----:B------:R-:W3:Y:S01]  /*151e0*/  MUFU.EX2 R6, R77 ;  /* 0x0000004d00067308 */ /* 0x000ee20000000800 */
[----:B--2---:R-:W-:Y:S01]  /*151f0*/  @!P5 FMUL R4, R4, R4 ;  /* 0x000000040404d220 */ /* 0x004fe20000400000 */
[----:B------:R-:W-:Y:S02]  /*15200*/  FSETP.GEU.AND P5, PT, R82, -126, PT ;  /* 0xc2fc00005200780b */ /* 0x000fe40003fae000 */
[----:B------:R-:W-:Y:S02]  /*15210*/  F2FP.F16.F32.PACK_AB R71, R93, R92 ;  /* 0x0000005c5d47723e */ /* 0x000fe400000000ff */
[----:B------:R1:W-:Y:S01]  /*15220*/  STL [R1+0x3c], R4 ;  /* 0x00003c0401007387 */ /* 0x0003e20000100800 */
[----:B------:R-:W-:Y:S01]  /*15230*/  @!P6 FMUL R81, R81, 0.5 ;  /* 0x3f0000005151e820 */ /* 0x000fe20000400000 */
[----:B------:R-:W2:Y:S01]  /*15240*/  MUFU.EX2 R11, R78 ;  /* 0x0000004e000b7308 */ /* 0x000ea20000000800 */
[----:B-----5:R-:W-:Y:S01]  /*15250*/  @!P4 FMUL R9, R9, R9 ;  /* 0x000000090909c220 */ /* 0x020fe20000400000 */
[----:B------:R-:W-:-:S02]  /*15260*/  FSETP.GEU.AND P4, PT, R83, -126, PT ;  /* 0xc2fc00005300780b */ /* 0x000fc40003f8e000 */
[----:B------:R-:W-:Y:S02]  /*15270*/  F2FP.F16.F32.PACK_AB R72, R95, R94 ;  /* 0x0000005e5f48723e */ /* 0x000fe400000000ff */
[----:B------:R1:W-:Y:S01]  /*15280*/  STL [R1+0x40], R9 ;  /* 0x0000400901007387 */ /* 0x0003e20000100800 */
[----:B------:R-:W-:Y:S01]  /*15290*/  @!P5 FMUL R82, R82, 0.5 ;  /* 0x3f0000005252d820 */ /* 0x000fe20000400000 */
[----:B------:R-:W5:Y:S01]  /*152a0*/  MUFU.EX2 R8, R79 ;  /* 0x0000004f00087308 */ /* 0x000f620000000800 */
[----:B---3--:R-:W-:Y:S01]  /*152b0*/  @!P3 FMUL R6, R6, R6 ;  /* 0x000000060606b220 */ /* 0x008fe20000400000 */
[----:B------:R-:W-:Y:S02]  /*152c0*/  FSETP.GEU.AND P3, PT, R84, -126, PT ;  /* 0xc2fc00005400780b */ /* 0x000fe40003f6e000 */
[----:B------:R-:W-:Y:S02]  /*152d0*/  F2FP.F16.F32.PACK_AB R73, R97, R96 ;  /* 0x000000606149723e */ /* 0x000fe400000000ff */
[----:B------:R1:W-:Y:S01]  /*152e0*/  STL [R1+0x44], R6 ;  /* 0x0000440601007387 */ /* 0x0003e20000100800 */
[----:B------:R-:W-:Y:S01]  /*152f0*/  @!P4 FMUL R83, R83, 0.5 ;  /* 0x3f0000005353c820 */ /* 0x000fe20000400000 */
[----:B------:R-:W3:Y:S01]  /*15300*/  MUFU.EX2 R157, R80 ;  /* 0x00000050009d7308 */ /* 0x000ee20000000800 */
[----:B--2---:R-:W-:Y:S01]  /*15310*/  @!P2 FMUL R11, R11, R11 ;  /* 0x0000000b0b0ba220 */ /* 0x004fe20000400000 */
[----:B------:R-:W-:-:S02]  /*15320*/  FSETP.GEU.AND P2, PT, R85, -126, PT ;  /* 0xc2fc00005500780b */ /* 0x000fc40003f4e000 */
[----:B------:R-:W-:Y:S02]  /*15330*/  F2FP.F16.F32.PACK_AB R74, R99, R98 ;  /* 0x00000062634a723e */ /* 0x000fe400000000ff */
[----:B------:R1:W-:Y:S01]  /*15340*/  STL [R1+0x48], R11 ;  /* 0x0000480b01007387 */ /* 0x0003e20000100800 */
[----:B------:R-:W-:Y:S01]  /*15350*/  @!P3 FMUL R84, R84, 0.5 ;  /* 0x3f0000005454b820 */ /* 0x000fe20000400000 */
[----:B------:R-:W2:Y:S01]  /*15360*/  MUFU.EX2 R10, R81 ;  /* 0x00000051000a7308 */ /* 0x000ea20000000800 */
[----:B-----5:R-:W-:Y:S01]  /*15370*/  @!P1 FMUL R8, R8, R8 ;  /* 0x0000000808089220 */ /* 0x020fe20000400000 */
[----:B------:R-:W-:Y:S02]  /*15380*/  FSETP.GEU.AND P1, PT, R86, -126, PT ;  /* 0xc2fc00005600780b */ /* 0x000fe40003f2e000 */
[----:B------:R-:W-:Y:S02]  /*15390*/  F2FP.F16.F32.PACK_AB R75, R101, R100 ;  /* 0x00000064654b723e */ /* 0x000fe400000000ff */
[----:B------:R1:W-:Y:S01]  /*153a0*/  STL [R1+0x4c], R8 ;  /* 0x00004c0801007387 */ /* 0x0003e20000100800 */
[----:B------:R-:W-:Y:S01]  /*153b0*/  @!P2 FMUL R85, R85, 0.5 ;  /* 0x3f0000005555a820 */ /* 0x000fe20000400000 */
[----:B------:R-:W5:Y:S01]  /*153c0*/  MUFU.EX2 R20, R82 ;  /* 0x0000005200147308 */ /* 0x000f620000000800 */
[----:B---3--:R-:W-:Y:S01]  /*153d0*/  @!P0 FMUL R157, R157, R157 ;  /* 0x0000009d9d9d8220 */ /* 0x008fe20000400000 */
[----:B------:R-:W-:-:S02]  /*153e0*/  FSETP.GEU.AND P0, PT, R87, -126, PT ;  /* 0xc2fc00005700780b */ /* 0x000fc40003f0e000 */
[----:B------:R-:W-:Y:S02]  /*153f0*/  F2FP.F16.F32.PACK_AB R76, R103, R102 ;  /* 0x00000066674c723e */ /* 0x000fe400000000ff */
[----:B------:R1:W-:Y:S01]  /*15400*/  STL [R1+0x50], R157 ;  /* 0x0000509d01007387 */ /* 0x0003e20000100800 */
[----:B------:R-:W-:Y:S01]  /*15410*/  @!P1 FMUL R86, R86, 0.5 ;  /* 0x3f00000056569820 */ /* 0x000fe20000400000 */
[----:B------:R-:W3:Y:S01]  /*15420*/  MUFU.EX2 R21, R83 ;  /* 0x0000005300157308 */ /* 0x000ee20000000800 */
[----:B--2---:R-:W-:Y:S01]  /*15430*/  @!P6 FMUL R10, R10, R10 ;  /* 0x0000000a0a0ae220 */ /* 0x004fe20000400000 */
[----:B------:R-:W-:Y:S02]  /*15440*/  LOP3.LUT P6, RZ, R3, 0x3, R2, 0x48, !PT ;  /* 0x0000000303ff7812 */ /* 0x000fe400078c4802 */
[----:B------:R-:W-:Y:S02]  /*15450*/  F2FP.F16.F32.PACK_AB R77, R105, R104 ;  /* 0x00000068694d723e */ /* 0x000fe400000000ff */
[----:B------:R1:W-:Y:S01]  /*15460*/  STL [R1+0x54], R10 ;  /* 0x0000540a01007387 */ /* 0x0003e20000100800 */
[----:B------:R-:W-:Y:S01]  /*15470*/  @!P0 FMUL R87, R87, 0.5 ;  /* 0x3f00000057578820 */ /* 0x000fe20000400000 */
[----:B------:R-:W2:Y:S01]  /*15480*/  MUFU.EX2 R14, R84 ;  /* 0x00000054000e7308 */ /* 0x000ea20000000800 */
[----:B-----5:R-:W-:Y:S01]  /*15490*/  @!P5 FMUL R20, R20, R20 ;  /* 0x000000141414d220 */ /* 0x020fe20000400000 */
[----:B------:R-:W-:-:S02]  /*154a0*/  F2FP.F16.F32.PACK_AB R78, R107, R106 ;  /* 0x0000006a6b4e723e */ /* 0x000fc400000000ff */
[----:B------:R-:W-:Y:S02]  /*154b0*/  F2FP.F16.F32.PACK_AB R79, R109, R108 ;  /* 0x0000006c6d4f723e */ /* 0x000fe400000000ff */
[----:B------:R1:W-:Y:S01]  /*154c0*/  STL [R1+0x58], R20 ;  /* 0x0000581401007387 */ /* 0x0003e20000100800 */
[----:B------:R-:W-:Y:S01]  /*154d0*/  F2FP.F16.F32.PACK_AB R80, R111, R110 ;  /* 0x0000006e6f50723e */ /* 0x000fe200000000ff */
[----:B------:R-:W5:Y:S01]  /*154e0*/  MUFU.EX2 R15, R85 ;  /* 0x00000055000f7308 */ /* 0x000f620000000800 */
[----:B---3--:R-:W-:Y:S01]  /*154f0*/  @!P4 FMUL R21, R21, R21 ;  /* 0x000000151515c220 */ /* 0x008fe20000400000 */
[----:B------:R-:W-:Y:S02]  /*15500*/  F2FP.F16.F32.PACK_AB R81, R113, R112 ;  /* 0x000000707151723e */ /* 0x000fe400000000ff */
[----:B------:R-:W-:Y:S02]  /*15510*/  F2FP.F16.F32.PACK_AB R82, R115, R114 ;  /* 0x000000727352723e */ /* 0x000fe400000000ff */
[----:B------:R1:W-:Y:S01]  /*15520*/  STL [R1+0x5c], R21 ;  /* 0x00005c1501007387 */ /* 0x0003e20000100800 */
[----:B------:R-:W-:Y:S01]  /*15530*/  F2FP.F16.F32.PACK_AB R83, R117, R116 ;  /* 0x000000747553723e */ /* 0x000fe200000000ff */
[----:B------:R-:W3:Y:S01]  /*15540*/  MUFU.EX2 R12, R86 ;  /* 0x00000056000c7308 */ /* 0x000ee20000000800 */
[----:B--2---:R-:W-:Y:S01]  /*15550*/  @!P3 FMUL R14, R14, R14 ;  /* 0x0000000e0e0eb220 */ /* 0x004fe20000400000 */
[----:B------:R-:W-:-:S02]  /*15560*/  F2FP.F16.F32.PACK_AB R84, R119, R118 ;  /* 0x000000767754723e */ /* 0x000fc400000000ff */
[----:B----4-:R-:W-:Y:S02]  /*15570*/  F2FP.F16.F32.PACK_AB R46, R46, R5 ;  /* 0x000000052e2e723e */ /* 0x010fe400000000ff */
[----:B------:R1:W-:Y:S01]  /*15580*/  STL [R1+0x68], R14 ;  /* 0x0000680e01007387 */ /* 0x0003e20000100800 */
[----:B------:R-:W-:Y:S01]  /*15590*/  F2FP.F16.F32.PACK_AB R47, R4, R7 ;  /* 0x00000007042f723e */ /* 0x000fe200000000ff */
[----:B------:R-:W2:Y:S01]  /*155a0*/  MUFU.EX2 R13, R87 ;  /* 0x00000057000d7308 */ /* 0x000ea20000000800 */
[----:B-----5:R-:W-:Y:S01]  /*155b0*/  @!P2 FMUL R15, R15, R15 ;  /* 0x0000000f0f0fa220 */ /* 0x020fe20000400000 */
[----:B------:R-:W-:Y:S02]  /*155c0*/  F2FP.F16.F32.PACK_AB R85, R121, R120 ;  /* 0x000000787955723e */ /* 0x000fe400000000ff */
[----:B------:R-:W-:Y:S02]  /*155d0*/  F2FP.F16.F32.PACK_AB R48, R6, R9 ;  /* 0x000000090630723e */ /* 0x000fe400000000ff */
[----:B------:R1:W-:Y:S01]  /*155e0*/  STL [R1+0x6c], R15 ;  /* 0x00006c0f01007387 */ /* 0x0003e20000100800 */
[----:B------:R-:W-:Y:S01]  /*155f0*/  F2FP.F16.F32.PACK_AB R49, R8, R11 ;  /* 0x0000000b0831723e */ /* 0x000fe200000000ff */
[----:B---3--:R-:W-:Y:S01]  /*15600*/  @!P1 FMUL R12, R12, R12 ;  /* 0x0000000c0c0c9220 */ /* 0x008fe20000400000 */
[----:B------:R-:W-:-:S02]  /*15610*/  F2FP.F16.F32.PACK_AB R86, R123, R122 ;  /* 0x0000007a7b56723e */ /* 0x000fc400000000ff */
[----:B------:R-:W-:Y:S02]  /*15620*/  F2FP.F16.F32.PACK_AB R50, R10, R157 ;  /* 0x0000009d0a32723e */ /* 0x000fe400000000ff */
[----:B------:R1:W-:Y:S01]  /*15630*/  STL [R1+0x60], R12 ;  /* 0x0000600c01007387 */ /* 0x0003e20000100800 */
[----:B------:R-:W-:Y:S01]  /*15640*/  F2FP.F16.F32.PACK_AB R51, R21, R20 ;  /* 0x000000141533723e */ /* 0x000fe200000000ff */
[----:B--2---:R-:W-:Y:S01]  /*15650*/  @!P0 FMUL R13, R13, R13 ;  /* 0x0000000d0d0d8220 */ /* 0x004fe20000400000 */
[----:B------:R-:W-:Y:S02]  /*15660*/  F2FP.F16.F32.PACK_AB R87, R151, R150 ;  /* 0x000000969757723e */ /* 0x000fe400000000ff */
[----:B------:R-:W-:Y:S02]  /*15670*/  F2FP.F16.F32.PACK_AB R52, R15, R14 ;  /* 0x0000000e0f34723e */ /* 0x000fe400000000ff */
[----:B------:R1:W-:Y:S01]  /*15680*/  STL [R1+0x64], R13 ;  /* 0x0000640d01007387 */ /* 0x0003e20000100800 */
[----:B------:R-:W-:Y:S01]  /*15690*/  F2FP.F16.F32.PACK_AB R53, R13, R12 ;  /* 0x0000000c0d35723e */ /* 0x000fe200000000ff */
[----:B------:R-:W-:Y:S06]  /*156a0*/  @!P6 BRA `(.L_x_272) ;  /* 0x000000000040e947 */ /* 0x000fec0003800000 */
[----:B------:R-:W-:Y:S01]  /*156b0*/  MOV R2, 0x8 ;  /* 0x0000000800027802 */ /* 0x000fe20000000f00 */
[----:B------:R-:W2:Y:S01]  /*156c0*/  LDCU.64 UR6, c[0x4][0xb0] ;  /* 0x01001600ff0677ac */ /* 0x000ea20008000a00 */
[----:B-1----:R-:W-:Y:S02]  /*156d0*/  HFMA2 R12, -RZ, RZ, 0, 5.9604644775390625e-08 ;  /* 0x00000001ff0c7431 */ /* 0x002fe400000001ff */
[----:B------:R-:W-:Y:S01]  /*156e0*/  IMAD.MOV.U32 R8, RZ, RZ, 0x1be ;  /* 0x000001beff087424 */ /* 0x000fe200078e00ff */
[----:B------:R-:W1:Y:S01]  /*156f0*/  LDCU.64 UR4, c[0x4][0xb8] ;  /* 0x01001700ff0477ac */ /* 0x000e620008000a00 */
[----:B------:R-:W3:Y:S01]  /*15700*/  LDC.64 R2, c[0x4][R2] ;  /* 0x0100000002027b82 */ /* 0x000ee20000000a00 */
[----:B------:R-:W-:Y:S01]  /*15710*/  IMAD.MOV.U32 R13, RZ, RZ, RZ ;  /* 0x000000ffff0d7224 */ /* 0x000fe200078e00ff */
[----:B------:R-:W4:Y:S01]  /*15720*/  LDCU.64 UR8, c[0x4][0x20] ;  /* 0x01000400ff0877ac */ /* 0x000f220008000a00 */
[----:B--2---:R-:W-:Y:S01]  /*15730*/  IMAD.U32 R4, RZ, RZ, UR6 ;  /* 0x00000006ff047e24 */ /* 0x004fe2000f8e00ff */
[----:B------:R-:W-:Y:S01]  /*15740*/  MOV R5, UR7 ;  /* 0x0000000700057c02 */ /* 0x000fe20008000f00 */
[----:B-1----:R-:W-:Y:S01]  /*15750*/  IMAD.U32 R6, RZ, RZ, UR4 ;  /* 0x00000004ff067e24 */ /* 0x002fe2000f8e00ff */
[----:B------:R-:W-:Y:S01]  /*15760*/  MOV R7, UR5 ;  /* 0x0000000500077c02 */ /* 0x000fe20008000f00 */
[----:B----4-:R-:W-:Y:S01]  /*15770*/  IMAD.U32 R10, RZ, RZ, UR8 ;  /* 0x00000008ff0a7e24 */ /* 0x010fe2000f8e00ff */
[----:B------:R-:W-:-:S02]  /*15780*/  MOV R11, UR9 ;  /* 0x00000009000b7c02 */ /* 0x000fc40008000f00 */
[----:B------:R-:W-:-:S07]  /*15790*/  LEPC R20, `(.L_x_272) ;  /* 0x000000001014794e */ /* 0x000fce0000000000 */
[----:B---3--:R-:W-:Y:S05]  /*157a0*/  CALL.ABS.NOINC R2 ;  /* 0x0000000002007343 */ /* 0x008fea0003c00000 */
.L_x_272:
[C---:B------:R-:W-:Y:S01]  /*157b0*/  FSETP.NEU.AND P0, PT, R17.reuse, -INF , PT ;  /* 0xff8000001100780b */ /* 0x040fe20003f0d000 */
[----:B------:R-:W2:Y:S01]  /*157c0*/  S2R R2, SR_TID.X ;  /* 0x0000000000027919 */ /* 0x000ea20000002100 */
[----:B------:R-:W-:Y:S05]  /*157d0*/  WARPSYNC.ALL ;  /* 0x0000000000007948 */ /* 0x000fea0003800000 */
[----:B------:R-:W-:Y:S01]  /*157e0*/  FSEL R0, R17, RZ, P0 ;  /* 0x000000ff11007208 */ /* 0x000fe20000000000 */
[----:B------:R-:W-:Y:S01]  /*157f0*/  UIADD3 UR4, UPT, UPT, UR37, 0x20, URZ ;  /* 0x0000002025047890 */ /* 0x000fe2000fffe0ff */
[----:B------:R3:W-:Y:S03]  /*15800*/  STTM.x32 tmem[UR37], R56 ;  /* 0x00000038000079ed */ /* 0x0007e600082c0025 */
[----:B------:R-:W-:Y:S01]  /*15810*/  FMUL R0, R0, -UR36 ;  /* 0x8000002400007c20 */ /* 0x000fe20008400000 */
[----:B------:R-:W-:-:S03]  /*15820*/  USHF.R.U32.HI UR4, URZ, 0x15, UR4 ;  /* 0x00000015ff047899 */ /* 0x000fc60008011604 */
[--C-:B------:R-:W-:Y:S02]  /*15830*/  FFMA2 R88, R88.F32x2.HI_LO, UR36.F32, R0.reuse.F32 ;  /* 0x0000002458587c49 */ /* 0x100fe40009200000 */
[----:B------:R-:W-:Y:S01]  /*15840*/  FFMA2 R90, R90.F32x2.HI_LO, UR36.F32, R0.F32 ;  /* 0x000000245a5a7c49 */ /* 0x000fe20009200000 */
[----:B------:R-:W-:Y:S02]  /*15850*/  MOV R3, UR4 ;  /* 0x0000000400037c02 */ /* 0x000fe40008000f00 */
[----:B------:R-:W-:Y:S02]  /*15860*/  FSETP.GEU.AND P4, PT, R88, -126, PT ;  /* 0xc2fc00005800780b */ /* 0x000fe40003f8e000 */
[----:B------:R-:W-:Y:S02]  /*15870*/  FSETP.GEU.AND P3, PT, R89, -126, PT ;  /* 0xc2fc00005900780b */ /* 0x000fe40003f6e000 */
[----:B------:R-:W-:Y:S02]  /*15880*/  FSETP.GEU.AND P2, PT, R90, -126, PT ;  /* 0xc2fc00005a00780b */ /* 0x000fe40003f4e000 */
[----:B------:R-:W-:-:S07]  /*15890*/  FSETP.GEU.AND P1, PT, R91, -126, PT ;  /* 0xc2fc00005b00780b */ /* 0x000fce0003f2e000 */
[----:B------:R-:W-:Y:S02]  /*158a0*/  @!P4 FMUL R88, R88, 0.5 ;  /* 0x3f0000005858c820 */ /* 0x000fe40000400000 */
[----:B------:R-:W-:Y:S02]  /*158b0*/  @!P3 FMUL R89, R89, 0.5 ;  /* 0x3f0000005959b820 */ /* 0x000fe40000400000 */
[----:B------:R-:W-:Y:S02]  /*158c0*/  @!P2 FMUL R90, R90, 0.5 ;  /* 0x3f0000005a5aa820 */ /* 0x000fe40000400000 */
[----:B------:R-:W-:Y:S01]  /*158d0*/  @!P1 FMUL R91, R91, 0.5 ;  /* 0x3f0000005b5b9820 */ /* 0x000fe20000400000 */
[----:B---3--:R-:W3:Y:S01]  /*158e0*/  MUFU.EX2 R58, R88 ;  /* 0x00000058003a7308 */ /* 0x008ee20000000800 */
[----:B--2---:R-:W-:-:S04]  /*158f0*/  SHF.R.U32.HI R60, RZ, 0x5, R2 ;  /* 0x00000005ff3c7819 */ /* 0x004fc80000011602 */
[----:B------:R-:W-:-:S03]  /*15900*/  LOP3.LUT P0, RZ, R3, 0x3, R60, 0x48, !PT ;  /* 0x0000000303ff7812 */ /* 0x000fc6000780483c */
[----:B------:R-:W2:Y:S08]  /*15910*/  MUFU.EX2 R59, R89 ;  /* 0x00000059003b7308 */ /* 0x000eb00000000800 */
[----:B------:R-:W4:Y:S01]  /*15920*/  MUFU.EX2 R56, R90 ;  /* 0x0000005a00387308 */ /* 0x000f220000000800 */
[----:B---3--:R-:W-:-:S07]  /*15930*/  @!P4 FMUL R58, R58, R58 ;  /* 0x0000003a3a3ac220 */ /* 0x008fce0000400000 */
[----:B------:R-:W3:Y:S01]  /*15940*/  MUFU.EX2 R57, R91 ;  /* 0x0000005b00397308 */ /* 0x000ee20000000800 */
[----:B--2---:R-:W-:-:S05]  /*15950*/  @!P3 FMUL R59, R59, R59 ;  /* 0x0000003b3b3bb220 */ /* 0x004fca0000400000 */
[----:B------:R-:W-:Y:S01]  /*15960*/  F2FP.F16.F32.PACK_AB R54, R59, R58 ;  /* 0x0000003a3b36723e */ /* 0x000fe200000000ff */
[----:B----4-:R-:W-:Y:S01]  /*15970*/  @!P2 FMUL R56, R56, R56 ;  /* 0x000000383838a220 */ /* 0x010fe20000400000 */
[----:B---3--:R-:W-:-:S05]  /*15980*/  @!P1 FMUL R57, R57, R57 ;  /* 0x0000003939399220 */ /* 0x008fca0000400000 */
[----:B------:R-:W-:Y:S01]  /*15990*/  F2FP.F16.F32.PACK_AB R55, R57, R56 ;  /* 0x000000383937723e */ /* 0x000fe200000000ff */
[----:B------:R-:W-:Y:S06]  /*159a0*/  @!P0 BRA `(.L_x_273) ;  /* 0x0000000000408947 */ /* 0x000fec0003800000 */
[----:B-1----:R-:W-:Y:S01]  /*159b0*/  MOV R14, 0x8 ;  /* 0x00000008000e7802 */ /* 0x002fe20000000f00 */
[----:B------:R-:W1:Y:S01]  /*159c0*/  LDCU.64 UR8, c[0x4][0xb0] ;  /* 0x01001600ff0877ac */ /* 0x000e620008000a00 */
[----:B------:R-:W-:Y:S02]  /*159d0*/  HFMA2 R12, -RZ, RZ, 0, 5.9604644775390625e-08 ;  /* 0x00000001ff0c7431 */ /* 0x000fe400000001ff */
[----:B------:R-:W-:Y:S01]  /*159e0*/  IMAD.MOV.U32 R8, RZ, RZ, 0x1be ;  /* 0x000001beff087424 */ /* 0x000fe200078e00ff */
[----:B------:R-:W2:Y:S01]  /*159f0*/  LDCU.64 UR6, c[0x4][0xb8] ;  /* 0x01001700ff0677ac */ /* 0x000ea20008000a00 */
[----:B------:R-:W3:Y:S01]  /*15a00*/  LDC.64 R14, c[0x4][R14] ;  /* 0x010000000e0e7b82 */ /* 0x000ee20000000a00 */
[----:B------:R-:W-:Y:S01]  /*15a10*/  IMAD.MOV.U32 R13, RZ, RZ, RZ ;  /* 0x000000ffff0d7224 */ /* 0x000fe200078e00ff */
[----:B------:R-:W4:Y:S01]  /*15a20*/  LDCU.64 UR4, c[0x4][0x20] ;  /* 0x01000400ff0477ac */ /* 0x000f220008000a00 */
[----:B-1----:R-:W-:Y:S01]  /*15a30*/  IMAD.U32 R4, RZ, RZ, UR8 ;  /* 0x00000008ff047e24 */ /* 0x002fe2000f8e00ff */
[----:B------:R-:W-:Y:S01]  /*15a40*/  MOV R5, UR9 ;  /* 0x0000000900057c02 */ /* 0x000fe20008000f00 */
[----:B--2---:R-:W-:Y:S01]  /*15a50*/  IMAD.U32 R6, RZ, RZ, UR6 ;  /* 0x00000006ff067e24 */ /* 0x004fe2000f8e00ff */
[----:B------:R-:W-:Y:S01]  /*15a60*/  MOV R7, UR7 ;  /* 0x0000000700077c02 */ /* 0x000fe20008000f00 */
[----:B----4-:R-:W-:Y:S01]  /*15a70*/  IMAD.U32 R10, RZ, RZ, UR4 ;  /* 0x00000004ff0a7e24 */ /* 0x010fe2000f8e00ff */
[----:B------:R-:W-:-:S02]  /*15a80*/  MOV R11, UR5 ;  /* 0x00000005000b7c02 */ /* 0x000fc40008000f00 */
[----:B------:R-:W-:-:S07]  /*15a90*/  LEPC R20, `(.L_x_273) ;  /* 0x000000001014794e */ /* 0x000fce0000000000 */
[----:B---3--:R-:W-:Y:S05]  /*15aa0*/  CALL.ABS.NOINC R14 ;  /* 0x000000000e007343 */ /* 0x008fea0003c00000 */
.L_x_273:
[----:B------:R-:W-:Y:S01]  /*15ab0*/  MOV R0, UR47 ;  /* 0x0000002f00007c02 */ /* 0x000fe20008000f00 */
[----:B------:R-:W-:Y:S05]  /*15ac0*/  WARPSYNC.ALL ;  /* 0x0000000000007948 */ /* 0x000fea0003800000 */
[----:B------:R-:W-:Y:S01]  /*15ad0*/  ISETP.GT.U32.AND P1, PT, R0, 0x1, PT ;  /* 0x000000010000780c */ /* 0x000fe20003f24070 */
[----:B------:R2:W-:Y:S01]  /*15ae0*/  STTM.x32 tmem[UR37+0x20], R24 ;  /* 0x00002018000079ed */ /* 0x0005e200082c0025 */
[----:B------:R-:W3:Y:S11]  /*15af0*/  FENCE.VIEW.ASYNC.T ;  /* 0x00000000000073c6 */ /* 0x000ef60000000200 */
[----:B------:R-:W-:Y:S05]  /*15b00*/  @P1 BRA `(.L_x_274) ;  /* 0x0000000000081947 */ /* 0x000fea0003800000 */
[----:B------:R-:W-:Y:S05]  /*15b10*/  BPT.TRAP 0x1 ;  /* 0x000000040000795c */ /* 0x000fea0000300000 */
[----:B------:R-:W-:Y:S05]  /*15b20*/  BPT.TRAP 0x1 ;  /* 0x000000040000795c */ /* 0x000fea0000300000 */
.L_x_274:
[----:B------:R-:W4:Y:S01]  /*15b30*/  S2UR UR6, SR_CgaCtaId ;  /* 0x00000000000679c3 */ /* 0x000f220000008800 */
[----:B------:R-:W-:Y:S01]  /*15b40*/  UISETP.NE.AND UP0, UPT, UR39, URZ, UPT ;  /* 0x000000ff2700728c */ /* 0x000fe2000bf05270 */
[----:B------:R-:W-:Y:S02]  /*15b50*/  UMOV UR4, 0x400 ;  /* 0x0000040000047882 */ /* 0x000fe40000000000 */
[----:B----4-:R-:W-:-:S04]  /*15b60*/  ULEA UR6, UR6, UR4, 0x18 ;  /* 0x0000000406067291 */ /* 0x010fc8000f8ec0ff */
[----:B------:R-:W-:-:S04]  /*15b70*/  UIADD3 UR4, UPT, UPT, UR6, 0x38068, URZ ;  /* 0x0003806806047890 */ /* 0x000fc8000fffe0ff */
[----:B------:R-:W-:-:S04]  /*15b80*/  @UP0 UIADD3 UR4, UPT, UPT, UR6, 0x38058, URZ ;  /* 0x0003805806040890 */ /* 0x000fc8000fffe0ff */
[----:B------:R-:W-:-:S09]  /*15b90*/  UPRMT UR4, UR50, 0x654, UR4 ;  /* 0x0000065432047896 */ /* 0x000fd20008000004 */
[----:B---3--:R-:W-:Y:S01]  /*15ba0*/  SYNCS.ARRIVE.TRANS64.RED.A1T0 RZ, [UR4], RZ ;  /* 0x000000ffffff79a7 */ /* 0x008fe20008100404 */
[----:B------:R-:W-:-:S04]  /*15bb0*/  USEL UR4, UR41, UR42, UP0 ;  /* 0x0000002a29047287 */ /* 0x000fc80008000000 */
[----:B------:R-:W-:-:S04]  /*15bc0*/  ULOP3.LUT UR5, UR4, 0x1, URZ, 0x3c, !UPT ;  /* 0x0000000104057892 */ /* 0x000fc8000f8e3cff */
[----:B------:R-:W-:Y:S02]  /*15bd0*/  USEL UR41, UR5, UR41, UP0 ;  /* 0x0000002905297287 */ /* 0x000fe40008000000 */
[----:B------:R-:W-:Y:S02]  /*15be0*/  USEL UR42, UR42, UR5, UP0 ;  /* 0x000000052a2a7287 */ /* 0x000fe40008000000 */
[----:B------:R-:W-:-:S09]  /*15bf0*/  UISETP.NE.AND UP0, UPT, UR46, URZ, UPT ;  /* 0x000000ff2e00728c */ /* 0x000fd2000bf05270 */
[----:B------:R-:W-:Y:S05]  /*15c00*/  BRA.U UP0, `(.L_x_275) ;  /* 0x0000000100047547 */ /* 0x000fea000b800000 */
[----:B------:R-:W-:Y:S05]  /*15c10*/  BPT.TRAP 0x1 ;  /* 0x000000040000795c */ /* 0x000fea0000300000 */
.L_x_275:
[----:B------:R-:W-:Y:S01]  /*15c20*/  UISETP.NE.AND UP0, UPT, UR39, URZ, UPT ;  /* 0x000000ff2700728c */ /* 0x000fe2000bf05270 */
[----:B------:R-:W-:Y:S01]  /*15c30*/  MOV R0, UR38 ;  /* 0x0000002600007c02 */ /* 0x000fe20008000f00 */
[----:B------:R-:W-:Y:S01]  /*15c40*/  UIADD3 UR4, UPT, UPT, UR6, 0x38078, URZ ;  /* 0x0003807806047890 */ /* 0x000fe2000fffe0ff */
[----:B------:R-:W-:Y:S01]  /*15c50*/  FADD2 R22, R22.F32x2.HI_LO, RZ.F32 ;  /* 0x000000ff1616724b */ /* 0x000fe20000200000 */
[----:B------:R-:W-:Y:S01]  /*15c60*/  FSETP.NEU.AND P0, PT, R17, -INF , PT ;  /* 0xff8000001100780b */ /* 0x000fe20003f0d000 */
[----:B------:R-:W-:Y:S01]  /*15c70*/  FADD2 R124, R124.F32x2.HI_LO, RZ.F32 ;  /* 0x000000ff7c7c724b */ /* 0x000fe20000200000 */
[----:B------:R-:W-:Y:S01]  /*15c80*/  SHF.L.U32 R0, R0, 0x1f, RZ ;  /* 0x0000001f00007819 */ /* 0x000fe200000006ff */
[----:B------:R-:W-:Y:S01]  /*15c90*/  FADD2 R22, R22.F32x2.HI_LO, R130.F32x2.HI_LO ;  /* 0x000000821616724b */ /* 0x000fe20000000000 */
[----:B------:R-:W-:Y:S01]  /*15ca0*/  FSEL R3, R17, RZ, P0 ;  /* 0x000000ff11037208 */ /* 0x000fe20000000000 */
[----:B------:R-:W-:Y:S02]  /*15cb0*/  FADD2 R126, R126.F32x2.HI_LO, RZ.F32 ;  /* 0x000000ff7e7e724b */ /* 0x000fe40000200000 */
[----:B------:R-:W-:Y:S01]  /*15cc0*/  @!UP0 UIADD3 UR4, UPT, UPT, UR6, 0x38088, URZ ;  /* 0x0003808806048890 */ /* 0x000fe2000fffe0ff */
[----:B------:R-:W-:Y:S01]  /*15cd0*/  FADD2 R124, R124.F32x2.HI_LO, R132.F32x2.HI_LO ;  /* 0x000000847c7c724b */ /* 0x000fe20000000000 */
[----:B------:R-:W-:Y:S01]  /*15ce0*/  FSETP.NEU.AND P0, PT, R156, R3, PT ;  /* 0x000000039c00720b */ /* 0x000fe20003f0d000 */
[----:B------:R-:W-:-:S02]  /*15cf0*/  FADD2 R126, R126.F32x2.HI_LO, R134.F32x2.HI_LO ;  /* 0x000000867e7e724b */ /* 0x000fc40000000000 */
[----:B------:R-:W-:Y:S02]  /*15d00*/  FADD2 R22, R22.F32x2.HI_LO, R138.F32x2.HI_LO ;  /* 0x0000008a1616724b */ /* 0x000fe40000000000 */
[----:B------:R-:W-:Y:S02]  /*15d10*/  FADD2 R124, R124.F32x2.HI_LO, R140.F32x2.HI_LO ;  /* 0x0000008c7c7c724b */ /* 0x000fe40000000000 */
[----:B------:R-:W3:Y:S01]  /*15d20*/  SYNCS.PHASECHK.TRANS64.TRYWAIT P2, [UR4], R0 ;  /* 0x00000000ff0075a7 */ /* 0x000ee20008041104 */
[----:B------:R-:W-:Y:S02]  /*15d30*/  FADD2 R126, R126.F32x2.HI_LO, R142.F32x2.HI_LO ;  /* 0x0000008e7e7e724b */ /* 0x000fe40000000000 */
[----:B------:R-:W-:Y:S02]  /*15d40*/  FADD2 R22, R22.F32x2.HI_LO, R146.F32x2.HI_LO ;  /* 0x000000921616724b */ /* 0x000fe40000000000 */
[----:B------:R-:W-:Y:S02]  /*15d50*/  FADD2 R124, R124.F32x2.HI_LO, R148.F32x2.HI_LO ;  /* 0x000000947c7c724b */ /* 0x000fe40000000000 */
[----:B------:R-:W-:-:S02]  /*15d60*/  FADD2 R126, R126.F32x2.HI_LO, R92.F32x2.HI_LO ;  /* 0x0000005c7e7e724b */ /* 0x000fc40000000000 */
[----:B------:R-:W-:Y:S02]  /*15d70*/  FADD2 R22, R22.F32x2.HI_LO, R96.F32x2.HI_LO ;  /* 0x000000601616724b */ /* 0x000fe40000000000 */
[----:B------:R-:W-:Y:S02]  /*15d80*/  FADD2 R124, R124.F32x2.HI_LO, R98.F32x2.HI_LO ;  /* 0x000000627c7c724b */ /* 0x000fe40000000000 */
[----:B------:R-:W-:Y:S02]  /*15d90*/  FADD2 R126, R126.F32x2.HI_LO, R100.F32x2.HI_LO ;  /* 0x000000647e7e724b */ /* 0x000fe40000000000 */
[----:B------:R-:W-:Y:S01]  /*15da0*/  FADD2 R22, R22.F32x2.HI_LO, R104.F32x2.HI_LO ;  /* 0x000000681616724b */ /* 0x000fe20000000000 */
[----:B---3--:R-:W-:Y:S06]  /*15db0*/  @!P2 BRA `(.L_x_276) ;  /* 0x00000070004ca947 */ /* 0x008fec0003800000 */
.L_x_454:
[----:B------:R-:W-:Y:S01]  /*15dc0*/  BSSY.RECONVERGENT B0, `(.L_x_277) ;  /* 0x000000a000007945 */ /* 0x000fe20003800200 */
[----:B---3--:R-:W-:-:S03]  /*15dd0*/  MOV R5, 0x3f000000 ;  /* 0x3f00000000057802 */ /* 0x008fc60000000f00 */
[----:B------:R-:W-:Y:S05]  /*15de0*/  @!P0 BRA `(.L_x_278) ;  /* 0x00000000001c8947 */ /* 0x000fea0003800000 */
[----:B------:R-:W-:-:S04]  /*15df0*/  FADD R0, -R3, R156 ;  /* 0x0000009c03007221 */ /* 0x000fc80000000100 */
[----:B------:R-:W-:-:S05]  /*15e00*/  FMUL R0, R0, UR36 ;  /* 0x0000002400007c20 */ /* 0x000fca0008400000 */
[----:B------:R-:W-:-:S13]  /*15e10*/  FSETP.GEU.AND P0, PT, R0, -126, PT ;  /* 0xc2fc00000000780b */ /* 0x000fda0003f0e000 */
[----:B------:R-:W-:-:S04]  /*15e20*/  @!P0 FMUL R0, R0, 0.5 ;  /* 0x3f00000000008820 */ /* 0x000fc80000400000 */
[----:B------:R-:W3:Y:S02]  /*15e30*/  MUFU.EX2 R5, R0 ;  /* 0x0000000000057308 */ /* 0x000ee40000000800 */
[----:B---3--:R-:W-:-:S04]  /*15e40*/  @!P0 FMUL R5, R5, R5 ;  /* 0x0000000505058220 */ /* 0x008fc80000400000 */
[----:B------:R-:W-:Y:S02]  /*15e50*/  FMUL R5, R5, 0.5 ;  /* 0x3f00000005057820 */ /* 0x000fe40000400000 */
.L_x_278:
[----:B------:R-:W-:Y:S05]  /*15e60*/  BSYNC.RECONVERGENT B0 ;  /* 0x0000000000007941 */ /* 0x000fea0003800200 */
.L_x_277:
[----:B--2---:R-:W2:Y:S04]  /*15e70*/  LDL.LU.64 R34, [R1+0x10] ;  /* 0x0000100001227983 */ /* 0x004ea80000300a00 */
[----:B------:R-:W3:Y:S04]  /*15e80*/  LDL.LU.64 R32, [R1+0x18] ;  /* 0x0000180001207983 */ /* 0x000ee80000300a00 */
[----:B------:R-:W4:Y:S04]  /*15e90*/  LDL.LU.64 R30, [R1+0x28] ;  /* 0x00002800011e7983 */ /* 0x000f280000300a00 */
[----:B------:R-:W5:Y:S04]  /*15ea0*/  LDL.LU.64 R28, [R1+0x30] ;  /* 0x00003000011c7983 */ /* 0x000f680000300a00 */
[----:B------:R-:W5:Y:S04]  /*15eb0*/  LDL.LU.64 R26, [R1+0x38] ;  /* 0x00003800011a7983 */ /* 0x000f680000300a00 */
[----:B-1----:R-:W5:Y:S04]  /*15ec0*/  LDL.LU.64 R14, [R1+0x20] ;  /* 0x00002000010e7983 */ /* 0x002f680000300a00 */
[----:B------:R-:W5:Y:S04]  /*15ed0*/  LDL.LU.64 R24, [R1+0x48] ;  /* 0x0000480001187983 */ /* 0x000f680000300a00 */
[----:B------:R-:W5:Y:S04]  /*15ee0*/  LDL.LU.64 R20, [R1+0x50] ;  /* 0x0000500001147983 */ /* 0x000f680000300a00 */
[----:B------:R-:W5:Y:S04]  /*15ef0*/  LDL.LU.64 R12, [R1+0x58] ;  /* 0x00005800010c7983 */ /* 0x000f680000300a00 */
[----:B------:R-:W5:Y:S04]  /*15f00*/  LDL.LU.64 R8, [R1+0x40] ;  /* 0x0000400001087983 */ /* 0x000f680000300a00 */
[----:B------:R-:W5:Y:S04]  /*15f10*/  LDL.LU.64 R10, [R1+0x60] ;  /* 0x00006000010a7983 */ /* 0x000f680000300a00 */
[----:B------:R-:W5:Y:S01]  /*15f20*/  LDL.LU.64 R6, [R1+0x68] ;  /* 0x0000680001067983 */ /* 0x000f620000300a00 */
[----:B------:R-:W-:-:S04]  /*15f30*/  FMUL R16, R5, R16 ;  /* 0x0000001005107220 */ /* 0x000fc80000400000 */
[----:B------:R-:W-:-:S04]  /*15f40*/  FADD2 R18, R16.F32, R18.F32x2.HI_LO ;  /* 0x000000121012724b */ /* 0x000fc80000040000 */
[----:B------:R-:W-:-:S04]  /*15f50*/  FADD2 R18, R18.F32x2.HI_LO, R128.F32x2.HI_LO ;  /* 0x000000801212724b */ /* 0x000fc80000000000 */
[----:B------:R-:W-:-:S04]  /*15f60*/  FADD2 R18, R18.F32x2.HI_LO, R136.F32x2.HI_LO ;  /* 0x000000881212724b */ /* 0x000fc80000000000 */
[----:B------:R-:W-:-:S04]  /*15f70*/  FADD2 R18, R18.F32x2.HI_LO, R144.F32x2.HI_LO ;  /* 0x000000901212724b */ /* 0x000fc80000000000 */
[----:B------:R-:W-:Y:S02]  /*15f80*/  FADD2 R18, R18.F32x2.HI_LO, R94.F32x2.HI_LO ;  /* 0x0000005e1212724b */ /* 0x000fe40000000000 */
[----:B------:R-:W-:Y:S02]  /*15f90*/  FADD2 R124, R124.F32x2.HI_LO, R106.F32x2.HI_LO ;  /* 0x0000006a7c7c724b */ /* 0x000fe40000000000 */
[----:B------:R-:W-:Y:S02]  /*15fa0*/  FADD2 R126, R126.F32x2.HI_LO, R108.F32x2.HI_LO ;  /* 0x0000006c7e7e724b */ /* 0x000fe40000000000 */
[----:B------:R-:W-:Y:S02]  /*15fb0*/  FADD2 R18, R18.F32x2.HI_LO, R102.F32x2.HI_LO ;  /* 0x000000661212724b */ /* 0x000fe40000000000 */
[----:B------:R-:W-:Y:S02]  /*15fc0*/  FADD2 R22, R22.F32x2.HI_LO, R112.F32x2.HI_LO ;  /* 0x000000701616724b */ /* 0x000fe40000000000 */
[----:B------:R-:W-:-:S02]  /*15fd0*/  FADD2 R124, R124.F32x2.HI_LO, R114.F32x2.HI_LO ;  /* 0x000000727c7c724b */ /* 0x000fc40000000000 */
        /* <DEDUP_REMOVED lines=23> */
[----:B------:R-:W-:Y:S01]  /*16150*/  FADD2 R18, R18.F32x2.HI_LO, R186.F32x2.HI_LO ;  /* 0x000000ba1212724b */ /* 0x000fe20000000000 */
[----:B------:R-:W-:Y:S01]  /*16160*/  UISETP.NE.AND UP0, UPT, UR40, URZ, UPT ;  /* 0x000000ff2800728c */ /* 0x000fe2000bf05270 */
[----:B--2---:R-:W-:-:S02]  /*16170*/  FADD2 R124, R124.F32x2.HI_LO, R34.F32x2.HI_LO ;  /* 0x000000227c7c724b */ /* 0x004fc40000000000 */
[----:B---3--:R-:W-:Y:S02]  /*16180*/  FADD2 R126, R126.F32x2.HI_LO, R32.F32x2.HI_LO ;  /* 0x000000207e7e724b */ /* 0x008fe40000000000 */
[----:B----4-:R-:W-:Y:S02]  /*16190*/  FADD2 R22, R22.F32x2.HI_LO, R30.F32x2.HI_LO ;  /* 0x0000001e1616724b */ /* 0x010fe40000000000 */
[----:B-----5:R-:W-:Y:S02]  /*161a0*/  FADD2 R124, R124.F32x2.HI_LO, R28.F32x2.HI_LO ;  /* 0x0000001c7c7c724b */ /* 0x020fe40000000000 */
        /* <DEDUP_REMOVED lines=11> */
[----:B------:R-:W-:-:S04]  /*16260*/  FADD2 R18, R18.F32x2.HI_LO, R22.F32x2.HI_LO ;  /* 0x000000161212724b */ /* 0x000fc80000000000 */
[----:B------:R-:W-:-:S04]  /*16270*/  FADD2 R18, R18.F32x2.HI_LO, R124.F32x2.HI_LO ;  /* 0x0000007c1212724b */ /* 0x000fc80000000000 */
[----:B------:R-:W-:Y:S01]  /*16280*/  FADD R16, R18, R19 ;  /* 0x0000001312107221 */ /* 0x000fe20000000000 */
[----:B------:R-:W-:Y:S06]  /*16290*/  BRA.U UP0, `(.L_x_279) ;  /* 0x0000000100907547 */ /* 0x000fec000b800000 */
[----:B------:R-:W-:Y:S05]  /*162a0*/  @P1 BRA `(.L_x_280) ;  /* 0x0000000000041947 */ /* 0x000fea0003800000 */
[----:B------:R-:W-:Y:S05]  /*162b0*/  BPT.TRAP 0x1 ;  /* 0x000000040000795c */ /* 0x000fea0000300000 */
.L_x_280:
[----:B------:R-:W-:Y:S01]  /*162c0*/  UISETP.NE.AND UP0, UPT, UR39, URZ, UPT ;  /* 0x000000ff2700728c */ /* 0x000fe2000bf05270 */
[----:B------:R-:W-:Y:S01]  /*162d0*/  IMAD.U32 R0, RZ, RZ, UR5 ;  /* 0x00000005ff007e24 */ /* 0x000fe2000f8e00ff */
[----:B------:R-:W-:Y:S01]  /*162e0*/  UIADD3 UR4, UPT, UPT, UR6, 0x38060, URZ ;  /* 0x0003806006047890 */ /* 0x000fe2000fffe0ff */
[----:B------:R-:W-:Y:S01]  /*162f0*/  IMAD.U32 R2, R2, 0x10000, RZ ;  /* 0x0001000002027824 */ /* 0x000fe200078e00ff */
[----:B------:R-:W-:Y:S01]  /*16300*/  USEL UR5, URZ, 0x80, UP0 ;  /* 0x00000080ff057887 */ /* 0x000fe20008000000 */
[----:B------:R-:W-:Y:S02]  /*16310*/  LOP3.LUT R60, R60, 0x3, RZ, 0xc0, !PT ;  /* 0x000000033c3c7812 */ /* 0x000fe400078ec0ff */
[----:B------:R-:W-:Y:S02]  /*16320*/  SHF.L.U32 R0, R0, 0x1f, RZ ;  /* 0x0000001f00007819 */ /* 0x000fe400000006ff */
[----:B------:R-:W-:Y:S02]  /*16330*/  LOP3.LUT R2, R2, 0x600000, RZ, 0xc0, !PT ;  /* 0x0060000002027812 */ /* 0x000fe400078ec0ff */
[----:B------:R-:W-:-:S02]  /*16340*/  @UP0 UIADD3 UR4, UPT, UPT, UR6, 0x38050, URZ ;  /* 0x0003805006040890 */ /* 0x000fc4000fffe0ff */
[----:B------:R-:W-:Y:S02]  /*16350*/  SHF.R.U32.HI R3, RZ, 0x15, R2 ;  /* 0x00000015ff037819 */ /* 0x000fe40000011602 */
[----:B------:R-:W-:Y:S02]  /*16360*/  LOP3.LUT R2, R2, UR5, RZ, 0xfc, !PT ;  /* 0x0000000502027c12 */ /* 0x000fe4000f8efcff */
[----:B------:R-:W-:-:S03]  /*16370*/  ISETP.NE.AND P0, PT, R60, R3, PT ;  /* 0x000000033c00720c */ /* 0x000fc60003f05270 */
[----:B------:R-:W1:Y:S02]  /*16380*/  SYNCS.PHASECHK.TRANS64.TRYWAIT P1, [UR4], R0 ;  /* 0x00000000ff0075a7 */ /* 0x000e640008021104 */
[----:B-1----:R-:W-:Y:S08]  /*16390*/  @!P1 BRA `(.L_x_281) ;  /* 0x0000006800ec9947 */ /* 0x002ff00003800000 */
.L_x_456:
[----:B------:R-:W-:Y:S05]  /*163a0*/  @!P0 BRA `(.L_x_282) ;  /* 0x0000000000408947 */ /* 0x000fea0003800000 */
[----:B------:R-:W-:Y:S01]  /*163b0*/  MOV R14, 0x8 ;  /* 0x00000008000e7802 */ /* 0x000fe20000000f00 */
[----:B------:R-:W2:Y:S01]  /*163c0*/  LDCU.64 UR8, c[0x4][0xb0] ;  /* 0x01001600ff0877ac */ /* 0x000ea20008000a00 */
[----:B------:R-:W-:Y:S02]  /*163d0*/  HFMA2 R12, -RZ, RZ, 0, 5.9604644775390625e-08 ;  /* 0x00000001ff0c7431 */ /* 0x000fe400000001ff */
[----:B------:R-:W-:Y:S01]  /*163e0*/  IMAD.MOV.U32 R8, RZ, RZ, 0x1be ;  /* 0x000001beff087424 */ /* 0x000fe200078e00ff */
[----:B------:R-:W3:Y:S01]  /*163f0*/  LDCU.64 UR6, c[0x4][0xb8] ;  /* 0x01001700ff0677ac */ /* 0x000ee20008000a00 */
[----:B------:R-:W4:Y:S01]  /*16400*/  LDC.64 R14, c[0x4][R14] ;  /* 0x010000000e0e7b82 */ /* 0x000f220000000a00 */
[----:B------:R-:W-:Y:S01]  /*16410*/  IMAD.MOV.U32 R13, RZ, RZ, RZ ;  /* 0x000000ffff0d7224 */ /* 0x000fe200078e00ff */
[----:B------:R-:W5:Y:S01]  /*16420*/  LDCU.64 UR4, c[0x4][0x18] ;  /* 0x01000300ff0477ac */ /* 0x000f620008000a00 */
[----:B--2---:R-:W-:Y:S01]  /*16430*/  IMAD.U32 R4, RZ, RZ, UR8 ;  /* 0x00000008ff047e24 */ /* 0x004fe2000f8e00ff */
[----:B------:R-:W-:Y:S01]  /*16440*/  MOV R5, UR9 ;  /* 0x0000000900057c02 */ /* 0x000fe20008000f00 */
[----:B---3--:R-:W-:Y:S01]  /*16450*/  IMAD.U32 R6, RZ, RZ, UR6 ;  /* 0x00000006ff067e24 */ /* 0x008fe2000f8e00ff */
[----:B------:R-:W-:Y:S01]  /*16460*/  MOV R7, UR7 ;  /* 0x0000000700077c02 */ /* 0x000fe20008000f00 */
[----:B-----5:R-:W-:Y:S01]  /*16470*/  IMAD.U32 R10, RZ, RZ, UR4 ;  /* 0x00000004ff0a7e24 */ /* 0x020fe2000f8e00ff */
[----:B------:R-:W-:-:S02]  /*16480*/  MOV R11, UR5 ;  /* 0x00000005000b7c02 */ /* 0x000fc40008000f00 */
[----:B------:R-:W-:-:S07]  /*16490*/  LEPC R20, `(.L_x_282) ;  /* 0x000000001014794e */ /* 0x000fce0000000000 */
[----:B-1--4-:R-:W-:Y:S05]  /*164a0*/  CALL.ABS.NOINC R14 ;  /* 0x000000000e007343 */ /* 0x012fea0003c00000 */
.L_x_282:
[----:B------:R-:W-:Y:S05]  /*164b0*/  WARPSYNC.ALL ;  /* 0x0000000000007948 */ /* 0x000fea0003800000 */
[----:B------:R-:W-:-:S13]  /*164c0*/  R2UR UR4, R2 ;  /* 0x00000000020472ca */ /* 0x000fda00000e0000 */
[----:B------:R2:W-:Y:S02]  /*164d0*/  STTM.x2 tmem[UR4], R16 ;  /* 0x00000010000079ed */ /* 0x0005e400080c0004 */
.L_x_279:
[----:B------:R-:W-:Y:S01]  /*164e0*/  UIADD3 UR4, UPT, UPT, UR40, 0x1, URZ ;  /* 0x0000000128047890 */ /* 0x000fe2000fffe0ff */
[----:B------:R-:W-:Y:S01]  /*164f0*/  MOV R156, R17 ;  /* 0x00000011009c7202 */ /* 0x000fe20000000f00 */
[----:B------:R-:W-:Y:S02]  /*16500*/  UIADD3 UR5, UPT, UPT, UR40, -0x1, URZ ;  /* 0xffffffff28057890 */ /* 0x000fe4000fffe0ff */
[----:B------:R-:W-:-:S05]  /*16510*/  UISETP.GT.AND UP0, UPT, UR4, 0x1, UPT ;  /* 0x000000010400788c */ /* 0x000fca000bf04270 */
[----:B------:R-:W-:-:S04]  /*16520*/  UMOV UR40, UR5 ;  /* 0x0000000500287c82 */ /* 0x000fc80008000000 */
[----:B------:R-:W-:Y:S05]  /*16530*/  BRA.U UP0, `(.L_x_283) ;  /* 0xffffffb900ac7547 */ /* 0x000fea000b83ffff */
.L_x_262:
[----:B------:R-:W-:-:S09]  /*16540*/  UISETP.NE.AND UP0, UPT, UR46, URZ, UPT ;  /* 0x000000ff2e00728c */ /* 0x000fd2000bf05270 */
[----:B------:R-:W-:Y:S05]  /*16550*/  BRA.U UP0, `(.L_x_284) ;  /* 0x0000000100047547 */ /* 0x000fea000b800000 */
[----:B------:R-:W-:Y:S05]  /*16560*/  BPT.TRAP 0x1 ;  /* 0x000000040000795c */ /* 0x000fea0000300000 */
.L_x_284:
[----:B------:R-:W3:Y:S01]  /*16570*/  S2UR UR4, SR_CgaCtaId ;  /* 0x00000000000479c3 */ /* 0x000ee20000008800 */
[----:B------:R-:W-:Y:S01]  /*16580*/  UISETP.NE.AND UP1, UPT, UR39, URZ, UPT ;  /* 0x000000ff2700728c */ /* 0x000fe2000bf25270 */
[----:B------:R-:W-:-:S03]  /*16590*/  UMOV UR5, 0x400 ;  /* 0x0000040000057882 */ /* 0x000fc60000000000 */
[----:B------:R-:W-:-:S04]  /*165a0*/  USEL UR6, UR44, UR45, UP1 ;  /* 0x0000002d2c067287 */ /* 0x000fc80008800000 */
[----:B------:R-:W-:Y:S02]  /*165b0*/  ULOP3.LUT UR6, UR6, 0x1, URZ, 0x3c, !UPT ;  /* 0x0000000106067892 */ /* 0x000fe4000f8e3cff */
[----:B---3--:R-:W-:-:S04]  /*165c0*/  ULEA UR4, UR4, UR5, 0x18 ;  /* 0x0000000504047291 */ /* 0x008fc8000f8ec0ff */
[----:B------:R-:W-:Y:S02]  /*165d0*/  UIADD3 UR5, UPT, UPT, UR4, 0x38080, URZ ;  /* 0x0003808004057890 */ /* 0x000fe4000fffe0ff */
[----:B------:R-:W-:-:S09]  /*165e0*/  @UP1 UIADD3 UR5, UPT, UPT, UR4, 0x38070, URZ ;  /* 0x0003807004051890 */ /* 0x000fd2000fffe0ff */
[----:B------:R-:W-:Y:S01]  /*165f0*/  SYNCS.ARRIVE.TRANS64.A1T0 RZ, [UR5], RZ ;  /* 0x000000ffffff79a7 */ /* 0x000fe20008100005 */
[----:B------:R-:W-:Y:S05]  /*16600*/  BRA.U UP0, `(.L_x_285) ;  /* 0x0000000100047547 */ /* 0x000fea000b800000 */
[----:B------:R-:W-:Y:S05]  /*16610*/  BPT.TRAP 0x1 ;  /* 0x000000040000795c */ /* 0x000fea0000300000 */
.L_x_285:
[----:B------:R-:W-:Y:S01]  /*16620*/  UISETP.NE.AND UP0, UPT, UR39, URZ, UPT ;  /* 0x000000ff2700728c */ /* 0x000fe2000bf05270 */
[----:B-1----:R-:W-:Y:S01]  /*16630*/  MOV R3, UR6 ;  /* 0x0000000600037c02 */ /* 0x002fe20008000f00 */
[----:B------:R-:W-:-:S03]  /*16640*/  UIADD3 UR5, UPT, UPT, UR4, 0x38078, URZ ;  /* 0x0003807804057890 */ /* 0x000fc6000fffe0ff */
[----:B------:R-:W-:-:S06]  /*16650*/  SHF.L.U32 R3, R3, 0x1f, RZ ;  /* 0x0000001f03037819 */ /* 0x000fcc00000006ff */
[----:B------:R-:W-:Y:S02]  /*16660*/  @!UP0 UIADD3 UR5, UPT, UPT, UR4, 0x38088, URZ ;  /* 0x0003808804058890 */ /* 0x000fe4000fffe0ff */
[----:B------:R-:W-:-:S07]  /*16670*/  UISETP.GT.U32.AND UP0, UPT, UR47, 0x1, UPT ;  /* 0x000000012f00788c */ /* 0x000fce000bf04070 */
[----:B------:R-:W1:Y:S02]  /*16680*/  SYNCS.PHASECHK.TRANS64.TRYWAIT P0, [UR5], R3 ;  /* 0x00000003ff0075a7 */ /* 0x000e640008001105 */
[----:B-1----:R-:W-:Y:S05]  /*16690*/  @!P0 BRA `(.L_x_286) ;  /* 0x0000006800448947 */ /* 0x002fea0003800000 */
.L_x_458:
[----:B------:R-:W-:Y:S05]  /*166a0*/  BRA.U UP0, `(.L_x_287) ;  /* 0x0000000100087547 */ /* 0x000fea000b800000 */
[----:B------:R-:W-:Y:S05]  /*166b0*/  BPT.TRAP 0x1 ;  /* 0x000000040000795c */ /* 0x000fea0000300000 */
[----:B------:R-:W-:Y:S05]  /*166c0*/  BPT.TRAP 0x1 ;  /* 0x000000040000795c */ /* 0x000fea0000300000 */
.L_x_287:
[----:B------:R-:W-:Y:S02]  /*166d0*/  UISETP.NE.AND UP0, UPT, UR39, URZ, UPT ;  /* 0x000000ff2700728c */ /* 0x000fe4000bf05270 */
[----:B------:R-:W-:Y:S02]  /*166e0*/  UIADD3 UR5, UPT, UPT, UR4, 0x38068, URZ ;  /* 0x0003806804057890 */ /* 0x000fe4000fffe0ff */
[----:B------:R-:W-:Y:S02]  /*166f0*/  USEL UR45, UR45, UR6, UP0 ;  /* 0x000000062d2d7287 */ /* 0x000fe40008000000 */
[----:B------:R-:W-:-:S05]  /*16700*/  USEL UR44, UR6, UR44, UP0 ;  /* 0x0000002c062c7287 */ /* 0x000fca0008000000 */
[----:B------:R-:W-:Y:S02]  /*16710*/  @UP0 UIADD3 UR5, UPT, UPT, UR4, 0x38058, URZ ;  /* 0x0003805804050890 */ /* 0x000fe4000fffe0ff */
[----:B------:R-:W-:Y:S02]  /*16720*/  USEL UR4, UR41, UR42, UP0 ;  /* 0x0000002a29047287 */ /* 0x000fe40008000000 */
[----:B------:R-:W-:Y:S02]  /*16730*/  UPRMT UR5, UR50, 0x654, UR5 ;  /* 0x0000065432057896 */ /* 0x000fe40008000005 */
[----:B------:R-:W-:-:S04]  /*16740*/  ULOP3.LUT UR4, UR4, 0x1, URZ, 0x3c, !UPT ;  /* 0x0000000104047892 */ /* 0x000fc8000f8e3cff */
[----:B------:R-:W-:Y:S02]  /*16750*/  USEL UR41, UR4, UR41, UP0 ;  /* 0x0000002904297287 */ /* 0x000fe40008000000 */
[----:B------:R-:W-:Y:S01]  /*16760*/  USEL UR42, UR42, UR4, UP0 ;  /* 0x000000042a2a7287 */ /* 0x000fe20008000000 */
[----:B------:R-:W-:Y:S11]  /*16770*/  SYNCS.ARRIVE.TRANS64.RED.A1T0 RZ, [UR5], RZ ;  /* 0x000000ffffff79a7 */ /* 0x000ff60008100405 */
.L_x_259:
[----:B------:R-:W3:Y:S01]  /*16780*/  LDCU UR4, c[0x0][0x370] ;  /* 0x00006e00ff0477ac */ /* 0x000ee20008000800 */
[----:B------:R-:W4:Y:S01]  /*16790*/  LDCU UR5, c[0x0][0x900] ;  /* 0x00012000ff0577ac */ /* 0x000f220008000800 */
[----:B---3--:R-:W-:-:S04]  /*167a0*/  UIADD3 UR54, UPT, UPT, UR4, UR54, URZ ;  /* 0x0000003604367290 */ /* 0x008fc8000fffe0ff */
[----:B----4-:R-:W-:-:S09]  /*167b0*/  UISETP.GE.AND UP0, UPT, UR54, UR5, UPT ;  /* 0x000000053600728c */ /* 0x010fd2000bf06270 */
[----:B------:R-:W-:Y:S05]  /*167c0*/  BRA.U !UP0, `(.L_x_288) ;  /* 0xffffffb508747547 */ /* 0x000fea000b83ffff */
[----:B------:R-:W-:Y:S05]  /*167d0*/  EXIT ;  /* 0x000000000000794d */ /* 0x000fea0003800000 */
.L_x_26:
[----:B------:R-:W-:-:S05]  /*167e0*/  IMAD.MOV.U32 R3, RZ, RZ, -0x4 ;  /* 0xfffffffcff037424 */ /* 0x000fca00078e00ff */
[----:B------:R-:W-:-:S05]  /*167f0*/  VIADDMNMX.U32 R0, R2, R3, 0x2, PT ;  /* 0x0000000202007446 */ /* 0x000fca0003800003 */
[----:B------:R-:W-:-:S04]  /*16800*/  IMAD.SHL.U32 R0, R0, 0x4, RZ ;  /* 0x0000000400007824 */ /* 0x000fc800078e00ff */
[----:B------:R-:W1:Y:S02]  /*16810*/  LDC R2, c[0x2][R0] ;  /* 0x0080000000027b82 */ /* 0x000e640000000800 */
[----:B-1----:R-:W-:-:S04]  /*16820*/  SHF.R.S32.HI R3, RZ, 0x1f, R2 ;  /* 0x0000001fff037819 */ /* 0x002fc80000011402 */
.L_x_511:
[----:B------:R-:W-:Y:S05]  /*16830*/  BRX R2 -0x16840                                                                                                                                                                                                                                                                                                                                                                                                                                                                                                                                                                 (*"BRANCH_TARGETS .L_x_512,.L_x_513,.L_x_514"*) ;  /* 0xfffffe9402f07949 */ /* 0x000fea000383ffff */
.L_x_514:
[----:B------:R-:W-:-:S08]  /*16840*/  NOP ;  /* 0x0000000000007918 */ /* 0x000fd00000000000 */
[----:B------:R-:W-:-:S00]  /*16850*/  USETMAXREG.DEALLOC.CTAPOOL 0x18 ;  /* 0x00000018000079c8 */ /* 0x000fc000080e0500 */
[----:B------:R-:W-:Y:S05]  /*16860*/  EXIT ;  /* 0x000000000000794d */ /* 0x000fea0003800000 */
.L_x_512:
[----:B------:R-:W-:-:S08]  /*16870*/  NOP ;  /* 0x0000000000007918 */ /* 0x000fd00000000000 */
[----:B------:R-:W1:-:S00]  /*16880*/  USETMAXREG.DEALLOC.CTAPOOL 0x20 ;  /* 0x00000020000079c8 */ /* 0x000e4000080e0500 */
[----:B-1----:R-:W1:Y:S02]  /*16890*/  LDC R0, c[0x0][0x900] ;  /* 0x00024000ff007b82 */ /* 0x002e640000000800 */
[----:B-1----:R-:W-:-:S13]  /*168a0*/  ISETP.LE.AND P1, PT, R0, UR54, PT ;  /* 0x0000003600007c0c */ /* 0x002fda000bf23270 */
[----:B------:R-:W-:Y:S05]  /*168b0*/  @P1 EXIT ;  /* 0x000000000000194d */ /* 0x000fea0003800000 */
[----:B------:R-:W-:Y:S01]  /*168c0*/  HFMA2 R4, -RZ, RZ, 0, 5.9604644775390625e-08 ;  /* 0x00000001ff047431 */ /* 0x000fe200000001ff */
[----:B------:R-:W-:Y:S01]  /*168d0*/  PLOP3.LUT P5, PT, P5, P6, PT, 0xf8, 0x8f ;  /* 0x00000000008f781c */ /* 0x000fe20002fadf70 */
[----:B------:R-:W1:Y:S01]  /*168e0*/  LDCU.64 UR32, c[0x0][0x348] ;  /* 0x00006900ff2077ac */ /* 0x000e620008000a00 */
[----:B------:R-:W-:Y:S01]  /*168f0*/  UPLOP3.LUT UP1, UPT, UP2, UP3, UPT, 0xf8, 0x8f ;  /* 0x00000000008f789c */ /* 0x000fe20001727f70 */
[----:B------:R-:W-:Y:S01]  /*16900*/  UMOV UR23, 0x1 ;  /* 0x0000000100177882 */ /* 0x000fe20000000000 */
[----:B------:R-:W-:-:S09]  /*16910*/  UMOV UR15, URZ ;  /* 0x000000ff000f7c82 */ /* 0x000fd20008000000 */
.L_x_386:
[----:B--2---:R-:W2:Y:S01]  /*16920*/  LDCU.64 UR6, c[0x0][0x908] ;  /* 0x00012100ff0677ac */ /* 0x004ea20008000a00 */
[----:B------:R-:W3:Y:S01]  /*16930*/  LDCU UR10, c[0x0][0x904] ;  /* 0x00012080ff0a77ac */ /* 0x000ee20008000800 */
[----:B------:R-:W4:Y:S01]  /*16940*/  LDCU.64 UR8, c[0x0][0x920] ;  /* 0x00012400ff0877ac */ /* 0x000f220008000a00 */
[----:B------:R-:W5:Y:S01]  /*16950*/  LDCU UR12, c[0x0][0x91c] ;  /* 0x00012380ff0c77ac */ /* 0x000f620008000800 */
[----:B-1----:R-:W1:Y:S01]  /*16960*/  LDCU.64 UR30, c[0x0][0x380] ;  /* 0x00007000ff1e77ac */ /* 0x002e620008000a00 */
[----:B--2---:R-:W-:Y:S02]  /*16970*/  UIMAD.WIDE.U32 UR4, UR54, UR6, URZ ;  /* 0x00000006360472a5 */ /* 0x004fe4000f8e00ff */
[----:B---3--:R-:W-:-:S05]  /*16980*/  UISETP.NE.AND UP2, UPT, UR10, 0x1, UPT ;  /* 0x000000010a00788c */ /* 0x008fca000bf45270 */
[----:B------:R-:W-:Y:S02]  /*16990*/  UMOV UR4, UR5 ;  /* 0x0000000500047c82 */ /* 0x000fe40008000000 */
[----:B------:R-:W-:-:S04]  /*169a0*/  USHF.R.U32.HI UR4, URZ, UR7, UR4 ;  /* 0x00000007ff047299 */ /* 0x000fc80008011604 */
[----:B------:R-:W-:Y:S02]  /*169b0*/  USEL UR14, UR54, UR4, !UP2 ;  /* 0x00000004360e7287 */ /* 0x000fe4000d000000 */
[----:B-----5:R-:W-:Y:S02]  /*169c0*/  UISETP.NE.AND UP2, UPT, UR12, 0x1, UPT ;  /* 0x000000010c00788c */ /* 0x020fe4000bf45270 */
[----:B----4-:R-:W-:-:S07]  /*169d0*/  UIMAD.WIDE.U32 UR4, UR14, UR8, URZ ;  /* 0x000000080e0472a5 */ /* 0x010fce000f8e00ff */
[----:B------:R-:W-:Y:S02]  /*169e0*/  UMOV UR4, UR5 ;  /* 0x0000000500047c82 */ /* 0x000fe40008000000 */
[----:B------:R-:W-:Y:S02]  /*169f0*/  USHF.R.U32.HI UR5, URZ, UR9, UR4 ;  /* 0x00000009ff057299 */ /* 0x000fe40008011604 */
[----:B------:R-:W-:Y:S02]  /*16a00*/  UIADD3 UR4, UPT, UPT, -UR14, URZ, URZ ;  /* 0x000000ff0e047290 */ /* 0x000fe4000fffe1ff */
[----:B------:R-:W-:Y:S02]  /*16a10*/  USEL UR6, UR14, UR5, !UP2 ;  /* 0x000000050e067287 */ /* 0x000fe4000d000000 */
[----:B------:R-:W-:Y:S02]  /*16a20*/  UIMAD UR4, UR10, UR4, UR54 ;  /* 0x000000040a0472a4 */ /* 0x000fe4000f8e0236 */
[----:B-1----:R-:W-:-:S02]  /*16a30*/  UISETP.NE.AND UP2, UPT, UR31, URZ, UPT ;  /* 0x000000ff1f00728c */ /* 0x002fc4000bf45270 */
[----:B------:R-:W-:Y:S02]  /*16a40*/  USHF.L.U32 UR11, UR4, 0x8, URZ ;  /* 0x00000008040b7899 */ /* 0x000fe400080006ff */
[----:B------:R-:W-:Y:S02]  /*16a50*/  UIADD3 UR5, UPT, UPT, -UR6, URZ, URZ ;  /* 0x000000ff06057290 */ /* 0x000fe4000fffe1ff */
[----:B------:R-:W-:Y:S02]  /*16a60*/  UISETP.GE.OR UP2, UPT, UR11, UR30, !UP2 ;  /* 0x0000001e0b00728c */ /* 0x000fe4000d746670 */
[----:B------:R-:W-:-:S07]  /*16a70*/  UIMAD UR14, UR12, UR5, UR14 ;  /* 0x000000050c0e72a4 */ /* 0x000fce000f8e020e */
[----:B------:R-:W-:Y:S05]  /*16a80*/  BRA.U UP2, `(.L_x_289) ;  /* 0x0000003102087547 */ /* 0x000fea000b800000 */
[----:B------:R-:W1:Y:S01]  /*16a90*/  LDCU UR7, c[0x0][0x38c] ;  /* 0x00007180ff0777ac */ /* 0x000e620008000800 */
[----:B------:R-:W-:Y:S01]  /*16aa0*/  BSSY.RECONVERGENT B0, `(.L_x_290) ;  /* 0x0000028000007945 */ /* 0x000fe20003800200 */
[----:B------:R-:W2:Y:S01]  /*16ab0*/  LDCU.64 UR8, c[0x0][0x910] ;  /* 0x00012200ff0877ac */ /* 0x000ea20008000a00 */
[----:B------:R-:W3:Y:S01]  /*16ac0*/  LDCU UR12, c[0x0][0x918] ;  /* 0x00012300ff0c77ac */ /* 0x000ee20008000800 */
[----:B-1----:R-:W-:Y:S01]  /*16ad0*/  IMAD.U32 R3, RZ, RZ, UR7 ;  /* 0x00000007ff037e24 */ /* 0x002fe2000f8e00ff */
[----:B--2---:R-:W-:-:S04]  /*16ae0*/  UIMAD.WIDE.U32 UR4, UR6, UR9, URZ ;  /* 0x00000009060472a5 */ /* 0x004fc8000f8e00ff */
[----:B------:R-:W-:Y:S01]  /*16af0*/  IABS R3, R3 ;  /* 0x0000000300037213 */ /* 0x000fe20000000000 */
[----:B------:R-:W-:-:S03]  /*16b00*/  UISETP.NE.AND UP2, UPT, UR8, 0x1, UPT ;  /* 0x000000010800788c */ /* 0x000fc6000bf45270 */
[----:B------:R-:W1:Y:S01]  /*16b10*/  I2F.RP R0, R3 ;  /* 0x0000000300007306 */ /* 0x000e620000209400 */
[----:B------:R-:W-:Y:S02]  /*16b20*/  UMOV UR4, UR5 ;  /* 0x0000000500047c82 */ /* 0x000fe40008000000 */
[----:B---3--:R-:W-:-:S04]  /*16b30*/  USHF.R.U32.HI UR12, URZ, UR12, UR4 ;  /* 0x0000000cff0c7299 */ /* 0x008fc80008011604 */
[----:B------:R-:W-:Y:S02]  /*16b40*/  USEL UR12, UR6, UR12, !UP2 ;  /* 0x0000000c060c7287 */ /* 0x000fe4000d000000 */
[----:B------:R-:W-:Y:S02]  /*16b50*/  UISETP.NE.AND UP2, UPT, UR7, URZ, UPT ;  /* 0x000000ff0700728c */ /* 0x000fe4000bf45270 */
[----:B------:R-:W-:Y:S01]  /*16b60*/  UIADD3 UR12, UPT, UPT, -UR12, URZ, URZ ;  /* 0x000000ff0c0c7290 */ /* 0x000fe2000fffe1ff */
[----:B-1----:R-:W1:Y:S03]  /*16b70*/  MUFU.RCP R6, R0 ;  /* 0x0000000000067308 */ /* 0x002e660000001000 */
[----:B------:R-:W-:-:S04]  /*16b80*/  UIMAD UR12, UR8, UR12, UR6 ;  /* 0x0000000c080c72a4 */ /* 0x000fc8000f8e0206 */
[----:B------:R-:W-:-:S04]  /*16b90*/  ULOP3.LUT UR4, UR12, UR7, URZ, 0x3c, !UPT ;  /* 0x000000070c047292 */ /* 0x000fc8000f8e3cff */
[----:B------:R-:W-:Y:S01]  /*16ba0*/  UISETP.GE.AND UP3, UPT, UR4, URZ, UPT ;  /* 0x000000ff0400728c */ /* 0x000fe2000bf66270 */
[----:B-1----:R-:W-:Y:S02]  /*16bb0*/  IADD3 R6, PT, PT, R6, 0xffffffe, RZ ;  /* 0x0ffffffe06067810 */ /* 0x002fe40007ffe0ff */
[----:B------:R-:W-:Y:S02]  /*16bc0*/  MOV R0, UR12 ;  /* 0x0000000c00007c02 */ /* 0x000fe40008000f00 */
[----:B------:R-:W1:Y:S02]  /*16bd0*/  F2I.FTZ.U32.TRUNC.NTZ R7, R6 ;  /* 0x0000000600077305 */ /* 0x000e64000021f000 */
[----:B------:R-:W-:Y:S01]  /*16be0*/  IABS R0, R0 ;  /* 0x0000000000007213 */ /* 0x000fe20000000000 */
[----:B-1----:R-:W-:Y:S02]  /*16bf0*/  IMAD.MOV R2, RZ, RZ, -R7 ;  /* 0x000000ffff027224 */ /* 0x002fe400078e0a07 */
[----:B------:R-:W-:-:S02]  /*16c00*/  IMAD.MOV.U32 R6, RZ, RZ, RZ ;  /* 0x000000ffff067224 */ /* 0x000fc400078e00ff */
[----:B------:R-:W-:-:S04]  /*16c10*/  IMAD R2, R2, R3, RZ ;  /* 0x0000000302027224 */ /* 0x000fc800078e02ff */
[----:B------:R-:W-:-:S06]  /*16c20*/  IMAD.HI.U32 R2, R7, R2, R6 ;  /* 0x0000000207027227 */ /* 0x000fcc00078e0006 */
[----:B------:R-:W-:-:S05]  /*16c30*/  IMAD.HI.U32 R5, R2, R0, RZ ;  /* 0x0000000002057227 */ /* 0x000fca00078e00ff */
[----:B------:R-:W-:-:S05]  /*16c40*/  IADD3 R2, PT, PT, -R5, RZ, RZ ;  /* 0x000000ff05027210 */ /* 0x000fca0007ffe1ff */
[----:B------:R-:W-:-:S05]  /*16c50*/  IMAD R0, R3, R2, R0 ;  /* 0x0000000203007224 */ /* 0x000fca00078e0200 */
[----:B------:R-:W-:-:S13]  /*16c60*/  ISETP.GT.U32.AND P1, PT, R3, R0, PT ;  /* 0x000000000300720c */ /* 0x000fda0003f24070 */
[----:B------:R-:W-:Y:S01]  /*16c70*/  @!P1 IMAD.IADD R0, R0, 0x1, -R3 ;  /* 0x0000000100009824 */ /* 0x000fe200078e0a03 */
[----:B------:R-:W-:-:S04]  /*16c80*/  @!P1 IADD3 R5, PT, PT, R5, 0x1, RZ ;  /* 0x0000000105059810 */ /* 0x000fc80007ffe0ff */
[----:B------:R-:W-:-:S13]  /*16c90*/  ISETP.GE.U32.AND P2, PT, R0, R3, PT ;  /* 0x000000030000720c */ /* 0x000fda0003f46070 */
[----:B------:R-:W-:-:S05]  /*16ca0*/  @P2 VIADD R5, R5, 0x1 ;  /* 0x0000000105052836 */ /* 0x000fca0000000000 */
[----:B------:R-:W-:-:S13]  /*16cb0*/  R2UR UR13, R5 ;  /* 0x00000000050d72ca */ /* 0x000fda00000e0000 */
[----:B------:R-:W-:Y:S02]  /*16cc0*/  @!UP3 UIADD3 UR13, UPT, UPT, -UR13, URZ, URZ ;  /* 0x000000ff0d0db290 */ /* 0x000fe4000fffe1ff */
[----:B------:R-:W-:-:S04]  /*16cd0*/  @!UP2 ULOP3.LUT UR13, URZ, UR7, URZ, 0x33, !UPT ;  /* 0x00000007ff0da292 */ /* 0x000fc8000f8e33ff */
[----:B------:R-:W-:-:S04]  /*16ce0*/  UIADD3 UR4, UPT, UPT, -UR13, URZ, URZ ;  /* 0x000000ff0d047290 */ /* 0x000fc8000fffe1ff */
[----:B------:R-:W-:Y:S01]  /*16cf0*/  UIMAD UR12, UR7, UR4, UR12 ;  /* 0x00000004070c72a4 */ /* 0x000fe2000f8e020c */
[----:B------:R-:W-:Y:S11]  /*16d00*/  @!P3 BRA `(.L_x_291) ;  /* 0x000000000004b947 */ /* 0x000ff60003800000 */
[----:B------:R-:W-:Y:S05]  /*16d10*/  BPT.TRAP 0x1 ;  /* 0x000000040000795c */ /* 0x000fea0000300000 */
.L_x_291:
[----:B------:R-:W-:Y:S05]  /*16d20*/  BSYNC.RECONVERGENT B0 ;  /* 0x0000000000007941 */ /* 0x000fea0003800200 */
.L_x_290:
[----:B------:R-:W1:Y:S01]  /*16d30*/  S2UR UR8, SR_CgaCtaId ;  /* 0x00000000000879c3 */ /* 0x000e620000008800 */
[----:B------:R-:W-:Y:S01]  /*16d40*/  UMOV UR4, 0x400 ;  /* 0x0000040000047882 */ /* 0x000fe20000000000 */
[----:B------:R-:W-:Y:S02]  /*16d50*/  SHF.L.U32 R5, R4, 0x1f, RZ ;  /* 0x0000001f04057819 */ /* 0x000fe400000006ff */
[----:B------:R-:W-:Y:S01]  /*16d60*/  @!P0 MOV R2, 0x8000 ;  /* 0x0000800000028802 */ /* 0x000fe20000000f00 */
[----:B-1----:R-:W-:-:S09]  /*16d70*/  ULEA UR8, UR8, UR4, 0x18 ;  /* 0x0000000408087291 */ /* 0x002fd2000f8ec0ff */
[----:B------:R-:W1:Y:S02]  /*16d80*/  SYNCS.PHASECHK.TRANS64.TRYWAIT P1, [UR8+0x38010], R5 ;  /* 0x03801005ff0075a7 */ /* 0x000e640008021108 */
[----:B-1----:R-:W-:Y:S05]  /*16d90*/  @!P1 BRA `(.L_x_292) ;  /* 0x00000060009c9947 */ /* 0x002fea0003800000 */
.L_x_460:
[----:B------:R2:W-:Y:S01]  /*16da0*/  @!P0 SYNCS.ARRIVE.TRANS64 RZ, [UR8+0x38000], R2 ;  /* 0x03800002ffff89a7 */ /* 0x0005e20008000008 */
[----:B------:R-:W-:Y:S04]  /*16db0*/  BSSY.RECONVERGENT B0, `(.L_x_293) ;  /* 0x0000003000007945 */ /* 0x000fe80003800200 */
[----:B------:R-:W-:Y:S05]  /*16dc0*/  @!P5 BRA `(.L_x_294) ;  /* 0x000000000004d947 */ /* 0x000fea0003800000 */
[----:B------:R-:W-:Y:S05]  /*16dd0*/  BPT.TRAP 0x1 ;  /* 0x000000040000795c */ /* 0x000fea0000300000 */
.L_x_294:
[----:B------:R-:W-:Y:S05]  /*16de0*/  BSYNC.RECONVERGENT B0 ;  /* 0x0000000000007941 */ /* 0x000fea0003800200 */
.L_x_293:
[----:B-1----:R-:W1:Y:S01]  /*16df0*/  S2R R0, SR_TID.X ;  /* 0x0000000000007919 */ /* 0x002e620000002100 */
[----:B------:R-:W-:Y:S01]  /*16e00*/  BSSY.RECONVERGENT B0, `(.L_x_295) ;  /* 0x0000005000007945 */ /* 0x000fe20003800200 */
[----:B-1----:R-:W-:-:S04]  /*16e10*/  LOP3.LUT P2, RZ, R0, 0x1f, RZ, 0xc0, !PT ;  /* 0x0000001f00ff7812 */ /* 0x002fc8000784c0ff */
[----:B------:R-:W-:-:S13]  /*16e20*/  PLOP3.LUT P2, PT, P2, P0, PT, 0x8f, 0xf8 ;  /* 0x0000000000f8781c */ /* 0x000fda0001741177 */
[----:B------:R-:W-:Y:S05]  /*16e30*/  @P2 BRA `(.L_x_296) ;  /* 0x0000000000042947 */ /* 0x000fea0003800000 */
[----:B------:R-:W-:Y:S05]  /*16e40*/  BPT.TRAP 0x1 ;  /* 0x000000040000795c */ /* 0x000fea0000300000 */
.L_x_296:
[----:B------:R-:W-:Y:S05]  /*16e50*/  BSYNC.RECONVERGENT B0 ;  /* 0x0000000000007941 */ /* 0x000fea0003800200 */
.L_x_295:
[----:B------:R-:W-:Y:S02]  /*16e60*/  UIADD3 UR4, UP2, UPT, UR32, 0x80, URZ ;  /* 0x0000008020047890 */ /* 0x000fe4000ff5e0ff */
[----:B------:R-:W-:Y:S02]  /*16e70*/  UIADD3 UR9, UPT, UPT, UR8, 0x38000, URZ ;  /* 0x0003800008097890 */ /* 0x000fe4000fffe0ff */
[----:B------:R-:W-:Y:S02]  /*16e80*/  UIADD3.X UR5, UPT, UPT, URZ, UR33, URZ, UP2, !UPT ;  /* 0x00000021ff057290 */ /* 0x000fe400097fe4ff */
[----:B------:R-:W-:Y:S01]  /*16e90*/  UIADD3 UR16, UPT, UPT, UR8, 0x4000, URZ ;  /* 0x0000400008107890 */ /* 0x000fe2000fffe0ff */
[----:B------:R-:W-:Y:S01]  /*16ea0*/  UMOV UR6, 0x0 ;  /* 0x0000000000067882 */ /* 0x000fe20000000000 */
[----:B------:R-:W-:Y:S01]  /*16eb0*/  UMOV UR7, 0x10000000 ;  /* 0x1000000000077882 */ /* 0x000fe20000000000 */
[----:B------:R-:W-:Y:S01]  /*16ec0*/  UMOV UR10, URZ ;  /* 0x000000ff000a7c82 */ /* 0x000fe20008000000 */
[----:B------:R-:W-:Y:S01]  /*16ed0*/  UMOV UR18, 0x40 ;  /* 0x0000004000127882 */ /* 0x000fe20000000000 */
[----:B------:R-:W-:Y:S01]  /*16ee0*/  UMOV UR19, UR11 ;  /* 0x0000000b00137c82 */ /* 0x000fe20008000000 */
[----:B------:R-:W-:Y:S01]  /*16ef0*/  UMOV UR20, UR12 ;  /* 0x0000000c00147c82 */ /* 0x000fe20008000000 */
[----:B------:R-:W-:Y:S01]  /*16f00*/  UMOV UR21, UR13 ;  /* 0x0000000d00157c82 */ /* 0x000fe20008000000 */
[----:B------:R-:W-:Y:S01]  /*16f10*/  UMOV UR22, UR14 ;  /* 0x0000000e00167c82 */ /* 0x000fe20008000000 */
[----:B------:R-:W-:Y:S01]  /*16f20*/  UMOV UR17, UR9 ;  /* 0x0000000900117c82 */ /* 0x000fe20008000000 */
[----:B------:R1:W-:Y:S01]  /*16f30*/  UTMALDG.5D [UR8], [UR4], desc[UR6] ;  /* 0x00000608040075b4 */ /* 0x0003e20008021000 */
[----:B------:R1:W-:Y:S02]  /*16f40*/  UTMALDG.5D [UR16], [UR4], desc[UR6] ;  /* 0x00000610040075b4 */ /* 0x0003e40008021000 */
[----:B-1----:R-:W-:Y:S05]  /*16f50*/  BRA.U !UP0, `(.L_x_297) ;  /* 0x0000000108047547 */ /* 0x002fea000b800000 */
[----:B------:R-:W-:Y:S05]  /*16f60*/  BPT.TRAP 0x1 ;  /* 0x000000040000795c */ /* 0x000fea0000300000 */
.L_x_297:
[----:B------:R-:W-:Y:S01]  /*16f70*/  ULEA UR25, UR15, UR8, 0x3 ;  /* 0x000000080f197291 */ /* 0x000fe2000f8e18ff */
[----:B------:R-:W-:Y:S01]  /*16f80*/  IMAD.U32 R3, RZ, RZ, UR23 ;  /* 0x00000017ff037e24 */ /* 0x000fe2000f8e00ff */
[----:B--2---:R-:W-:-:S04]  /*16f90*/  @!P0 MOV R2, 0x8000 ;  /* 0x0000800000028802 */ /* 0x004fc80000000f00 */
[----:B------:R-:W-:-:S04]  /*16fa0*/  SHF.L.U32 R3, R3, 0x1f, RZ ;  /* 0x0000001f03037819 */ /* 0x000fc800000006ff */
[----:B------:R-:W1:Y:S02]  /*16fb0*/  SYNCS.PHASECHK.TRANS64.TRYWAIT P1, [UR25+0x38038], R3 ;  /* 0x03803803ff0075a7 */ /* 0x000e640008021119 */
[----:B-1----:R-:W-:Y:S05]  /*16fc0*/  @!P1 BRA `(.L_x_298) ;  /* 0x0000006000289947 */ /* 0x002fea0003800000 */
.L_x_462:
[----:B------:R2:W-:Y:S01]  /*16fd0*/  @!P0 SYNCS.ARRIVE.TRANS64 RZ, [UR25+0x38020], R2 ;  /* 0x03802002ffff89a7 */ /* 0x0005e20008000019 */
[----:B------:R-:W-:Y:S05]  /*16fe0*/  BRA.U !UP1, `(.L_x_299) ;  /* 0x0000000109047547 */ /* 0x000fea000b800000 */
[----:B------:R-:W-:Y:S05]  /*16ff0*/  BPT.TRAP 0x1 ;  /* 0x000000040000795c */ /* 0x000fea0000300000 */
.L_x_299:
[----:B------:R-:W-:Y:S04]  /*17000*/  BSSY.RECONVERGENT B0, `(.L_x_300) ;  /* 0x0000003000007945 */ /* 0x000fe80003800200 */
[----:B------:R-:W-:Y:S05]  /*17010*/  @P2 BRA `(.L_x_301) ;  /* 0x0000000000042947 */ /* 0x000fea0003800000 */
[----:B------:R-:W-:Y:S05]  /*17020*/  BPT.TRAP 0x1 ;  /* 0x000000040000795c */ /* 0x000fea0000300000 */
.L_x_301:
[----:B------:R-:W-:Y:S05]  /*17030*/  BSYNC.RECONVERGENT B0 ;  /* 0x0000000000007941 */ /* 0x000fea0003800200 */
.L_x_300:
[----:B------:R-:W-:Y:S01]  /*17040*/  ULEA UR16, UR15, UR8, 0xf ;  /* 0x000000080f107291 */ /* 0x000fe2000f8e78ff */
[----:B------:R-:W-:Y:S01]  /*17050*/  BSSY.RECONVERGENT B0, `(.L_x_302) ;  /* 0x000001a000007945 */ /* 0x000fe20003800200 */
[----:B------:R-:W-:Y:S02]  /*17060*/  UIADD3 UR4, UP2, UPT, UR32, 0x180, URZ ;  /* 0x0000018020047890 */ /* 0x000fe4000ff5e0ff */
[----:B------:R-:W-:Y:S02]  /*17070*/  UIADD3 UR25, UPT, UPT, UR25, 0x38020, URZ ;  /* 0x0003802019197890 */ /* 0x000fe4000fffe0ff */
[----:B------:R-:W-:Y:S02]  /*17080*/  UIADD3.X UR5, UPT, UPT, URZ, UR33, URZ, UP2, !UPT ;  /* 0x00000021ff057290 */ /* 0x000fe400097fe4ff */
[----:B------:R-:W-:Y:S02]  /*17090*/  UIADD3 UR24, UPT, UPT, UR16, 0x10000, URZ ;  /* 0x0001000010187890 */ /* 0x000fe4000fffe0ff */
[----:B------:R-:W-:-:S02]  /*170a0*/  UIADD3 UR16, UPT, UPT, UR16, 0x14000, URZ ;  /* 0x0001400010107890 */ /* 0x000fc4000fffe0ff */
[----:B------:R-:W-:Y:S01]  /*170b0*/  UIADD3 UR15, UPT, UPT, UR15, 0x1, URZ ;  /* 0x000000010f0f7890 */ /* 0x000fe2000fffe0ff */
[----:B------:R-:W-:Y:S01]  /*170c0*/  UMOV UR27, URZ ;  /* 0x000000ff001b7c82 */ /* 0x000fe20008000000 */
[----:B------:R-:W-:Y:S01]  /*170d0*/  UMOV UR6, 0x0 ;  /* 0x0000000000067882 */ /* 0x000fe20000000000 */
[----:B------:R-:W-:Y:S01]  /*170e0*/  UMOV UR7, 0x10000000 ;  /* 0x1000000000077882 */ /* 0x000fe20000000000 */
[----:B------:R-:W-:Y:S01]  /*170f0*/  UMOV UR26, URZ ;  /* 0x000000ff001a7c82 */ /* 0x000fe20008000000 */
[----:B------:R-:W-:Y:S01]  /*17100*/  UMOV UR28, UR13 ;  /* 0x0000000d001c7c82 */ /* 0x000fe20008000000 */
[----:B------:R-:W-:Y:S01]  /*17110*/  UMOV UR29, UR14 ;  /* 0x0000000e001d7c82 */ /* 0x000fe20008000000 */
[----:B------:R-:W-:Y:S01]  /*17120*/  UISETP.NE.AND UP2, UPT, UR15, 0x3, UPT ;  /* 0x000000030f00788c */ /* 0x000fe2000bf45270 */
[----:B------:R-:W-:Y:S01]  /*17130*/  UTMALDG.4D [UR24], [UR4], desc[UR6] ;  /* 0x00000618040075b4 */ /* 0x000fe20008019000 */
[----:B------:R-:W-:Y:S01]  /*17140*/  UMOV UR18, 0x40 ;  /* 0x0000004000127882 */ /* 0x000fe20000000000 */
[----:B------:R-:W-:Y:S01]  /*17150*/  UMOV UR20, UR13 ;  /* 0x0000000d00147c82 */ /* 0x000fe20008000000 */
[----:B------:R-:W-:Y:S01]  /*17160*/  UMOV UR21, UR14 ;  /* 0x0000000e00157c82 */ /* 0x000fe20008000000 */
[----:B------:R-:W-:Y:S01]  /*17170*/  UMOV UR17, UR25 ;  /* 0x0000001900117c82 */ /* 0x000fe20008000000 */
[----:B------:R-:W-:Y:S01]  /*17180*/  UMOV UR19, UR27 ;  /* 0x0000001b00137c82 */ /* 0x000fe20008000000 */
[----:B------:R-:W-:Y:S01]  /*17190*/  USEL UR15, UR15, URZ, UP2 ;  /* 0x000000ff0f0f7287 */ /* 0x000fe20009000000 */
[----:B------:R3:W-:Y:S02]  /*171a0*/  UTMALDG.4D [UR16], [UR4], desc[UR6] ;  /* 0x00000610040075b4 */ /* 0x0007e40008019000 */
[----:B---3--:R-:W-:-:S04]  /*171b0*/  USEL UR4, URZ, 0x1, UP2 ;  /* 0x00000001ff047887 */ /* 0x008fc80009000000 */
[----:B------:R-:W-:Y:S01]  /*171c0*/  ULOP3.LUT UR6, UR23, UR4, URZ, 0x3c, !UPT ;  /* 0x0000000417067292 */ /* 0x000fe2000f8e3cff */
[----:B------:R-:W-:Y:S11]  /*171d0*/  @!P3 BRA `(.L_x_303) ;  /* 0x000000000004b947 */ /* 0x000ff60003800000 */
[----:B------:R-:W-:Y:S05]  /*171e0*/  BPT.TRAP 0x1 ;  /* 0x000000040000795c */ /* 0x000fea0000300000 */
.L_x_303:
[----:B------:R-:W-:Y:S05]  /*171f0*/  BSYNC.RECONVERGENT B0 ;  /* 0x0000000000007941 */ /* 0x000fea0003800200 */
.L_x_302:
[----:B------:R-:W3:Y:S01]  /*17200*/  SYNCS.PHASECHK.TRANS64.TRYWAIT P1, [UR8+0x38018], R5 ;  /* 0x03801805ff0075a7 */ /* 0x000ee20008021108 */
[----:B--2---:R-:W-:Y:S01]  /*17210*/  @!P0 MOV R2, 0x8000 ;  /* 0x0000800000028802 */ /* 0x004fe20000000f00 */
[----:B---3--:R-:W-:Y:S06]  /*17220*/  @!P1 BRA `(.L_x_304) ;  /* 0x0000005c00a89947 */ /* 0x008fec0003800000 */
.L_x_464:
[----:B------:R2:W-:Y:S01]  /*17230*/  @!P0 SYNCS.ARRIVE.TRANS64 RZ, [UR8+0x38008], R2 ;  /* 0x03800802ffff89a7 */ /* 0x0005e20008000008 */
[----:B------:R-:W-:Y:S04]  /*17240*/  BSSY.RECONVERGENT B0, `(.L_x_305) ;  /* 0x0000003000007945 */ /* 0x000fe80003800200 */
[----:B------:R-:W-:Y:S05]  /*17250*/  @!P5 BRA `(.L_x_306) ;  /* 0x000000000004d947 */ /* 0x000fea0003800000 */
[----:B------:R-:W-:Y:S05]  /*17260*/  BPT.TRAP 0x1 ;  /* 0x000000040000795c */ /* 0x000fea0000300000 */
.L_x_306:
[----:B------:R-:W-:Y:S05]  /*17270*/  BSYNC.RECONVERGENT B0 ;  /* 0x0000000000007941 */ /* 0x000fea0003800200 */
.L_x_305:
[----:B------:R-:W-:Y:S04]  /*17280*/  BSSY.RECONVERGENT B0, `(.L_x_307) ;  /* 0x0000003000007945 */ /* 0x000fe80003800200 */
[----:B------:R-:W-:Y:S05]  /*17290*/  @P2 BRA `(.L_x_308) ;  /* 0x0000000000042947 */ /* 0x000fea0003800000 */
[----:B------:R-:W-:Y:S05]  /*172a0*/  BPT.TRAP 0x1 ;  /* 0x000000040000795c */ /* 0x000fea0000300000 */
.L_x_308:
[----:B------:R-:W-:Y:S05]  /*172b0*/  BSYNC.RECONVERGENT B0 ;  /* 0x0000000000007941 */ /* 0x000fea0003800200 */
.L_x_307:
[----:B------:R-:W-:Y:S02]  /*172c0*/  UIADD3 UR4, UP2, UPT, UR32, 0x80, URZ ;  /* 0x0000008020047890 */ /* 0x000fe4000ff5e0ff */
[----:B------:R-:W-:Y:S02]  /*172d0*/  UIADD3 UR27, UPT, UPT, UR11, 0x80, URZ ;  /* 0x000000800b1b7890 */ /* 0x000fe4000fffe0ff */
[----:B------:R-:W-:Y:S02]  /*172e0*/  UIADD3 UR24, UPT, UPT, UR8, 0x8000, URZ ;  /* 0x0000800008187890 */ /* 0x000fe4000fffe0ff */
[----:B------:R-:W-:Y:S02]  /*172f0*/  UIADD3 UR25, UPT, UPT, UR8, 0x38008, URZ ;  /* 0x0003800808197890 */ /* 0x000fe4000fffe0ff */
[----:B------:R-:W-:Y:S02]  /*17300*/  UIADD3.X UR5, UPT, UPT, URZ, UR33, URZ, UP2, !UPT ;  /* 0x00000021ff057290 */ /* 0x000fe400097fe4ff */
[----:B------:R-:W-:Y:S01]  /*17310*/  UIADD3 UR16, UPT, UPT, UR8, 0xc000, URZ ;  /* 0x0000c00008107890 */ /* 0x000fe2000fffe0ff */
[----:B------:R-:W-:Y:S01]  /*17320*/  UMOV UR34, 0x0 ;  /* 0x0000000000227882 */ /* 0x000fe20000000000 */
[----:B------:R-:W-:Y:S01]  /*17330*/  UMOV UR35, 0x10000000 ;  /* 0x1000000000237882 */ /* 0x000fe20000000000 */
[----:B------:R-:W-:Y:S01]  /*17340*/  UMOV UR26, URZ ;  /* 0x000000ff001a7c82 */ /* 0x000fe20008000000 */
[----:B------:R-:W-:Y:S01]  /*17350*/  UMOV UR28, UR12 ;  /* 0x0000000c001c7c82 */ /* 0x000fe20008000000 */
[----:B------:R-:W-:Y:S01]  /*17360*/  UMOV UR29, UR13 ;  /* 0x0000000d001d7c82 */ /* 0x000fe20008000000 */
[----:B------:R-:W-:Y:S01]  /*17370*/  UMOV UR30, UR14 ;  /* 0x0000000e001e7c82 */ /* 0x000fe20008000000 */
        /* <DEDUP_REMOVED lines=8> */
[----:B---3--:R-:W-:Y:S05]  /*17400*/  BRA.U !UP0, `(.L_x_309) ;  /* 0x0000000108047547 */ /* 0x008fea000b800000 */
[----:B------:R-:W-:Y:S05]  /*17410*/  BPT.TRAP 0x1 ;  /* 0x000000040000795c */ /* 0x000fea0000300000 */
.L_x_309:
[----:B------:R-:W-:Y:S01]  /*17420*/  ULEA UR25, UR15, UR8, 0x3 ;  /* 0x000000080f197291 */ /* 0x000fe2000f8e18ff */
[----:B-1----:R-:W-:Y:S01]  /*17430*/  IMAD.U32 R3, RZ, RZ, UR6 ;  /* 0x00000006ff037e24 */ /* 0x002fe2000f8e00ff */
[----:B--2---:R-:W-:-:S04]  /*17440*/  @!P0 MOV R2, 0x8000 ;  /* 0x0000800000028802 */ /* 0x004fc80000000f00 */
[----:B------:R-:W-:-:S04]  /*17450*/  SHF.L.U32 R3, R3, 0x1f, RZ ;  /* 0x0000001f03037819 */ /* 0x000fc800000006ff */
[----:B------:R-:W1:Y:S02]  /*17460*/  SYNCS.PHASECHK.TRANS64.TRYWAIT P1, [UR25+0x38038], R3 ;  /* 0x03803803ff0075a7 */ /* 0x000e640008021119 */
[----:B-1----:R-:W-:Y:S05]  /*17470*/  @!P1 BRA `(.L_x_310) ;  /* 0x0000005c002c9947 */ /* 0x002fea0003800000 */
.L_x_466:
[----:B------:R2:W-:Y:S01]  /*17480*/  @!P0 SYNCS.ARRIVE.TRANS64 RZ, [UR25+0x38020], R2 ;  /* 0x03802002ffff89a7 */ /* 0x0005e20008000019 */
[----:B------:R-:W-:Y:S05]  /*17490*/  BRA.U !UP1, `(.L_x_311) ;  /* 0x0000000109047547 */ /* 0x000fea000b800000 */
[----:B------:R-:W-:Y:S05]  /*174a0*/  BPT.TRAP 0x1 ;  /* 0x000000040000795c */ /* 0x000fea0000300000 */
.L_x_311:
[----:B------:R-:W-:Y:S04]  /*174b0*/  BSSY.RECONVERGENT B0, `(.L_x_312) ;  /* 0x0000003000007945 */ /* 0x000fe80003800200 */
[----:B------:R-:W-:Y:S05]  /*174c0*/  @P2 BRA `(.L_x_313) ;  /* 0x0000000000042947 */ /* 0x000fea0003800000 */
[----:B------:R-:W-:Y:S05]  /*174d0*/  BPT.TRAP 0x1 ;  /* 0x000000040000795c */ /* 0x000fea0000300000 */
.L_x_313:
[----:B------:R-:W-:Y:S05]  /*174e0*/  BSYNC.RECONVERGENT B0 ;  /* 0x0000000000007941 */ /* 0x000fea0003800200 */
.L_x_312:
[----:B------:R-:W-:Y:S01]  /*174f0*/  ULEA UR16, UR15, UR8, 0xf ;  /* 0x000000080f107291 */ /* 0x000fe2000f8e78ff */
[----:B------:R-:W-:Y:S01]  /*17500*/  LOP3.LUT R4, R4, 0x1, RZ, 0x3c, !PT ;  /* 0x0000000104047812 */ /* 0x000fe200078e3cff */
[----:B------:R-:W-:Y:S02]  /*17510*/  UIADD3 UR4, UP2, UPT, UR32, 0x280, URZ ;  /* 0x0000028020047890 */ /* 0x000fe4000ff5e0ff */
[----:B------:R-:W-:Y:S02]  /*17520*/  UIADD3 UR25, UPT, UPT, UR25, 0x38020, URZ ;  /* 0x0003802019197890 */ /* 0x000fe4000fffe0ff */
[----:B------:R-:W-:Y:S02]  /*17530*/  UIADD3.X UR5, UPT, UPT, URZ, UR33, URZ, UP2, !UPT ;  /* 0x00000021ff057290 */ /* 0x000fe400097fe4ff */
[----:B------:R-:W-:Y:S02]  /*17540*/  UIADD3 UR24, UPT, UPT, UR16, 0x10000, URZ ;  /* 0x0001000010187890 */ /* 0x000fe4000fffe0ff */
[----:B------:R-:W-:Y:S01]  /*17550*/  UIADD3 UR16, UPT, UPT, UR16, 0x14000, URZ ;  /* 0x0001400010107890 */ /* 0x000fe2000fffe0ff */
[----:B------:R-:W-:Y:S01]  /*17560*/  UMOV UR27, URZ ;  /* 0x000000ff001b7c82 */ /* 0x000fe20008000000 */
[----:B------:R-:W-:Y:S01]  /*17570*/  UMOV UR10, 0x0 ;  /* 0x00000000000a7882 */ /* 0x000fe20000000000 */
[----:B------:R-:W-:Y:S01]  /*17580*/  UMOV UR11, 0x10000000 ;  /* 0x10000000000b7882 */ /* 0x000fe20000000000 */
[----:B------:R-:W-:Y:S01]  /*17590*/  UMOV UR26, URZ ;  /* 0x000000ff001a7c82 */ /* 0x000fe20008000000 */
[----:B------:R-:W-:Y:S01]  /*175a0*/  UMOV UR28, UR13 ;  /* 0x0000000d001c7c82 */ /* 0x000fe20008000000 */
[----:B------:R-:W-:Y:S01]  /*175b0*/  UMOV UR29, UR14 ;  /* 0x0000000e001d7c82 */ /* 0x000fe20008000000 */
[----:B------:R-:W-:Y:S01]  /*175c0*/  UMOV UR18, 0x40 ;  /* 0x0000004000127882 */ /* 0x000fe20000000000 */
[----:B------:R-:W-:Y:S01]  /*175d0*/  UMOV UR20, UR13 ;  /* 0x0000000d00147c82 */ /* 0x000fe20008000000 */
[----:B------:R-:W-:Y:S01]  /*175e0*/  UMOV UR21, UR14 ;  /* 0x0000000e00157c82 */ /* 0x000fe20008000000 */
[----:B------:R-:W-:Y:S01]  /*175f0*/  UMOV UR17, UR25 ;  /* 0x0000001900117c82 */ /* 0x000fe20008000000 */
[----:B------:R-:W-:Y:S01]  /*17600*/  UMOV UR19, UR27 ;  /* 0x0000001b00137c82 */ /* 0x000fe20008000000 */
[----:B------:R3:W-:Y:S01]  /*17610*/  UTMALDG.4D [UR24], [UR4], desc[UR10] ;  /* 0x00000a18040075b4 */ /* 0x0007e20008019000 */
[----:B------:R-:W-:-:S04]  /*17620*/  UIADD3 UR15, UPT, UPT, UR15, 0x1, URZ ;  /* 0x000000010f0f7890 */ /* 0x000fc8000fffe0ff */
[----:B------:R-:W-:Y:S01]  /*17630*/  UISETP.NE.AND UP2, UPT, UR15, 0x3, UPT ;  /* 0x000000030f00788c */ /* 0x000fe2000bf45270 */
[----:B------:R3:W-:Y:S03]  /*17640*/  UTMALDG.4D [UR16], [UR4], desc[UR10] ;  /* 0x00000a10040075b4 */ /* 0x0007e60008019000 */
[----:B------:R-:W-:Y:S02]  /*17650*/  USEL UR23, URZ, 0x1, UP2 ;  /* 0x00000001ff177887 */ /* 0x000fe40009000000 */
[----:B------:R-:W-:Y:S02]  /*17660*/  USEL UR15, UR15, URZ, UP2 ;  /* 0x000000ff0f0f7287 */ /* 0x000fe40009000000 */
[----:B------:R-:W-:Y:S02]  /*17670*/  UISETP.GE.AND UP2, UPT, UR31, 0x81, UPT ;  /* 0x000000811f00788c */ /* 0x000fe4000bf46270 */
[----:B------:R-:W-:-:S07]  /*17680*/  ULOP3.LUT UR23, UR6, UR23, URZ, 0x3c, !UPT ;  /* 0x0000001706177292 */ /* 0x000fce000f8e3cff */
[----:B---3--:R-:W-:Y:S05]  /*17690*/  BRA.U !UP2, `(.L_x_289) ;  /* 0x000000250a047547 */ /* 0x008fea000b800000 */
[----:B------:R-:W-:Y:S01]  /*176a0*/  UIADD3 UR5, UPT, UPT, UR31, 0x7f, URZ ;  /* 0x0000007f1f057890 */ /* 0x000fe2000fffe0ff */
[----:B------:R-:W-:-:S03]  /*176b0*/  UMOV UR11, 0x1 ;  /* 0x00000001000b7882 */ /* 0x000fc60000000000 */
[----:B------:R-:W-:-:S04]  /*176c0*/  USHF.R.S32.HI UR4, URZ, 0x1f, UR5 ;  /* 0x0000001fff047899 */ /* 0x000fc80008011405 */
[----:B------:R-:W-:-:S04]  /*176d0*/  ULEA.HI UR4, UR4, UR5, URZ, 0x7 ;  /* 0x0000000504047291 */ /* 0x000fc8000f8f38ff */
[----:B------:R-:W-:-:S04]  /*176e0*/  USHF.R.S32.HI UR4, URZ, 0x7, UR4 ;  /* 0x00000007ff047899 */ /* 0x000fc80008011404 */
[----:B------:R-:W-:-:S04]  /*176f0*/  UISETP.LT.AND UP2, UPT, UR4, 0x2, UPT ;  /* 0x000000020400788c */ /* 0x000fc8000bf41270 */
[----:B------:R-:W-:-:S04]  /*17700*/  USEL UR5, UR4, 0x2, UP2 ;  /* 0x0000000204057887 */ /* 0x000fc80009000000 */
[----:B------:R-:W-:-:S04]  /*17710*/  UIADD3 UR4, UPT, UPT, UR4, -UR5, URZ ;  /* 0x8000000504047290 */ /* 0x000fc8000fffe0ff */
[----:B------:R-:W-:Y:S02]  /*17720*/  UISETP.GE.U32.AND UP2, UPT, UR4, 0x3, UPT ;  /* 0x000000030400788c */ /* 0x000fe4000bf46070 */
[----:B------:R-:W-:-:S04]  /*17730*/  UIADD3 UR5, UPT, UPT, UR4, 0x1, URZ ;  /* 0x0000000104057890 */ /* 0x000fc8000fffe0ff */
[----:B------:R-:W-:-:S03]  /*17740*/  ULOP3.LUT UR34, UR5, 0x3, URZ, 0xc0, !UPT ;  /* 0x0000000305227892 */ /* 0x000fc6000f8ec0ff */
[----:B------:R-:W-:Y:S09]  /*17750*/  BRA.U !UP2, `(.L_x_314) ;  /* 0x000000150a107547 */ /* 0x000ff2000b800000 */
[----:B------:R-:W-:Y:S01]  /*17760*/  ULOP3.LUT UR12, UR5, 0xfffffffc, URZ, 0xc0, !UPT ;  /* 0xfffffffc050c7892 */ /* 0x000fe2000f8ec0ff */
[----:B------:R-:W-:-:S11]  /*17770*/  UMOV UR11, 0x1 ;  /* 0x00000001000b7882 */ /* 0x000fd60000000000 */
.L_x_355:
[----:B------:R-:W-:Y:S05]  /*17780*/  BRA.U !UP0, `(.L_x_315) ;  /* 0x0000000108047547 */ /* 0x000fea000b800000 */
[----:B------:R-:W-:Y:S05]  /*17790*/  BPT.TRAP 0x1 ;  /* 0x000000040000795c */ /* 0x000fea0000300000 */
.L_x_315:
[----:B------:R-:W3:Y:S01]  /*177a0*/  S2UR UR8, SR_CgaCtaId ;  /* 0x00000000000879c3 */ /* 0x000ee20000008800 */
[----:B------:R-:W-:Y:S01]  /*177b0*/  UMOV UR4, 0x400 ;  /* 0x0000040000047882 */ /* 0x000fe20000000000 */
[----:B-1----:R-:W-:Y:S01]  /*177c0*/  IMAD.U32 R3, RZ, RZ, UR23 ;  /* 0x00000017ff037e24 */ /* 0x002fe2000f8e00ff */
[----:B--2---:R-:W-:-:S04]  /*177d0*/  @!P0 MOV R2, 0x8000 ;  /* 0x0000800000028802 */ /* 0x004fc80000000f00 */
[----:B------:R-:W-:Y:S01]  /*177e0*/  SHF.L.U32 R3, R3, 0x1f, RZ ;  /* 0x0000001f03037819 */ /* 0x000fe200000006ff */
[----:B---3--:R-:W-:-:S04]  /*177f0*/  ULEA UR8, UR8, UR4, 0x18 ;  /* 0x0000000408087291 */ /* 0x008fc8000f8ec0ff */
[----:B------:R-:W-:-:S09]  /*17800*/  ULEA UR25, UR15, UR8, 0x3 ;  /* 0x000000080f197291 */ /* 0x000fd2000f8e18ff */
[----:B------:R-:W1:Y:S02]  /*17810*/  SYNCS.PHASECHK.TRANS64.TRYWAIT P1, [UR25+0x38038], R3 ;  /* 0x03803803ff0075a7 */ /* 0x000e640008021119 */
[----:B-1----:R-:W-:Y:S05]  /*17820*/  @!P1 BRA `(.L_x_316) ;  /* 0x0000005800589947 */ /* 0x002fea0003800000 */
.L_x_468:
[----:B------:R2:W-:Y:S01]  /*17830*/  @!P0 SYNCS.ARRIVE.TRANS64 RZ, [UR25+0x38020], R2 ;  /* 0x03802002ffff89a7 */ /* 0x0005e20008000019 */
[----:B------:R-:W-:Y:S05]  /*17840*/  BRA.U !UP1, `(.L_x_317) ;  /* 0x0000000109047547 */ /* 0x000fea000b800000 */
[----:B------:R-:W-:Y:S05]  /*17850*/  BPT.TRAP 0x1 ;  /* 0x000000040000795c */ /* 0x000fea0000300000 */
.L_x_317:
[----:B-1----:R-:W1:Y:S01]  /*17860*/  S2R R0, SR_TID.X ;  /* 0x0000000000007919 */ /* 0x002e620000002100 */
[----:B------:R-:W-:Y:S01]  /*17870*/  BSSY.RECONVERGENT B0, `(.L_x_318) ;  /* 0x0000005000007945 */ /* 0x000fe20003800200 */
[----:B-1----:R-:W-:-:S04]  /*17880*/  LOP3.LUT P2, RZ, R0, 0x1f, RZ, 0xc0, !PT ;  /* 0x0000001f00ff7812 */ /* 0x002fc8000784c0ff */
[----:B------:R-:W-:-:S13]  /*17890*/  PLOP3.LUT P2, PT, P2, P0, PT, 0x8f, 0xf8 ;  /* 0x0000000000f8781c */ /* 0x000fda0001741177 */
[----:B------:R-:W-:Y:S05]  /*178a0*/  @P2 BRA `(.L_x_319) ;  /* 0x0000000000042947 */ /* 0x000fea0003800000 */
[----:B------:R-:W-:Y:S05]  /*178b0*/  BPT.TRAP 0x1 ;  /* 0x000000040000795c */ /* 0x000fea0000300000 */
.L_x_319:
[----:B------:R-:W-:Y:S05]  /*178c0*/  BSYNC.RECONVERGENT B0 ;  /* 0x0000000000007941 */ /* 0x000fea0003800200 */
.L_x_318:
[----:B------:R-:W-:Y:S02]  /*178d0*/  ULEA UR16, UR15, UR8, 0xf ;  /* 0x000000080f107291 */ /* 0x000fe4000f8e78ff */
[----:B------:R-:W-:Y:S02]  /*178e0*/  UIADD3 UR6, UP2, UPT, UR32, 0x180, URZ ;  /* 0x0000018020067890 */ /* 0x000fe4000ff5e0ff */
[----:B------:R-:W-:Y:S02]  /*178f0*/  USHF.L.U32 UR27, UR11, 0x7, URZ ;  /* 0x000000070b1b7899 */ /* 0x000fe400080006ff */
[----:B------:R-:W-:Y:S02]  /*17900*/  UIADD3 UR25, UPT, UPT, UR25, 0x38020, URZ ;  /* 0x0003802019197890 */ /* 0x000fe4000fffe0ff */
[----:B------:R-:W-:Y:S02]  /*17910*/  UIADD3.X UR7, UPT, UPT, URZ, UR33, URZ, UP2, !UPT ;  /* 0x00000021ff077290 */ /* 0x000fe400097fe4ff */
[----:B------:R-:W-:-:S02]  /*17920*/  UIADD3 UR24, UPT, UPT, UR16, 0x10000, URZ ;  /* 0x0001000010187890 */ /* 0x000fc4000fffe0ff */
[----:B------:R-:W-:Y:S01]  /*17930*/  UIADD3 UR16, UPT, UPT, UR16, 0x14000, URZ ;  /* 0x0001400010107890 */ /* 0x000fe2000fffe0ff */
        /* <DEDUP_REMOVED lines=16> */
[----:B------:R-:W-:Y:S01]  /*17a40*/  ULOP3.LUT UR9, UR23, UR4, URZ, 0x3c, !UPT ;  /* 0x0000000417097292 */ /* 0x000fe2000f8e3cff */
[----:B-1----:R-:W-:Y:S11]  /*17a50*/  BRA.U !UP0, `(.L_x_320) ;  /* 0x0000000108047547 */ /* 0x002ff6000b800000 */
[----:B------:R-:W-:Y:S05]  /*17a60*/  BPT.TRAP 0x1 ;  /* 0x000000040000795c */ /* 0x000fea0000300000 */
.L_x_320:
[----:B------:R-:W-:Y:S01]  /*17a70*/  ULEA UR25, UR5, UR8, 0x3 ;  /* 0x0000000805197291 */ /* 0x000fe2000f8e18ff */
[----:B------:R-:W-:Y:S01]  /*17a80*/  IMAD.U32 R3, RZ, RZ, UR9 ;  /* 0x00000009ff037e24 */ /* 0x000fe2000f8e00ff */
[----:B--2---:R-:W-:-:S04]  /*17a90*/  @!P0 MOV R2, 0x8000 ;  /* 0x0000800000028802 */ /* 0x004fc80000000f00 */
[----:B------:R-:W-:-:S04]  /*17aa0*/  SHF.L.U32 R3, R3, 0x1f, RZ ;  /* 0x0000001f03037819 */ /* 0x000fc800000006ff */
[----:B------:R-:W1:Y:S02]  /*17ab0*/  SYNCS.PHASECHK.TRANS64.TRYWAIT P1, [UR25+0x38038], R3 ;  /* 0x03803803ff0075a7 */ /* 0x000e640008021119 */
[----:B-1----:R-:W-:Y:S05]  /*17ac0*/  @!P1 BRA `(.L_x_321) ;  /* 0x0000005400c89947 */ /* 0x002fea0003800000 */
.L_x_470:
[----:B------:R2:W-:Y:S01]  /*17ad0*/  @!P0 SYNCS.ARRIVE.TRANS64 RZ, [UR25+0x38020], R2 ;  /* 0x03802002ffff89a7 */ /* 0x0005e20008000019 */
[----:B------:R-:W-:Y:S05]  /*17ae0*/  BRA.U !UP1, `(.L_x_322) ;  /* 0x0000000109047547 */ /* 0x000fea000b800000 */
[----:B------:R-:W-:Y:S05]  /*17af0*/  BPT.TRAP 0x1 ;  /* 0x000000040000795c */ /* 0x000fea0000300000 */
.L_x_322:
[----:B------:R-:W-:Y:S04]  /*17b00*/  BSSY.RECONVERGENT B0, `(.L_x_323) ;  /* 0x0000003000007945 */ /* 0x000fe80003800200 */
[----:B------:R-:W-:Y:S05]  /*17b10*/  @P2 BRA `(.L_x_324) ;  /* 0x0000000000042947 */ /* 0x000fea0003800000 */
[----:B------:R-:W-:Y:S05]  /*17b20*/  BPT.TRAP 0x1 ;  /* 0x000000040000795c */ /* 0x000fea0000300000 */
.L_x_324:
[----:B------:R-:W-:Y:S05]  /*17b30*/  BSYNC.RECONVERGENT B0 ;  /* 0x0000000000007941 */ /* 0x000fea0003800200 */
.L_x_323:
        /* <DEDUP_REMOVED lines=24> */
[----:B---3--:R-:W-:Y:S11]  /*17cc0*/  BRA.U !UP0, `(.L_x_325) ;  /* 0x0000000108047547 */ /* 0x008ff6000b800000 */
[----:B------:R-:W-:Y:S05]  /*17cd0*/  BPT.TRAP 0x1 ;  /* 0x000000040000795c */ /* 0x000fea0000300000 */
.L_x_325:
[----:B------:R-:W-:Y:S01]  /*17ce0*/  ULEA UR25, UR5, UR8, 0x3 ;  /* 0x0000000805197291 */ /* 0x000fe2000f8e18ff */
[----:B-1----:R-:W-:Y:S01]  /*17cf0*/  IMAD.U32 R3, RZ, RZ, UR9 ;  /* 0x00000009ff037e24 */ /* 0x002fe2000f8e00ff */
[----:B--2---:R-:W-:-:S04]  /*17d00*/  @!P0 MOV R2, 0x8000 ;  /* 0x0000800000028802 */ /* 0x004fc80000000f00 */
[----:B------:R-:W-:-:S04]  /*17d10*/  SHF.L.U32 R3, R3, 0x1f, RZ ;  /* 0x0000001f03037819 */ /* 0x000fc800000006ff */
[----:B------:R-:W1:Y:S02]  /*17d20*/  SYNCS.PHASECHK.TRANS64.TRYWAIT P1, [UR25+0x38038], R3 ;  /* 0x03803803ff0075a7 */ /* 0x000e640008021119 */
[----:B-1----:R-:W-:Y:S05]  /*17d30*/  @!P1 BRA `(.L_x_326) ;  /* 0x0000005400449947 */ /* 0x002fea0003800000 */
.L_x_472:
[----:B------:R2:W-:Y:S01]  /*17d40*/  @!P0 SYNCS.ARRIVE.TRANS64 RZ, [UR25+0x38020], R2 ;  /* 0x03802002ffff89a7 */ /* 0x0005e20008000019 */
[----:B------:R-:W-:Y:S05]  /*17d50*/  BRA.U !UP1, `(.L_x_327) ;  /* 0x0000000109047547 */ /* 0x000fea000b800000 */
[----:B------:R-:W-:Y:S05]  /*17d60*/  BPT.TRAP 0x1 ;  /* 0x000000040000795c */ /* 0x000fea0000300000 */
.L_x_327:
[----:B------:R-:W-:Y:S04]  /*17d70*/  BSSY.RECONVERGENT B0, `(.L_x_328) ;  /* 0x0000003000007945 */ /* 0x000fe80003800200 */
[----:B------:R-:W-:Y:S05]  /*17d80*/  @P2 BRA `(.L_x_329) ;  /* 0x0000000000042947 */ /* 0x000fea0003800000 */
[----:B------:R-:W-:Y:S05]  /*17d90*/  BPT.TRAP 0x1 ;  /* 0x000000040000795c */ /* 0x000fea0000300000 */
.L_x_329:
[----:B------:R-:W-:Y:S05]  /*17da0*/  BSYNC.RECONVERGENT B0 ;  /* 0x0000000000007941 */ /* 0x000fea0003800200 */
.L_x_328:
[----:B------:R-:W-:Y:S02]  /*17db0*/  ULEA UR16, UR5, UR8, 0xf ;  /* 0x0000000805107291 */ /* 0x000fe4000f8e78ff */
[----:B------:R-:W-:Y:S02]  /*17dc0*/  UIADD3 UR6, UP2, UPT, UR32, 0x180, URZ ;  /* 0x0000018020067890 */ /* 0x000fe4000ff5e0ff */
[----:B------:R-:W-:Y:S02]  /*17dd0*/  ULEA UR27, UR11, 0x80, 0x7 ;  /* 0x000000800b1b7891 */ /* 0x000fe4000f8e38ff */
        /* <DEDUP_REMOVED lines=23> */
.L_x_330:
[----:B------:R-:W-:Y:S01]  /*17f50*/  ULEA UR25, UR5, UR8, 0x3 ;  /* 0x0000000805197291 */ /* 0x000fe2000f8e18ff */
[----:B-1----:R-:W-:Y:S01]  /*17f60*/  IMAD.U32 R3, RZ, RZ, UR9 ;  /* 0x00000009ff037e24 */ /* 0x002fe2000f8e00ff */
[----:B--2---:R-:W-:-:S04]  /*17f70*/  @!P0 MOV R2, 0x8000 ;  /* 0x0000800000028802 */ /* 0x004fc80000000f00 */
[----:B------:R-:W-:-:S04]  /*17f80*/  SHF.L.U32 R3, R3, 0x1f, RZ ;  /* 0x0000001f03037819 */ /* 0x000fc800000006ff */
[----:B------:R-:W1:Y:S02]  /*17f90*/  SYNCS.PHASECHK.TRANS64.TRYWAIT P1, [UR25+0x38038], R3 ;  /* 0x03803803ff0075a7 */ /* 0x000e640008021119 */
[----:B-1----:R-:W-:Y:S05]  /*17fa0*/  @!P1 BRA `(.L_x_331) ;  /* 0x0000005000c09947 */ /* 0x002fea0003800000 */
.L_x_474:
[----:B------:R2:W-:Y:S01]  /*17fb0*/  @!P0 SYNCS.ARRIVE.TRANS64 RZ, [UR25+0x38020], R2 ;  /* 0x03802002ffff89a7 */ /* 0x0005e20008000019 */
[----:B------:R-:W-:Y:S05]  /*17fc0*/  BRA.U !UP1, `(.L_x_332) ;  /* 0x0000000109047547 */ /* 0x000fea000b800000 */
[----:B------:R-:W-:Y:S05]  /*17fd0*/  BPT.TRAP 0x1 ;  /* 0x000000040000795c */ /* 0x000fea0000300000 */
.L_x_332:
[----:B------:R-:W-:Y:S04]  /*17fe0*/  BSSY.RECONVERGENT B0, `(.L_x_333) ;  /* 0x0000003000007945 */ /* 0x000fe80003800200 */
[----:B------:R-:W-:Y:S05]  /*17ff0*/  @P2 BRA `(.L_x_334) ;  /* 0x0000000000042947 */ /* 0x000fea0003800000 */
[----:B------:R-:W-:Y:S05]  /*18000*/  BPT.TRAP 0x1 ;  /* 0x000000040000795c */ /* 0x000fea0000300000 */
.L_x_334:
[----:B------:R-:W-:Y:S05]  /*18010*/  BSYNC.RECONVERGENT B0 ;  /* 0x0000000000007941 */ /* 0x000fea0003800200 */
.L_x_333:
        /* <DEDUP_REMOVED lines=26> */
.L_x_335:
[----:B------:R-:W-:Y:S01]  /*181c0*/  ULEA UR25, UR5, UR8, 0x3 ;  /* 0x0000000805197291 */ /* 0x000fe2000f8e18ff */
[----:B-1----:R-:W-:Y:S01]  /*181d0*/  IMAD.U32 R3, RZ, RZ, UR9 ;  /* 0x00000009ff037e24 */ /* 0x002fe2000f8e00ff */
[----:B--2---:R-:W-:-:S04]  /*181e0*/  @!P0 MOV R2, 0x8000 ;  /* 0x0000800000028802 */ /* 0x004fc80000000f00 */
[----:B------:R-:W-:-:S04]  /*181f0*/  SHF.L.U32 R3, R3, 0x1f, RZ ;  /* 0x0000001f03037819 */ /* 0x000fc800000006ff */
[----:B------:R-:W1:Y:S02]  /*18200*/  SYNCS.PHASECHK.TRANS64.TRYWAIT P1, [UR25+0x38038], R3 ;  /* 0x03803803ff0075a7 */ /* 0x000e640008021119 */
[----:B-1----:R-:W-:Y:S05]  /*18210*/  @!P1 BRA `(.L_x_336) ;  /* 0x00000050003c9947 */ /* 0x002fea0003800000 */
.L_x_476:
[----:B------:R2:W-:Y:S01]  /*18220*/  @!P0 SYNCS.ARRIVE.TRANS64 RZ, [UR25+0x38020], R2 ;  /* 0x03802002ffff89a7 */ /* 0x0005e20008000019 */
[----:B------:R-:W-:Y:S05]  /*18230*/  BRA.U !UP1, `(.L_x_337) ;  /* 0x0000000109047547 */ /* 0x000fea000b800000 */
[----:B------:R-:W-:Y:S05]  /*18240*/  BPT.TRAP 0x1 ;  /* 0x000000040000795c */ /* 0x000fea0000300000 */
.L_x_337:
[----:B------:R-:W-:Y:S04]  /*18250*/  BSSY.RECONVERGENT B0, `(.L_x_338) ;  /* 0x0000003000007945 */ /* 0x000fe80003800200 */
[----:B------:R-:W-:Y:S05]  /*18260*/  @P2 BRA `(.L_x_339) ;  /* 0x0000000000042947 */ /* 0x000fea0003800000 */
[----:B------:R-:W-:Y:S05]  /*18270*/  BPT.TRAP 0x1 ;  /* 0x000000040000795c */ /* 0x000fea0000300000 */
.L_x_339:
[----:B------:R-:W-:Y:S05]  /*18280*/  BSYNC.RECONVERGENT B0 ;  /* 0x0000000000007941 */ /* 0x000fea0003800200 */
.L_x_338:
        /* <DEDUP_REMOVED lines=26> */
.L_x_340:
[----:B------:R-:W-:Y:S01]  /*18430*/  ULEA UR25, UR5, UR8, 0x3 ;  /* 0x0000000805197291 */ /* 0x000fe2000f8e18ff */
[----:B-1----:R-:W-:Y:S01]  /*18440*/  IMAD.U32 R3, RZ, RZ, UR9 ;  /* 0x00000009ff037e24 */ /* 0x002fe2000f8e00ff */
[----:B--2---:R-:W-:-:S04]  /*18450*/  @!P0 MOV R2, 0x8000 ;  /* 0x0000800000028802 */ /* 0x004fc80000000f00 */
[----:B------:R-:W-:-:S04]  /*18460*/  SHF.L.U32 R3, R3, 0x1f, RZ ;  /* 0x0000001f03037819 */ /* 0x000fc800000006ff */
[----:B------:R-:W1:Y:S02]  /*18470*/  SYNCS.PHASECHK.TRANS64.TRYWAIT P1, [UR25+0x38038], R3 ;  /* 0x03803803ff0075a7 */ /* 0x000e640008021119 */
[----:B-1----:R-:W-:Y:S05]  /*18480*/  @!P1 BRA `(.L_x_341) ;  /* 0x0000004c00b89947 */ /* 0x002fea0003800000 */
.L_x_478:
[----:B------:R2:W-:Y:S01]  /*18490*/  @!P0 SYNCS.ARRIVE.TRANS64 RZ, [UR25+0x38020], R2 ;  /* 0x03802002ffff89a7 */ /* 0x0005e20008000019 */
[----:B------:R-:W-:Y:S05]  /*184a0*/  BRA.U !UP1, `(.L_x_342) ;  /* 0x0000000109047547 */ /* 0x000fea000b800000 */
[----:B------:R-:W-:Y:S05]  /*184b0*/  BPT.TRAP 0x1 ;  /* 0x000000040000795c */ /* 0x000fea0000300000 */
.L_x_342:
[----:B------:R-:W-:Y:S04]  /*184c0*/  BSSY.RECONVERGENT B0, `(.L_x_343) ;  /* 0x0000003000007945 */ /* 0x000fe80003800200 */
[----:B------:R-:W-:Y:S05]  /*184d0*/  @P2 BRA `(.L_x_344) ;  /* 0x0000000000042947 */ /* 0x000fea0003800000 */
[----:B------:R-:W-:Y:S05]  /*184e0*/  BPT.TRAP 0x1 ;  /* 0x000000040000795c */ /* 0x000fea0000300000 */
.L_x_344:
[----:B------:R-:W-:Y:S05]  /*184f0*/  BSYNC.RECONVERGENT B0 ;  /* 0x0000000000007941 */ /* 0x000fea0003800200 */
.L_x_343:
        /* <DEDUP_REMOVED lines=18> */
[----:B------:R-:W-:-:S02]  /*18620*/  UIADD3 UR5, UPT, UPT, UR5, 0x1, URZ ;  /* 0x0000000105057890 */ /* 0x000fc4000fffe0ff */
[----:B------:R-:W-:Y:S02]  /*18630*/  UIADD3 UR10, UPT, UPT, UR11, 0x3, URZ ;  /* 0x000000030b0a7890 */ /* 0x000fe4000fffe0ff */
[----:B------:R-:W-:Y:S01]  /*18640*/  UISETP.NE.AND UP2, UPT, UR5, 0x3, UPT ;  /* 0x000000030500788c */ /* 0x000fe2000bf45270 */
[----:B------:R3:W-:Y:S03]  /*18650*/  UTMALDG.4D [UR16], [UR6], desc[UR22] ;  /* 0x00001610060075b4 */ /* 0x0007e60008019000 */
[----:B------:R-:W-:Y:S02]  /*18660*/  USEL UR4, URZ, 0x1, UP2 ;  /* 0x00000001ff047887 */ /* 0x000fe40009000000 */
[----:B------:R-:W-:Y:S02]  /*18670*/  USEL UR5, UR5, URZ, UP2 ;  /* 0x000000ff05057287 */ /* 0x000fe40009000000 */
[----:B------:R-:W-:Y:S01]  /*18680*/  ULOP3.LUT UR9, UR9, UR4, URZ, 0x3c, !UPT ;  /* 0x0000000409097292 */ /* 0x000fe2000f8e3cff */
[----:B---3--:R-:W-:Y:S11]  /*18690*/  BRA.U !UP0, `(.L_x_345) ;  /* 0x0000000108047547 */ /* 0x008ff6000b800000 */
[----:B------:R-:W-:Y:S05]  /*186a0*/  BPT.TRAP 0x1 ;  /* 0x000000040000795c */ /* 0x000fea0000300000 */
.L_x_345:
[----:B------:R-:W-:Y:S01]  /*186b0*/  ULEA UR25, UR5, UR8, 0x3 ;  /* 0x0000000805197291 */ /* 0x000fe2000f8e18ff */
[----:B-1----:R-:W-:Y:S01]  /*186c0*/  IMAD.U32 R3, RZ, RZ, UR9 ;  /* 0x00000009ff037e24 */ /* 0x002fe2000f8e00ff */
[----:B--2---:R-:W-:-:S04]  /*186d0*/  @!P0 MOV R2, 0x8000 ;  /* 0x0000800000028802 */ /* 0x004fc80000000f00 */
[----:B------:R-:W-:-:S04]  /*186e0*/  SHF.L.U32 R3, R3, 0x1f, RZ ;  /* 0x0000001f03037819 */ /* 0x000fc800000006ff */
[----:B------:R-:W1:Y:S02]  /*186f0*/  SYNCS.PHASECHK.TRANS64.TRYWAIT P1, [UR25+0x38038], R3 ;  /* 0x03803803ff0075a7 */ /* 0x000e640008021119 */
[----:B-1----:R-:W-:Y:S05]  /*18700*/  @!P1 BRA `(.L_x_346) ;  /* 0x0000004c00309947 */ /* 0x002fea0003800000 */
.L_x_480:
[----:B------:R2:W-:Y:S01]  /*18710*/  @!P0 SYNCS.ARRIVE.TRANS64 RZ, [UR25+0x38020], R2 ;  /* 0x03802002ffff89a7 */ /* 0x0005e20008000019 */
[----:B------:R-:W-:Y:S05]  /*18720*/  BRA.U !UP1, `(.L_x_347) ;  /* 0x0000000109047547 */ /* 0x000fea000b800000 */
[----:B------:R-:W-:Y:S05]  /*18730*/  BPT.TRAP 0x1 ;  /* 0x000000040000795c */ /* 0x000fea0000300000 */
.L_x_347:
[----:B------:R-:W-:Y:S04]  /*18740*/  BSSY.RECONVERGENT B0, `(.L_x_348) ;  /* 0x0000003000007945 */ /* 0x000fe80003800200 */
[----:B------:R-:W-:Y:S05]  /*18750*/  @P2 BRA `(.L_x_349) ;  /* 0x0000000000042947 */ /* 0x000fea0003800000 */
[----:B------:R-:W-:Y:S05]  /*18760*/  BPT.TRAP 0x1 ;  /* 0x000000040000795c */ /* 0x000fea0000300000 */
.L_x_349:
[----:B------:R-:W-:Y:S05]  /*18770*/  BSYNC.RECONVERGENT B0 ;  /* 0x0000000000007941 */ /* 0x000fea0003800200 */
.L_x_348:
        /* <DEDUP_REMOVED lines=26> */
.L_x_350:
[----:B------:R-:W-:Y:S01]  /*18920*/  ULEA UR25, UR5, UR8, 0x3 ;  /* 0x0000000805197291 */ /* 0x000fe2000f8e18ff */
[----:B-1----:R-:W-:Y:S01]  /*18930*/  IMAD.U32 R3, RZ, RZ, UR9 ;  /* 0x00000009ff037e24 */ /* 0x002fe2000f8e00ff */
[----:B--2---:R-:W-:-:S04]  /*18940*/  @!P0 MOV R2, 0x8000 ;  /* 0x0000800000028802 */ /* 0x004fc80000000f00 */
[----:B------:R-:W-:-:S04]  /*18950*/  SHF.L.U32 R3, R3, 0x1f, RZ ;  /* 0x0000001f03037819 */ /* 0x000fc800000006ff */
[----:B------:R-:W1:Y:S02]  /*18960*/  SYNCS.PHASECHK.TRANS64.TRYWAIT P1, [UR25+0x38038], R3 ;  /* 0x03803803ff0075a7 */ /* 0x000e640008021119 */
[----:B-1----:R-:W-:Y:S05]  /*18970*/  @!P1 BRA `(.L_x_351) ;  /* 0x0000004800ac9947 */ /* 0x002fea0003800000 */
.L_x_482:
[----:B------:R2:W-:Y:S01]  /*18980*/  @!P0 SYNCS.ARRIVE.TRANS64 RZ, [UR25+0x38020], R2 ;  /* 0x03802002ffff89a7 */ /* 0x0005e20008000019 */
[----:B------:R-:W-:Y:S05]  /*18990*/  BRA.U !UP1, `(.L_x_352) ;  /* 0x0000000109047547 */ /* 0x000fea000b800000 */
[----:B------:R-:W-:Y:S05]  /*189a0*/  BPT.TRAP 0x1 ;  /* 0x000000040000795c */ /* 0x000fea0000300000 */
.L_x_352:
[----:B------:R-:W-:Y:S04]  /*189b0*/  BSSY.RECONVERGENT B0, `(.L_x_353) ;  /* 0x0000003000007945 */ /* 0x000fe80003800200 */
[----:B------:R-:W-:Y:S05]  /*189c0*/  @P2 BRA `(.L_x_354) ;  /* 0x0000000000042947 */ /* 0x000fea0003800000 */
[----:B------:R-:W-:Y:S05]  /*189d0*/  BPT.TRAP 0x1 ;  /* 0x000000040000795c */ /* 0x000fea0000300000 */
.L_x_354:
[----:B------:R-:W-:Y:S05]  /*189e0*/  BSYNC.RECONVERGENT B0 ;  /* 0x0000000000007941 */ /* 0x000fea0003800200 */
.L_x_353:
[----:B------:R-:W-:Y:S02]  /*189f0*/  ULEA UR16, UR5, UR8, 0xf ;  /* 0x0000000805107291 */ /* 0x000fe4000f8e78ff */
[----:B------:R-:W-:Y:S02]  /*18a00*/  UIADD3 UR6, UP2, UPT, UR32, 0x280, URZ ;  /* 0x0000028020067890 */ /* 0x000fe4000ff5e0ff */
[----:B------:R-:W-:Y:S02]  /*18a10*/  UIADD3 UR5, UPT, UPT, UR5, 0x1, URZ ;  /* 0x0000000105057890 */ /* 0x000fe4000fffe0ff */
[----:B------:R-:W-:Y:S02]  /*18a20*/  UIADD3.X UR7, UPT, UPT, URZ, UR33, URZ, UP2, !UPT ;  /* 0x00000021ff077290 */ /* 0x000fe400097fe4ff */
[----:B------:R-:W-:Y:S02]  /*18a30*/  UISETP.NE.AND UP2, UPT, UR5, 0x3, UPT ;  /* 0x000000030500788c */ /* 0x000fe4000bf45270 */
[----:B------:R-:W-:-:S02]  /*18a40*/  USHF.L.U32 UR27, UR10, 0x7, URZ ;  /* 0x000000070a1b7899 */ /* 0x000fc400080006ff */
[----:B------:R-:W-:Y:S02]  /*18a50*/  USEL UR4, URZ, 0x1, UP2 ;  /* 0x00000001ff047887 */ /* 0x000fe40009000000 */
[----:B------:R-:W-:Y:S02]  /*18a60*/  USEL UR15, UR5, URZ, UP2 ;  /* 0x000000ff050f7287 */ /* 0x000fe40009000000 */
[----:B------:R-:W-:Y:S02]  /*18a70*/  UISETP.NE.AND UP2, UPT, UR10, UR12, UPT ;  /* 0x0000000c0a00728c */ /* 0x000fe4000bf45270 */
[----:B------:R-:W-:Y:S02]  /*18a80*/  UIADD3 UR25, UPT, UPT, UR25, 0x38020, URZ ;  /* 0x0003802019197890 */ /* 0x000fe4000fffe0ff */
[----:B------:R-:W-:Y:S02]  /*18a90*/  UIADD3 UR24, UPT, UPT, UR16, 0x10000, URZ ;  /* 0x0001000010187890 */ /* 0x000fe4000fffe0ff */
        /* <DEDUP_REMOVED lines=11> */
[----:B------:R-:W-:Y:S01]  /*18b50*/  UTMALDG.4D [UR24], [UR6], desc[UR22] ;  /* 0x00001618060075b4 */ /* 0x000fe20008019000 */
[----:B------:R-:W-:Y:S01]  /*18b60*/  UIADD3 UR11, UPT, UPT, UR11, 0x4, URZ ;  /* 0x000000040b0b7890 */ /* 0x000fe2000fffe0ff */
[----:B------:R3:W-:Y:S02]  /*18b70*/  UTMALDG.4D [UR16], [UR6], desc[UR22] ;  /* 0x00001610060075b4 */ /* 0x0007e40008019000 */
[----:B---3--:R-:W-:Y:S01]  /*18b80*/  ULOP3.LUT UR23, UR9, UR4, URZ, 0x3c, !UPT ;  /* 0x0000000409177292 */ /* 0x008fe2000f8e3cff */
[----:B------:R-:W-:Y:S11]  /*18b90*/  BRA.U UP2, `(.L_x_355) ;  /* 0xffffffe902f87547 */ /* 0x000ff6000b83ffff */
.L_x_314:
[----:B------:R-:W-:-:S09]  /*18ba0*/  UISETP.NE.AND UP2, UPT, UR34, URZ, UPT ;  /* 0x000000ff2200728c */ /* 0x000fd2000bf45270 */
[----:B------:R-:W-:Y:S05]  /*18bb0*/  BRA.U !UP2, `(.L_x_289) ;  /* 0x0000000d0abc7547 */ /* 0x000fea000b800000 */
[----:B------:R-:W-:Y:S05]  /*18bc0*/  BRA.U !UP0, `(.L_x_356) ;  /* 0x0000000108047547 */ /* 0x000fea000b800000 */
[----:B------:R-:W-:Y:S05]  /*18bd0*/  BPT.TRAP 0x1 ;  /* 0x000000040000795c */ /* 0x000fea0000300000 */
.L_x_356:
[----:B------:R-:W-:Y:S01]  /*18be0*/  ULEA UR25, UR15, UR8, 0x3 ;  /* 0x000000080f197291 */ /* 0x000fe2000f8e18ff */
[----:B-1----:R-:W-:Y:S01]  /*18bf0*/  IMAD.U32 R3, RZ, RZ, UR23 ;  /* 0x00000017ff037e24 */ /* 0x002fe2000f8e00ff */
[----:B--2---:R-:W-:-:S04]  /*18c00*/  @!P0 MOV R2, 0x8000 ;  /* 0x0000800000028802 */ /* 0x004fc80000000f00 */
[----:B------:R-:W-:-:S04]  /*18c10*/  SHF.L.U32 R3, R3, 0x1f, RZ ;  /* 0x0000001f03037819 */ /* 0x000fc800000006ff */
[----:B------:R-:W1:Y:S02]  /*18c20*/  SYNCS.PHASECHK.TRANS64.TRYWAIT P1, [UR25+0x38038], R3 ;  /* 0x03803803ff0075a7 */ /* 0x000e640008021119 */
[----:B-1----:R-:W-:Y:S05]  /*18c30*/  @!P1 BRA `(.L_x_357) ;  /* 0x0000004800149947 */ /* 0x002fea0003800000 */
.L_x_484:
[----:B------:R2:W-:Y:S01]  /*18c40*/  @!P0 SYNCS.ARRIVE.TRANS64 RZ, [UR25+0x38020], R2 ;  /* 0x03802002ffff89a7 */ /* 0x0005e20008000019 */
[----:B------:R-:W-:Y:S05]  /*18c50*/  BRA.U !UP1, `(.L_x_358) ;  /* 0x0000000109047547 */ /* 0x000fea000b800000 */
[----:B------:R-:W-:Y:S05]  /*18c60*/  BPT.TRAP 0x1 ;  /* 0x000000040000795c */ /* 0x000fea0000300000 */
.L_x_358:
[----:B------:R-:W-:Y:S04]  /*18c70*/  BSSY.RECONVERGENT B0, `(.L_x_359) ;  /* 0x0000003000007945 */ /* 0x000fe80003800200 */
[----:B------:R-:W-:Y:S05]  /*18c80*/  @P2 BRA `(.L_x_360) ;  /* 0x0000000000042947 */ /* 0x000fea0003800000 */
[----:B------:R-:W-:Y:S05]  /*18c90*/  BPT.TRAP 0x1 ;  /* 0x000000040000795c */ /* 0x000fea0000300000 */
.L_x_360:
[----:B------:R-:W-:Y:S05]  /*18ca0*/  BSYNC.RECONVERGENT B0 ;  /* 0x0000000000007941 */ /* 0x000fea0003800200 */
.L_x_359:
        /* <DEDUP_REMOVED lines=26> */
.L_x_361:
[----:B------:R-:W-:Y:S01]  /*18e50*/  ULEA UR25, UR5, UR8, 0x3 ;  /* 0x0000000805197291 */ /* 0x000fe2000f8e18ff */
[----:B-1----:R-:W-:Y:S01]  /*18e60*/  IMAD.U32 R3, RZ, RZ, UR4 ;  /* 0x00000004ff037e24 */ /* 0x002fe2000f8e00ff */
[----:B--2---:R-:W-:-:S04]  /*18e70*/  @!P0 MOV R2, 0x8000 ;  /* 0x0000800000028802 */ /* 0x004fc80000000f00 */
[----:B------:R-:W-:-:S04]  /*18e80*/  SHF.L.U32 R3, R3, 0x1f, RZ ;  /* 0x0000001f03037819 */ /* 0x000fc800000006ff */
[----:B------:R-:W1:Y:S02]  /*18e90*/  SYNCS.PHASECHK.TRANS64.TRYWAIT P1, [UR25+0x38038], R3 ;  /* 0x03803803ff0075a7 */ /* 0x000e640008021119 */
[----:B-1----:R-:W-:Y:S05]  /*18ea0*/  @!P1 BRA `(.L_x_362) ;  /* 0x0000004400909947 */ /* 0x002fea0003800000 */
.L_x_486:
[----:B------:R2:W-:Y:S01]  /*18eb0*/  @!P0 SYNCS.ARRIVE.TRANS64 RZ, [UR25+0x38020], R2 ;  /* 0x03802002ffff89a7 */ /* 0x0005e20008000019 */
[----:B------:R-:W-:Y:S05]  /*18ec0*/  BRA.U !UP1, `(.L_x_363) ;  /* 0x0000000109047547 */ /* 0x000fea000b800000 */
[----:B------:R-:W-:Y:S05]  /*18ed0*/  BPT.TRAP 0x1 ;  /* 0x000000040000795c */ /* 0x000fea0000300000 */
.L_x_363:
[----:B------:R-:W-:Y:S04]  /*18ee0*/  BSSY.RECONVERGENT B0, `(.L_x_364) ;  /* 0x0000003000007945 */ /* 0x000fe80003800200 */
[----:B------:R-:W-:Y:S05]  /*18ef0*/  @P2 BRA `(.L_x_365) ;  /* 0x0000000000042947 */ /* 0x000fea0003800000 */
[----:B------:R-:W-:Y:S05]  /*18f00*/  BPT.TRAP 0x1 ;  /* 0x000000040000795c */ /* 0x000fea0000300000 */
.L_x_365:
[----:B------:R-:W-:Y:S05]  /*18f10*/  BSYNC.RECONVERGENT B0 ;  /* 0x0000000000007941 */ /* 0x000fea0003800200 */
.L_x_364:
[----:B------:R-:W-:Y:S02]  /*18f20*/  ULEA UR16, UR5, UR8, 0xf ;  /* 0x0000000805107291 */ /* 0x000fe4000f8e78ff */
[----:B------:R-:W-:Y:S02]  /*18f30*/  UIADD3 UR6, UP2, UPT, UR32, 0x280, URZ ;  /* 0x0000028020067890 */ /* 0x000fe4000ff5e0ff */
[----:B------:R-:W-:Y:S02]  /*18f40*/  USHF.L.U32 UR27, UR11, 0x7, URZ ;  /* 0x000000070b1b7899 */ /* 0x000fe400080006ff */
[----:B------:R-:W-:Y:S02]  /*18f50*/  UIADD3 UR25, UPT, UPT, UR25, 0x38020, URZ ;  /* 0x0003802019197890 */ /* 0x000fe4000fffe0ff */
[----:B------:R-:W-:Y:S02]  /*18f60*/  UIADD3.X UR7, UPT, UPT, URZ, UR33, URZ, UP2, !UPT ;  /* 0x00000021ff077290 */ /* 0x000fe400097fe4ff */
[----:B------:R-:W-:-:S02]  /*18f70*/  UIADD3 UR24, UPT, UPT, UR16, 0x10000, URZ ;  /* 0x0001000010187890 */ /* 0x000fc4000fffe0ff */
[----:B------:R-:W-:Y:S02]  /*18f80*/  UIADD3 UR16, UPT, UPT, UR16, 0x14000, URZ ;  /* 0x0001400010107890 */ /* 0x000fe4000fffe0ff */
[----:B------:R-:W-:Y:S01]  /*18f90*/  UIADD3 UR5, UPT, UPT, UR5, 0x1, URZ ;  /* 0x0000000105057890 */ /* 0x000fe2000fffe0ff */
        /* <DEDUP_REMOVED lines=14> */
[----:B---3--:R-:W-:-:S02]  /*19080*/  USEL UR23, URZ, 0x1, UP2 ;  /* 0x00000001ff177887 */ /* 0x008fc40009000000 */
[----:B------:R-:W-:Y:S02]  /*19090*/  UISETP.NE.AND UP2, UPT, UR34, 0x1, UPT ;  /* 0x000000012200788c */ /* 0x000fe4000bf45270 */
[----:B------:R-:W-:-:S07]  /*190a0*/  ULOP3.LUT UR23, UR4, UR23, URZ, 0x3c, !UPT ;  /* 0x0000001704177292 */ /* 0x000fce000f8e3cff */
[----:B------:R-:W-:Y:S05]  /*190b0*/  BRA.U !UP2, `(.L_x_289) ;  /* 0x000000090a7c7547 */ /* 0x000fea000b800000 */
[----:B------:R-:W-:Y:S05]  /*190c0*/  BRA.U !UP0, `(.L_x_366) ;  /* 0x0000000108047547 */ /* 0x000fea000b800000 */
[----:B------:R-:W-:Y:S05]  /*190d0*/  BPT.TRAP 0x1 ;  /* 0x000000040000795c */ /* 0x000fea0000300000 */
.L_x_366:
[----:B------:R-:W-:Y:S01]  /*190e0*/  ULEA UR25, UR15, UR8, 0x3 ;  /* 0x000000080f197291 */ /* 0x000fe2000f8e18ff */
[----:B-1----:R-:W-:Y:S01]  /*190f0*/  IMAD.U32 R3, RZ, RZ, UR23 ;  /* 0x00000017ff037e24 */ /* 0x002fe2000f8e00ff */
[----:B--2---:R-:W-:-:S04]  /*19100*/  @!P0 MOV R2, 0x8000 ;  /* 0x0000800000028802 */ /* 0x004fc80000000f00 */
[----:B------:R-:W-:-:S04]  /*19110*/  SHF.L.U32 R3, R3, 0x1f, RZ ;  /* 0x0000001f03037819 */ /* 0x000fc800000006ff */
[----:B------:R-:W1:Y:S02]  /*19120*/  SYNCS.PHASECHK.TRANS64.TRYWAIT P1, [UR25+0x38038], R3 ;  /* 0x03803803ff0075a7 */ /* 0x000e640008021119 */
[----:B-1----:R-:W-:Y:S05]  /*19130*/  @!P1 BRA `(.L_x_367) ;  /* 0x0000004400049947 */ /* 0x002fea0003800000 */
.L_x_488:
[----:B------:R2:W-:Y:S01]  /*19140*/  @!P0 SYNCS.ARRIVE.TRANS64 RZ, [UR25+0x38020], R2 ;  /* 0x03802002ffff89a7 */ /* 0x0005e20008000019 */
[----:B------:R-:W-:Y:S05]  /*19150*/  BRA.U !UP1, `(.L_x_368) ;  /* 0x0000000109047547 */ /* 0x000fea000b800000 */
[----:B------:R-:W-:Y:S05]  /*19160*/  BPT.TRAP 0x1 ;  /* 0x000000040000795c */ /* 0x000fea0000300000 */
.L_x_368:
[----:B------:R-:W-:Y:S04]  /*19170*/  BSSY.RECONVERGENT B0, `(.L_x_369) ;  /* 0x0000003000007945 */ /* 0x000fe80003800200 */
[----:B------:R-:W-:Y:S05]  /*19180*/  @P2 BRA `(.L_x_370) ;  /* 0x0000000000042947 */ /* 0x000fea0003800000 */
[----:B------:R-:W-:Y:S05]  /*19190*/  BPT.TRAP 0x1 ;  /* 0x000000040000795c */ /* 0x000fea0000300000 */
.L_x_370:
[----:B------:R-:W-:Y:S05]  /*191a0*/  BSYNC.RECONVERGENT B0 ;  /* 0x0000000000007941 */ /* 0x000fea0003800200 */
.L_x_369:
        /* <DEDUP_REMOVED lines=26> */
.L_x_371:
[----:B------:R-:W-:Y:S01]  /*19350*/  ULEA UR25, UR5, UR8, 0x3 ;  /* 0x0000000805197291 */ /* 0x000fe2000f8e18ff */
[----:B-1----:R-:W-:Y:S01]  /*19360*/  IMAD.U32 R3, RZ, RZ, UR4 ;  /* 0x00000004ff037e24 */ /* 0x002fe2000f8e00ff */
[----:B--2---:R-:W-:-:S04]  /*19370*/  @!P0 MOV R2, 0x8000 ;  /* 0x0000800000028802 */ /* 0x004fc80000000f00 */
[----:B------:R-:W-:-:S04]  /*19380*/  SHF.L.U32 R3, R3, 0x1f, RZ ;  /* 0x0000001f03037819 */ /* 0x000fc800000006ff */
[----:B------:R-:W1:Y:S02]  /*19390*/  SYNCS.PHASECHK.TRANS64.TRYWAIT P1, [UR25+0x38038], R3 ;  /* 0x03803803ff0075a7 */ /* 0x000e640008021119 */
[----:B-1----:R-:W-:Y:S05]  /*193a0*/  @!P1 BRA `(.L_x_372) ;  /* 0x0000004000809947 */ /* 0x002fea0003800000 */
.L_x_490:
[----:B------:R2:W-:Y:S01]  /*193b0*/  @!P0 SYNCS.ARRIVE.TRANS64 RZ, [UR25+0x38020], R2 ;  /* 0x03802002ffff89a7 */ /* 0x0005e20008000019 */
[----:B------:R-:W-:Y:S05]  /*193c0*/  BRA.U !UP1, `(.L_x_373) ;  /* 0x0000000109047547 */ /* 0x000fea000b800000 */
[----:B------:R-:W-:Y:S05]  /*193d0*/  BPT.TRAP 0x1 ;  /* 0x000000040000795c */ /* 0x000fea0000300000 */
.L_x_373:
[----:B------:R-:W-:Y:S04]  /*193e0*/  BSSY.RECONVERGENT B0, `(.L_x_374) ;  /* 0x0000003000007945 */ /* 0x000fe80003800200 */
[----:B------:R-:W-:Y:S05]  /*193f0*/  @P2 BRA `(.L_x_375) ;  /* 0x0000000000042947 */ /* 0x000fea0003800000 */
[----:B------:R-:W-:Y:S05]  /*19400*/  BPT.TRAP 0x1 ;  /* 0x000000040000795c */ /* 0x000fea0000300000 */
.L_x_375:
[----:B------:R-:W-:Y:S05]  /*19410*/  BSYNC.RECONVERGENT B0 ;  /* 0x0000000000007941 */ /* 0x000fea0003800200 */
.L_x_374:
[----:B------:R-:W-:Y:S02]  /*19420*/  ULEA UR16, UR5, UR8, 0xf ;  /* 0x0000000805107291 */ /* 0x000fe4000f8e78ff */
[----:B------:R-:W-:Y:S02]  /*19430*/  UIADD3 UR6, UP2, UPT, UR32, 0x280, URZ ;  /* 0x0000028020067890 */ /* 0x000fe4000ff5e0ff */
[----:B------:R-:W-:Y:S02]  /*19440*/  ULEA UR27, UR11, 0x80, 0x7 ;  /* 0x000000800b1b7891 */ /* 0x000fe4000f8e38ff */
        /* <DEDUP_REMOVED lines=23> */
[----:B------:R-:W-:Y:S01]  /*195c0*/  UIADD3 UR11, UPT, UPT, UR11, 0x2, URZ ;  /* 0x000000020b0b7890 */ /* 0x000fe2000fffe0ff */
[----:B------:R-:W-:Y:S11]  /*195d0*/  BRA.U !UP0, `(.L_x_376) ;  /* 0x0000000108047547 */ /* 0x000ff6000b800000 */
[----:B------:R-:W-:Y:S05]  /*195e0*/  BPT.TRAP 0x1 ;  /* 0x000000040000795c */ /* 0x000fea0000300000 */
.L_x_376:
[----:B------:R-:W-:Y:S01]  /*195f0*/  ULEA UR25, UR15, UR8, 0x3 ;  /* 0x000000080f197291 */ /* 0x000fe2000f8e18ff */
[----:B-1----:R-:W-:Y:S01]  /*19600*/  IMAD.U32 R3, RZ, RZ, UR23 ;  /* 0x00000017ff037e24 */ /* 0x002fe2000f8e00ff */
[----:B--2---:R-:W-:-:S04]  /*19610*/  @!P0 MOV R2, 0x8000 ;  /* 0x0000800000028802 */ /* 0x004fc80000000f00 */
[----:B------:R-:W-:-:S04]  /*19620*/  SHF.L.U32 R3, R3, 0x1f, RZ ;  /* 0x0000001f03037819 */ /* 0x000fc800000006ff */
[----:B------:R-:W1:Y:S02]  /*19630*/  SYNCS.PHASECHK.TRANS64.TRYWAIT P1, [UR25+0x38038], R3 ;  /* 0x03803803ff0075a7 */ /* 0x000e640008021119 */
[----:B-1----:R-:W-:Y:S05]  /*19640*/  @!P1 BRA `(.L_x_377) ;  /* 0x0000003c00f09947 */ /* 0x002fea0003800000 */
.L_x_492:
[----:B------:R2:W-:Y:S01]  /*19650*/  @!P0 SYNCS.ARRIVE.TRANS64 RZ, [UR25+0x38020], R2 ;  /* 0x03802002ffff89a7 */ /* 0x0005e20008000019 */
[----:B------:R-:W-:Y:S05]  /*19660*/  BRA.U !UP1, `(.L_x_378) ;  /* 0x0000000109047547 */ /* 0x000fea000b800000 */
[----:B------:R-:W-:Y:S05]  /*19670*/  BPT.TRAP 0x1 ;  /* 0x000000040000795c */ /* 0x000fea0000300000 */
.L_x_378:
[----:B------:R-:W-:Y:S04]  /*19680*/  BSSY.RECONVERGENT B0, `(.L_x_379) ;  /* 0x0000003000007945 */ /* 0x000fe80003800200 */
[----:B------:R-:W-:Y:S05]  /*19690*/  @P2 BRA `(.L_x_380) ;  /* 0x0000000000042947 */ /* 0x000fea0003800000 */
[----:B------:R-:W-:Y:S05]  /*196a0*/  BPT.TRAP 0x1 ;  /* 0x000000040000795c */ /* 0x000fea0000300000 */
.L_x_380:
[----:B------:R-:W-:Y:S05]  /*196b0*/  BSYNC.RECONVERGENT B0 ;  /* 0x0000000000007941 */ /* 0x000fea0003800200 */
.L_x_379:
        /* <DEDUP_REMOVED lines=24> */
[----:B------:R-:W-:Y:S11]  /*19840*/  BRA.U !UP0, `(.L_x_381) ;  /* 0x0000000108047547 */ /* 0x000ff6000b800000 */
[----:B------:R-:W-:Y:S05]  /*19850*/  BPT.TRAP 0x1 ;  /* 0x000000040000795c */ /* 0x000fea0000300000 */
.L_x_381:
[----:B------:R-:W-:Y:S01]  /*19860*/  ULEA UR17, UR15, UR8, 0x3 ;  /* 0x000000080f117291 */ /* 0x000fe2000f8e18ff */
[----:B-1----:R-:W-:Y:S01]  /*19870*/  IMAD.U32 R3, RZ, RZ, UR23 ;  /* 0x00000017ff037e24 */ /* 0x002fe2000f8e00ff */
[----:B--2---:R-:W-:-:S04]  /*19880*/  @!P0 MOV R2, 0x8000 ;  /* 0x0000800000028802 */ /* 0x004fc80000000f00 */
[----:B------:R-:W-:-:S04]  /*19890*/  SHF.L.U32 R3, R3, 0x1f, RZ ;  /* 0x0000001f03037819 */ /* 0x000fc800000006ff */
[----:B------:R-:W1:Y:S02]  /*198a0*/  SYNCS.PHASECHK.TRANS64.TRYWAIT P1, [UR17+0x38038], R3 ;  /* 0x03803803ff0075a7 */ /* 0x000e640008021111 */
[----:B-1----:R-:W-:Y:S05]  /*198b0*/  @!P1 BRA `(.L_x_382) ;  /* 0x0000003c006c9947 */ /* 0x002fea0003800000 */
.L_x_494:
[----:B------:R2:W-:Y:S01]  /*198c0*/  @!P0 SYNCS.ARRIVE.TRANS64 RZ, [UR17+0x38020], R2 ;  /* 0x03802002ffff89a7 */ /* 0x0005e20008000011 */
[----:B------:R-:W-:Y:S05]  /*198d0*/  BRA.U !UP1, `(.L_x_383) ;  /* 0x0000000109047547 */ /* 0x000fea000b800000 */
[----:B------:R-:W-:Y:S05]  /*198e0*/  BPT.TRAP 0x1 ;  /* 0x000000040000795c */ /* 0x000fea0000300000 */
.L_x_383:
[----:B------:R-:W-:Y:S04]  /*198f0*/  BSSY.RECONVERGENT B0, `(.L_x_384) ;  /* 0x0000003000007945 */ /* 0x000fe80003800200 */
[----:B------:R-:W-:Y:S05]  /*19900*/  @P2 BRA `(.L_x_385) ;  /* 0x0000000000042947 */ /* 0x000fea0003800000 */
[----:B------:R-:W-:Y:S05]  /*19910*/  BPT.TRAP 0x1 ;  /* 0x000000040000795c */ /* 0x000fea0000300000 */
.L_x_385:
[----:B------:R-:W-:Y:S05]  /*19920*/  BSYNC.RECONVERGENT B0 ;  /* 0x0000000000007941 */ /* 0x000fea0003800200 */
.L_x_384:
        /* <DEDUP_REMOVED lines=20> */
[----:B------:R-:W-:Y:S01]  /*19a70*/  USEL UR15, UR15, URZ, UP2 ;  /* 0x000000ff0f0f7287 */ /* 0x000fe20009000000 */
[----:B------:R3:W-:Y:S02]  /*19a80*/  UTMALDG.4D [UR8], [UR4], desc[UR6] ;  /* 0x00000608040075b4 */ /* 0x0007e40008019000 */
[----:B---3--:R-:W-:-:S04]  /*19a90*/  USEL UR4, URZ, 0x1, UP2 ;  /* 0x00000001ff047887 */ /* 0x008fc80009000000 */
[----:B------:R-:W-:-:S12]  /*19aa0*/  ULOP3.LUT UR23, UR23, UR4, URZ, 0x3c, !UPT ;  /* 0x0000000417177292 */ /* 0x000fd8000f8e3cff */
.L_x_289:
[----:B------:R-:W3:Y:S01]  /*19ab0*/  LDCU UR4, c[0x0][0x370] ;  /* 0x00006e00ff0477ac */ /* 0x000ee20008000800 */
[----:B------:R-:W4:Y:S01]  /*19ac0*/  LDCU UR5, c[0x0][0x900] ;  /* 0x00012000ff0577ac */ /* 0x000f220008000800 */
[----:B---3--:R-:W-:-:S04]  /*19ad0*/  UIADD3 UR54, UPT, UPT, UR4, UR54, URZ ;  /* 0x0000003604367290 */ /* 0x008fc8000fffe0ff */
[----:B----4-:R-:W-:-:S09]  /*19ae0*/  UISETP.GE.AND UP2, UPT, UR54, UR5, UPT ;  /* 0x000000053600728c */ /* 0x010fd2000bf46270 */
[----:B------:R-:W-:Y:S05]  /*19af0*/  BRA.U !UP2, `(.L_x_386) ;  /* 0xffffffcd0a887547 */ /* 0x000fea000b83ffff */
[----:B------:R-:W-:Y:S05]  /*19b00*/  EXIT ;  /* 0x000000000000794d */ /* 0x000fea0003800000 */
.L_x_513:
[----:B------:R-:W-:-:S08]  /*19b10*/  NOP ;  /* 0x0000000000007918 */ /* 0x000fd00000000000 */
[----:B------:R-:W1:-:S00]  /*19b20*/  USETMAXREG.DEALLOC.CTAPOOL 0x20 ;  /* 0x00000020000079c8 */ /* 0x000e4000080e0500 */
[----:B-1----:R-:W1:Y:S02]  /*19b30*/  LDC R0, c[0x0][0x900] ;  /* 0x00024000ff007b82 */ /* 0x002e640000000800 */
[----:B-1----:R-:W-:-:S13]  /*19b40*/  ISETP.LE.AND P0, PT, R0, UR54, PT ;  /* 0x0000003600007c0c */ /* 0x002fda000bf03270 */
[----:B------:R-:W-:Y:S05]  /*19b50*/  @P0 EXIT ;  /* 0x000000000000094d */ /* 0x000fea0003800000 */
[----:B------:R-:W-:Y:S01]  /*19b60*/  HFMA2 R2, -RZ, RZ, 0, 0 ;  /* 0x00000000ff027431 */ /* 0x000fe200000001ff */
[----:B------:R-:W-:Y:S01]  /*19b70*/  PRMT R0, RZ, 0x7610, R0 ;  /* 0x00007610ff007816 */ /* 0x000fe20000000000 */
[----:B------:R-:W1:Y:S01]  /*19b80*/  LDCU.64 UR46, c[0x0][0x348] ;  /* 0x00006900ff2e77ac */ /* 0x000e620008000a00 */
[----:B------:R-:W2:Y:S01]  /*19b90*/  LDCU UR63, c[0x0][0x900] ;  /* 0x00012000ff3f77ac */ /* 0x000ea20008000800 */
[----:B------:R-:W3:Y:S01]  /*19ba0*/  LDCU UR23, c[0x0][0x904] ;  /* 0x00012080ff1777ac */ /* 0x000ee20008000800 */
[----:B------:R-:W4:Y:S01]  /*19bb0*/  LDCU UR71, c[0x0][0x380] ;  /* 0x00007000ff4777ac */ /* 0x000f220008000800 */
[----:B------:R-:W1:Y:S01]  /*19bc0*/  LDCU UR22, c[0x0][0x38c] ;  /* 0x00007180ff1677ac */ /* 0x000e620008000800 */
[----:B------:R-:W1:Y:S01]  /*19bd0*/  LDCU UR55, c[0x0][0x91c] ;  /* 0x00012380ff3777ac */ /* 0x000e620008000800 */
[----:B------:R-:W1:Y:S01]  /*19be0*/  LDCU UR70, c[0x0][0x918] ;  /* 0x00012300ff4677ac */ /* 0x000e620008000800 */
[----:B------:R-:W1:Y:S01]  /*19bf0*/  LDCU.64 UR30, c[0x0][0x908] ;  /* 0x00012100ff1e77ac */ /* 0x000e620008000a00 */
[----:B------:R-:W1:Y:S01]  /*19c00*/  LDCU.64 UR38, c[0x0][0x920] ;  /* 0x00012400ff2677ac */ /* 0x000e620008000a00 */
[----:B------:R-:W1:Y:S02]  /*19c10*/  LDCU.64 UR14, c[0x0][0x910] ;  /* 0x00012200ff0e77ac */ /* 0x000e640008000a00 */
.L_x_398:
[----:B-1----:R-:W-:Y:S02]  /*19c20*/  UIMAD.WIDE.U32 UR4, UR54, UR30, URZ ;  /* 0x0000001e360472a5 */ /* 0x002fe4000f8e00ff */
[----:B---3--:R-:W-:-:S05]  /*19c30*/  UISETP.NE.AND UP0, UPT, UR23, 0x1, UPT ;  /* 0x000000011700788c */ /* 0x008fca000bf05270 */
[----:B------:R-:W-:Y:S02]  /*19c40*/  UMOV UR4, UR5 ;  /* 0x0000000500047c82 */ /* 0x000fe40008000000 */
[----:B------:R-:W-:-:S04]  /*19c50*/  USHF.R.U32.HI UR4, URZ, UR31, UR4 ;  /* 0x0000001fff047299 */ /* 0x000fc80008011604 */
[----:B------:R-:W-:Y:S02]  /*19c60*/  USEL UR6, UR54, UR4, !UP0 ;  /* 0x0000000436067287 */ /* 0x000fe4000c000000 */
[----:B------:R-:W-:Y:S02]  /*19c70*/  UISETP.NE.AND UP0, UPT, UR55, 0x1, UPT ;  /* 0x000000013700788c */ /* 0x000fe4000bf05270 */
[----:B------:R-:W-:-:S07]  /*19c80*/  UIMAD.WIDE.U32 UR4, UR6, UR38, URZ ;  /* 0x00000026060472a5 */ /* 0x000fce000f8e00ff */
[----:B------:R-:W-:Y:S02]  /*19c90*/  UMOV UR4, UR5 ;  /* 0x0000000500047c82 */ /* 0x000fe40008000000 */
[----:B------:R-:W-:Y:S02]  /*19ca0*/  USHF.R.U32.HI UR5, URZ, UR39, UR4 ;  /* 0x00000027ff057299 */ /* 0x000fe40008011604 */
[----:B------:R-:W-:Y:S02]  /*19cb0*/  UIADD3 UR4, UPT, UPT, -UR6, URZ, URZ ;  /* 0x000000ff06047290 */ /* 0x000fe4000fffe1ff */
[----:B------:R-:W-:Y:S02]  /*19cc0*/  USEL UR7, UR6, UR5, !UP0 ;  /* 0x0000000506077287 */ /* 0x000fe4000c000000 */
[----:B------:R-:W-:Y:S02]  /*19cd0*/  UIMAD UR4, UR23, UR4, UR54 ;  /* 0x00000004170472a4 */ /* 0x000fe4000f8e0236 */
[----:B------:R-:W-:-:S02]  /*19ce0*/  UIADD3 UR5, UPT, UPT, -UR7, URZ, URZ ;  /* 0x000000ff07057290 */ /* 0x000fc4000fffe1ff */
[----:B------:R-:W-:Y:S02]  /*19cf0*/  USHF.L.U32 UR8, UR4, 0x8, URZ ;  /* 0x0000000804087899 */ /* 0x000fe400080006ff */
[----:B------:R-:W-:Y:S02]  /*19d00*/  UIMAD UR4, UR55, UR5, UR6 ;  /* 0x00000005370472a4 */ /* 0x000fe4000f8e0206 */
[----:B----4-:R-:W-:Y:S02]  /*19d10*/  UISETP.GE.AND UP0, UPT, UR8, UR71, UPT ;  /* 0x000000470800728c */ /* 0x010fe4000bf06270 */
[----:B------:R-:W-:Y:S02]  /*19d20*/  MOV R20, UR8 ;  /* 0x0000000800147c02 */ /* 0x000fe40008000f00 */
[----:B------:R-:W-:-:S05]  /*19d30*/  MOV R21, UR4 ;  /* 0x0000000400157c02 */ /* 0x000fca0008000f00 */
[----:B------:R-:W-:Y:S05]  /*19d40*/  BRA.U UP0, `(.L_x_387) ;  /* 0x0000002100b07547 */ /* 0x000fea000b800000 */
[----:B------:R-:W-:Y:S01]  /*19d50*/  IMAD.U32 R4, RZ, RZ, UR22 ;  /* 0x00000016ff047e24 */ /* 0x000fe2000f8e00ff */
[----:B------:R-:W-:Y:S02]  /*19d60*/  UIMAD.WIDE.U32 UR4, UR7, UR15, URZ ;  /* 0x0000000f070472a5 */ /* 0x000fe4000f8e00ff */
[----:B------:R-:W-:Y:S02]  /*19d70*/  UISETP.NE.AND UP0, UPT, UR14, 0x1, UPT ;  /* 0x000000010e00788c */ /* 0x000fe4000bf05270 */
[----:B------:R-:W-:-:S03]  /*19d80*/  IABS R4, R4 ;  /* 0x0000000400047213 */ /* 0x000fc60000000000 */
[----:B------:R-:W-:Y:S01]  /*19d90*/  UMOV UR4, UR5 ;  /* 0x0000000500047c82 */ /* 0x000fe20008000000 */
[----:B------:R-:W1:Y:S01]  /*19da0*/  I2F.RP R0, R4 ;  /* 0x0000000400007306 */ /* 0x000e620000209400 */
[----:B------:R-:W-:-:S04]  /*19db0*/  USHF.R.U32.HI UR4, URZ, UR70, UR4 ;  /* 0x00000046ff047299 */ /* 0x000fc80008011604 */
[----:B------:R-:W-:Y:S02]  /*19dc0*/  USEL UR4, UR7, UR4, !UP0 ;  /* 0x0000000407047287 */ /* 0x000fe4000c000000 */
[----:B------:R-:W-:Y:S02]  /*19dd0*/  UISETP.NE.AND UP0, UPT, UR22, URZ, UPT ;  /* 0x000000ff1600728c */ /* 0x000fe4000bf05270 */
[----:B------:R-:W-:-:S04]  /*19de0*/  UIADD3 UR4, UPT, UPT, -UR4, URZ, URZ ;  /* 0x000000ff04047290 */ /* 0x000fc8000fffe1ff */
[----:B------:R-:W-:Y:S01]  /*19df0*/  UIMAD UR4, UR14, UR4, UR7 ;  /* 0x000000040e0472a4 */ /* 0x000fe2000f8e0207 */
[----:B-1----:R-:W1:Y:S03]  /*19e00*/  MUFU.RCP R6, R0 ;  /* 0x0000000000067308 */ /* 0x002e660000001000 */
        /* <DEDUP_REMOVED lines=17> */
[----:B------:R-:W-:Y:S01]  /*19f20*/  @P1 VIADD R5, R5, 0x1 ;  /* 0x0000000105051836 */ /* 0x000fe20000000000 */
[----:B------:R-:W-:-:S04]  /*19f30*/  ELECT P1, URZ, PT ;  /* 0x0000000000ff782f */ /* 0x000fc80003820000 */
[----:B------:R-:W-:-:S13]  /*19f40*/  R2UR UR6, R5 ;  /* 0x00000000050672ca */ /* 0x000fda00000e0000 */
[----:B------:R-:W-:Y:S02]  /*19f50*/  @!UP1 UIADD3 UR6, UPT, UPT, -UR6, URZ, URZ ;  /* 0x000000ff06069290 */ /* 0x000fe4000fffe1ff */
[----:B------:R-:W-:-:S04]  /*19f60*/  @!UP0 ULOP3.LUT UR6, URZ, UR22, URZ, 0x33, !UPT ;  /* 0x00000016ff068292 */ /* 0x000fc8000f8e33ff */
[----:B------:R-:W-:Y:S02]  /*19f70*/  UIADD3 UR5, UPT, UPT, -UR6, URZ, URZ ;  /* 0x000000ff06057290 */ /* 0x000fe4000fffe1ff */
[----:B------:R-:W-:Y:S02]  /*19f80*/  MOV R19, UR6 ;  /* 0x0000000600137c02 */ /* 0x000fe40008000f00 */
[----:B------:R-:W-:-:S06]  /*19f90*/  UIMAD UR4, UR22, UR5, UR4 ;  /* 0x00000005160472a4 */ /* 0x000fcc000f8e0204 */
[----:B------:R-:W-:Y:S01]  /*19fa0*/  IMAD.U32 R18, RZ, RZ, UR4 ;  /* 0x00000004ff127e24 */ /* 0x000fe2000f8e00ff */
[----:B------:R-:W-:Y:S06]  /*19fb0*/  BRA.U UP6, `(.L_x_388) ;  /* 0x0000000106047547 */ /* 0x000fec000b800000 */
[----:B--2---:R-:W-:Y:S05]  /*19fc0*/  BPT.TRAP 0x1 ;  /* 0x000000040000795c */ /* 0x004fea0000300000 */
.L_x_388:
[----:B------:R-:W1:Y:S01]  /*19fd0*/  S2UR UR62, SR_CgaCtaId ;  /* 0x00000000003e79c3 */ /* 0x000e620000008800 */
[----:B------:R-:W-:Y:S01]  /*19fe0*/  UMOV UR5, 0x400 ;  /* 0x0000040000057882 */ /* 0x000fe20000000000 */
[----:B------:R-:W-:Y:S01]  /*19ff0*/  SHF.L.U32 R0, R2, 0x1f, RZ ;  /* 0x0000001f02007819 */ /* 0x000fe200000006ff */
[----:B-1----:R-:W-:-:S09]  /*1a000*/  ULEA UR5, UR62, UR5, 0x18 ;  /* 0x000000053e057291 */ /* 0x002fd2000f8ec0ff */
[----:B------:R-:W1:Y:S02]  /*1a010*/  SYNCS.PHASECHK.TRANS64.TRYWAIT P0, [UR5+0x380b0], R0 ;  /* 0x0380b000ff0075a7 */ /* 0x000e640008001105 */
[----:B-1----:R-:W-:Y:S05]  /*1a020*/  @!P0 BRA `(.L_x_389) ;  /* 0x0000003400a88947 */ /* 0x002fea0003800000 */
.L_x_496:
[----:B------:R-:W-:Y:S04]  /*1a030*/  BSSY.RECONVERGENT B0, `(.L_x_390) ;  /* 0x0000121000007945 */ /* 0x000fe80003800200 */
[----:B------:R-:W-:Y:S05]  /*1a040*/  @!P1 BRA `(.L_x_391) ;  /* 0x00000010007c9947 */ /* 0x000fea0003800000 */
[----:B------:R-:W-:Y:S01]  /*1a050*/  R2UR UR50, R20 ;  /* 0x00000000143272ca */ /* 0x000fe200000e0000 */
[----:B------:R1:W-:Y:S01]  /*1a060*/  STL [R1+0x70], R0 ;  /* 0x0000700001007387 */ /* 0x0003e20000100800 */
[----:B------:R-:W-:Y:S01]  /*1a070*/  R2UR UR51, R18 ;  /* 0x00000000123372ca */ /* 0x000fe200000e0000 */
[----:B------:R-:W-:Y:S01]  /*1a080*/  UIADD3 UR32, UPT, UPT, UR5, 0x2a800, URZ ;  /* 0x0002a80005207890 */ /* 0x000fe2000fffe0ff */
[----:B------:R-:W-:Y:S01]  /*1a090*/  R2UR UR52, R19 ;  /* 0x00000000133472ca */ /* 0x000fe200000e0000 */
[----:B------:R3:W-:Y:S01]  /*1a0a0*/  STL [R1+0x80], R19 ;  /* 0x0000801301007387 */ /* 0x0007e20000100800 */
[----:B------:R-:W-:Y:S01]  /*1a0b0*/  R2UR UR53, R21 ;  /* 0x00000000153572ca */ /* 0x000fe200000e0000 */
[----:B------:R-:W-:Y:S02]  /*1a0c0*/  UIADD3 UR6, UP0, UPT, UR46, 0x400, URZ ;  /* 0x000004002e067890 */ /* 0x000fe4000ff1e0ff */
[----:B------:R4:W-:Y:S01]  /*1a0d0*/  STL [R1+0x84], R21 ;  /* 0x0000841501007387 */ /* 0x0009e20000100800 */
[----:B------:R-:W-:-:S02]  /*1a0e0*/  UIADD3 UR48, UPT, UPT, UR5, 0x28000, URZ ;  /* 0x0002800005307890 */ /* 0x000fc4000fffe0ff */
[----:B------:R-:W-:Y:S01]  /*1a0f0*/  UIADD3.X UR7, UPT, UPT, URZ, UR47, URZ, UP0, !UPT ;  /* 0x0000002fff077290 */ /* 0x000fe200087fe4ff */
[----:B------:R2:W-:Y:S01]  /*1a100*/  STL [R1+0x74], R2 ;  /* 0x0000740201007387 */ /* 0x0005e20000100800 */
[----:B------:R-:W-:Y:S01]  /*1a110*/  UIADD3 UR4, UPT, UPT, UR50, 0x10, URZ ;  /* 0x0000001032047890 */ /* 0x000fe2000fffe0ff */
[----:B------:R-:W-:Y:S01]  /*1a120*/  IMAD.U32 R29, RZ, RZ, UR51 ;  /* 0x00000033ff1d7e24 */ /* 0x000fe2000f8e00ff */
[----:B------:R-:W-:Y:S01]  /*1a130*/  UIADD3 UR34, UPT, UPT, UR50, 0x28, URZ ;  /* 0x0000002832227890 */ /* 0x000fe2000fffe0ff */
[----:B------:R-:W-:Y:S01]  /*1a140*/  IMAD.U32 R28, RZ, RZ, UR52 ;  /* 0x00000034ff1c7e24 */ /* 0x000fe2000f8e00ff */
[----:B------:R-:W-:Y:S01]  /*1a150*/  UMOV UR35, UR51 ;  /* 0x0000003300237c82 */ /* 0x000fe20008000000 */
[----:B------:R-:W-:Y:S01]  /*1a160*/  IMAD.U32 R27, RZ, RZ, UR53 ;  /* 0x00000035ff1b7e24 */ /* 0x000fe2000f8e00ff */
[----:B------:R-:W-:Y:S01]  /*1a170*/  UMOV UR36, UR52 ;  /* 0x0000003400247c82 */ /* 0x000fe20008000000 */
[----:B------:R-:W-:Y:S01]  /*1a180*/  UMOV UR37, UR53 ;  /* 0x0000003500257c82 */ /* 0x000fe20008000000 */
[----:B------:R-:W-:Y:S01]  /*1a190*/  MOV.SPILL R4, UR36 ;  /* 0x0000002400047c02 */ /* 0x000fe20009000f00 */
[----:B------:R-:W-:Y:S01]  /*1a1a0*/  UIADD3 UR10, UPT, UPT, UR50, 0x8, URZ ;  /* 0x00000008320a7890 */ /* 0x000fe2000fffe0ff */
[----:B------:R-:W-:Y:S01]  /*1a1b0*/  MOV.SPILL R5, UR37 ;  /* 0x0000002500057c02 */ /* 0x000fe20009000f00 */
[----:B------:R-:W-:Y:S01]  /*1a1c0*/  UIADD3 UR8, UPT, UPT, UR5, 0x28800, URZ ;  /* 0x0002880005087890 */ /* 0x000fe2000fffe0ff */
[----:B-1----:R-:W-:Y:S01]  /*1a1d0*/  MOV.SPILL R0, UR39 ;  /* 0x0000002700007c02 */ /* 0x002fe20009000f00 */
[----:B------:R-:W-:Y:S01]  /*1a1e0*/  UMOV UR18, UR50 ;  /* 0x0000003200127c82 */ /* 0x000fe20008000000 */
[----:B------:R-:W-:Y:S01]  /*1a1f0*/  MOV.SPILL R3, UR35 ;  /* 0x0000002300037c02 */ /* 0x000fe20009000f00 */
[----:B------:R-:W-:Y:S01]  /*1a200*/  UMOV UR49, URZ ;  /* 0x000000ff00317c82 */ /* 0x000fe20008000000 */
[----:B---3--:R-:W-:Y:S01]  /*1a210*/  MOV.SPILL R19, UR38 ;  /* 0x0000002600137c02 */ /* 0x008fe20009000f00 */
[----:B------:R1:W-:Y:S01]  /*1a220*/  STL [R1+0x24], R0 ;  /* 0x0000240001007387 */ /* 0x0003e20000100800 */
[----:B------:R-:W-:Y:S01]  /*1a230*/  R2UR UR35, R29 ;  /* 0x000000001d2372ca */ /* 0x000fe200000e0000 */
[----:B------:R-:W-:Y:S01]  /*1a240*/  IMAD.U32 R15, RZ, RZ, UR53 ;  /* 0x00000035ff0f7e24 */ /* 0x000fe2000f8e00ff */
[----:B------:R-:W-:Y:S01]  /*1a250*/  R2UR UR36, R28 ;  /* 0x000000001c2472ca */ /* 0x000fe200000e0000 */
[----:B------:R3:W-:Y:S01]  /*1a260*/  STL [R1+0x88], R19 ;  /* 0x0000881301007387 */ /* 0x0007e20000100800 */
[----:B------:R-:W-:Y:S01]  /*1a270*/  R2UR UR37, R27 ;  /* 0x000000001b2572ca */ /* 0x000fe200000e0000 */
[----:B------:R-:W-:Y:S01]  /*1a280*/  IMAD.U32 R14, RZ, RZ, UR51 ;  /* 0x00000033ff0e7e24 */ /* 0x000fe2000f8e00ff */
[----:B----4-:R-:W-:Y:S01]  /*1a290*/  MOV.SPILL R21, UR32 ;  /* 0x0000002000157c02 */ /* 0x010fe20009000f00 */
[----:B------:R-:W-:Y:S01]  /*1a2a0*/  IMAD.U32 R13, RZ, RZ, UR52 ;  /* 0x00000034ff0d7e24 */ /* 0x000fe2000f8e00ff */
[----:B--2---:R-:W-:Y:S01]  /*1a2b0*/  MOV.SPILL R2, UR54 ;  /* 0x0000003600027c02 */ /* 0x004fe20009000f00 */
[----:B------:R-:W-:Y:S01]  /*1a2c0*/  UMOV UR25, URZ ;  /* 0x000000ff00197c82 */ /* 0x000fe20008000000 */
[----:B------:R-:W-:Y:S01]  /*1a2d0*/  UIADD3 UR58, UPT, UPT, UR18, 0x58, URZ ;  /* 0x00000058123a7890 */ /* 0x000fe2000fffe0ff */
[----:B------:R-:W-:Y:S01]  /*1a2e0*/  IMAD.U32 R8, RZ, RZ, UR51 ;  /* 0x00000033ff087e24 */ /* 0x000fe2000f8e00ff */
[----:B------:R-:W-:Y:S01]  /*1a2f0*/  UMOV UR11, UR51 ;  /* 0x00000033000b7c82 */ /* 0x000fe20008000000 */
[----:B------:R-:W-:Y:S01]  /*1a300*/  UMOV UR12, UR52 ;  /* 0x00000034000c7c82 */ /* 0x000fe20008000000 */
[----:B------:R-:W-:Y:S01]  /*1a310*/  UMOV UR13, UR53 ;  /* 0x00000035000d7c82 */ /* 0x000fe20008000000 */
[----:B------:R-:W-:Y:S01]  /*1a320*/  UMOV UR9, UR49 ;  /* 0x0000003100097c82 */ /* 0x000fe20008000000 */
[----:B------:R-:W-:Y:S01]  /*1a330*/  IMAD.U32 R7, RZ, RZ, UR52 ;  /* 0x00000034ff077e24 */ /* 0x000fe2000f8e00ff */
[----:B------:R-:W-:Y:S01]  /*1a340*/  UTMASTG.5D [UR48], [UR6] ;  /* 0x00000030060073b5 */ /* 0x000fe20008020000 */
[----:B------:R-:W-:Y:S01]  /*1a350*/  UMOV UR23, UR51 ;  /* 0x0000003300177c82 */ /* 0x000fe20008000000 */
[----:B------:R-:W-:Y:S01]  /*1a360*/  UMOV UR22, UR52 ;  /* 0x0000003400167c82 */ /* 0x000fe20008000000 */
[----:B------:R-:W-:Y:S01]  /*1a370*/  IMAD.U32 R16, RZ, RZ, UR52 ;  /* 0x00000034ff107e24 */ /* 0x000fe2000f8e00ff */
[----:B------:R-:W-:Y:S01]  /*1a380*/  UIADD3 UR66, UPT, UPT, UR50, 0x50, URZ ;  /* 0x0000005032427890 */ /* 0x000fe2000fffe0ff */
[----:B------:R-:W-:Y:S01]  /*1a390*/  R2UR.FILL UR54, R2 ;  /* 0x00000000023672ca */ /* 0x000fe200004e0000 */
[----:B------:R-:W-:Y:S01]  /*1a3a0*/  IMAD.U32 R6, RZ, RZ, UR53 ;  /* 0x00000035ff067e24 */ /* 0x000fe2000f8e00ff */
[----:B------:R-:W-:Y:S01]  /*1a3b0*/  UIADD3 UR64, UPT, UPT, UR5, 0x2d000, URZ ;  /* 0x0002d00005407890 */ /* 0x000fe2000fffe0ff */
[----:B-1----:R-:W-:Y:S01]  /*1a3c0*/  IMAD.U32 R0, RZ, RZ, UR4 ;  /* 0x00000004ff007e24 */ /* 0x002fe2000f8e00ff */
[----:B------:R-:W-:Y:S01]  /*1a3d0*/  UIADD3 UR4, UPT, UPT, UR50, 0x18, URZ ;  /* 0x0000001832047890 */ /* 0x000fe2000fffe0ff */
[----:B------:R1:W-:Y:S01]  /*1a3e0*/  UTMASTG.5D [UR8], [UR6] ;  /* 0x00000008060073b5 */ /* 0x0003e20008020000 */
[----:B---3--:R-:W-:Y:S01]  /*1a3f0*/  MOV.SPILL R19, UR34 ;  /* 0x0000002200137c02 */ /* 0x008fe20009000f00 */
[----:B------:R-:W-:Y:S01]  /*1a400*/  UIADD3 UR32, UPT, UPT, UR5, 0x29000, URZ ;  /* 0x0002900005207890 */ /* 0x000fe2000fffe0ff */
[----:B------:R-:W-:Y:S01]  /*1a410*/  R2UR UR34, R0 ;  /* 0x00000000002272ca */ /* 0x000fe200000e0000 */
[----:B------:R-:W-:Y:S01]  /*1a420*/  UMOV UR33, UR25 ;  /* 0x0000001900217c82 */ /* 0x000fe20008000000 */
[----:B------:R-:W-:Y:S01]  /*1a430*/  IMAD.U32 R26, RZ, RZ, UR4 ;  /* 0x00000004ff1a7e24 */ /* 0x000fe2000f8e00ff */
[----:B------:R-:W-:Y:S01]  /*1a440*/  UIADD3 UR4, UPT, UPT, UR50, 0x20, URZ ;  /* 0x0000002032047890 */ /* 0x000fe2000fffe0ff */
[----:B------:R-:W-:Y:S01]  /*1a450*/  IMAD.U32 R11, RZ, RZ, UR51 ;  /* 0x00000033ff0b7e24 */ /* 0x000fe2000f8e00ff */
[----:B------:R-:W-:Y:S01]  /*1a460*/  UMOV UR59, UR23 ;  /* 0x00000017003b7c82 */ /* 0x000fe20008000000 */
[----:B------:R-:W-:Y:S01]  /*1a470*/  UMOV UR60, UR22 ;  /* 0x00000016003c7c82 */ /* 0x000fe20008000000 */
[----:B------:R-:W-:Y:S01]  /*1a480*/  UMOV UR68, UR22 ;  /* 0x0000001600447c82 */ /* 0x000fe20008000000 */
[----:B------:R-:W-:Y:S01]  /*1a490*/  IMAD.U32 R10, RZ, RZ, UR52 ;  /* 0x00000034ff0a7e24 */ /* 0x000fe2000f8e00ff */
[----:B------:R-:W-:Y:S01]  /*1a4a0*/  MOV.SPILL R0, UR68 ;  /* 0x0000004400007c02 */ /* 0x000fe20009000f00 */
[----:B------:R-:W-:Y:S01]  /*1a4b0*/  IMAD.U32 R25, RZ, RZ, UR4 ;  /* 0x00000004ff197e24 */ /* 0x000fe2000f8e00ff */
[----:B------:R-:W-:Y:S01]  /*1a4c0*/  UIADD3 UR4, UPT, UPT, UR50, 0x30, URZ ;  /* 0x0000003032047890 */ /* 0x000fe2000fffe0ff */
[----:B------:R2:W-:Y:S01]  /*1a4d0*/  STL [R1+0x38], R5 ;  /* 0x0000380501007387 */ /* 0x0005e20000100800 */
[----:B------:R-:W-:Y:S01]  /*1a4e0*/  IMAD.U32 R17, RZ, RZ, UR51 ;  /* 0x00000033ff117e24 */ /* 0x000fe2000f8e00ff */
[----:B------:R-:W-:Y:S01]  /*1a4f0*/  UMOV UR67, UR51 ;  /* 0x0000003300437c82 */ /* 0x000fe20008000000 */
[----:B------:R-:W-:Y:S01]  /*1a500*/  IMAD.U32 R12, RZ, RZ, UR53 ;  /* 0x00000035ff0c7e24 */ /* 0x000fe2000f8e00ff */
[----:B------:R3:W-:Y:S01]  /*1a510*/  UTMASTG.5D [UR32], [UR6] ;  /* 0x00000020060073b5 */ /* 0x0007e20008020000 */
[----:B------:R-:W-:Y:S01]  /*1a520*/  IMAD.U32 R24, RZ, RZ, UR4 ;  /* 0x00000004ff187e24 */ /* 0x000fe2000f8e00ff */
[----:B------:R-:W-:Y:S01]  /*1a530*/  UIADD3 UR4, UPT, UPT, UR50, 0x38, URZ ;  /* 0x0000003832047890 */ /* 0x000fe2000fffe0ff */
[----:B------:R-:W-:Y:S01]  /*1a540*/  R2UR UR68, R16 ;  /* 0x00000000104472ca */ /* 0x000fe200000e0000 */
[----:B------:R-:W-:Y:S01]  /*1a550*/  IMAD.U32 R9, RZ, RZ, UR53 ;  /* 0x00000035ff097e24 */ /* 0x000fe2000f8e00ff */
[----:B------:R-:W-:Y:S01]  /*1a560*/  MOV.SPILL R29, UR67 ;  /* 0x00000043001d7c02 */ /* 0x000fe20009000f00 */
[----:B------:R-:W-:Y:S01]  /*1a570*/  UIADD3 UR56, UPT, UPT, UR5, 0x2d800, URZ ;  /* 0x0002d80005387890 */ /* 0x000fe2000fffe0ff */
[----:B------:R-:W-:Y:S01]  /*1a580*/  MOV.SPILL R28, UR66 ;  /* 0x00000042001c7c02 */ /* 0x000fe20009000f00 */
[----:B------:R-:W-:Y:S01]  /*1a590*/  IMAD.U32 R23, RZ, RZ, UR4 ;  /* 0x00000004ff177e24 */ /* 0x000fe2000f8e00ff */
[----:B------:R-:W-:Y:S01]  /*1a5a0*/  UIADD3 UR4, UPT, UPT, UR50, 0x40, URZ ;  /* 0x0000004032047890 */ /* 0x000fe2000fffe0ff */
[----:B------:R4:W-:Y:S01]  /*1a5b0*/  STL [R1+0x34], R4 ;  /* 0x0000340401007387 */ /* 0x0009e20000100800 */
[----:B------:R-:W-:Y:S01]  /*1a5c0*/  R2UR UR66, R26 ;  /* 0x000000001a4272ca */ /* 0x000fe200000e0000 */
[----:B------:R-:W-:Y:S01]  /*1a5d0*/  UIADD3 UR74, UPT, UPT, UR50, 0x48, URZ ;  /* 0x00000048324a7890 */ /* 0x000fe2000fffe0ff */
[----:B------:R-:W-:Y:S01]  /*1a5e0*/  MOV.SPILL R27, UR64 ;  /* 0x00000040001b7c02 */ /* 0x000fe20009000f00 */
[----:B------:R4:W-:Y:S01]  /*1a5f0*/  STL [R1+0x30], R3 ;  /* 0x0000300301007387 */ /* 0x0009e20000100800 */
[----:B------:R-:W-:Y:S01]  /*1a600*/  IMAD.U32 R22, RZ, RZ, UR4 ;  /* 0x00000004ff167e24 */ /* 0x000fe2000f8e00ff */
[----:B------:R-:W-:Y:S01]  /*1a610*/  UMOV UR4, UR53 ;  /* 0x0000003500047c82 */ /* 0x000fe20008000000 */
[----:B------:R-:W-:Y:S01]  /*1a620*/  UIADD3 UR72, UPT, UPT, UR5, 0x2c800, URZ ;  /* 0x0002c80005487890 */ /* 0x000fe2000fffe0ff */
[----:B------:R-:W-:Y:S01]  /*1a630*/  STL [R1+0x78], R20 ;  /* 0x0000781401007387 */ /* 0x000fe20000100800 */
[----:B------:R-:W-:Y:S01]  /*1a640*/  UMOV UR69, UR4 ;  /* 0x0000000400457c82 */ /* 0x000fe20008000000 */
[----:B------:R-:W-:Y:S01]  /*1a650*/  UMOV UR75, UR51 ;  /* 0x00000033004b7c82 */ /* 0x000fe20008000000 */
[----:B------:R-:W-:Y:S01]  /*1a660*/  MOV.SPILL R2, UR69 ;  /* 0x0000004500027c02 */ /* 0x000fe20009000f00 */
[----:B-1----:R-:W-:Y:S01]  /*1a670*/  UMOV UR13, UR34 ;  /* 0x00000022000d7c82 */ /* 0x002fe20008000000 */
[----:B------:R-:W-:Y:S01]  /*1a680*/  R2UR UR69, R15 ;  /* 0x000000000f4572ca */ /* 0x000fe200000e0000 */
[----:B------:R-:W-:Y:S01]  /*1a690*/  UMOV UR65, UR25 ;  /* 0x0000001900417c82 */ /* 0x000fe20008000000 */
[----:B------:R-:W-:Y:S01]  /*1a6a0*/  MOV.SPILL R15, UR60 ;  /* 0x0000003c000f7c02 */ /* 0x000fe20009000f00 */
[----:B--2---:R-:W-:Y:S01]  /*1a6b0*/  IMAD.U32 R5, RZ, RZ, UR51 ;  /* 0x00000033ff057e24 */ /* 0x004fe2000f8e00ff */
[----:B------:R-:W-:Y:S01]  /*1a6c0*/  R2UR UR60, R7 ;  /* 0x00000000073c72ca */ /* 0x000fe200000e0000 */
[----:B------:R1:W-:Y:S01]  /*1a6d0*/  STL [R1+0x7c], R18 ;  /* 0x00007c1201007387 */ /* 0x0003e20000100800 */
[----:B------:R-:W-:Y:S01]  /*1a6e0*/  UMOV UR76, UR52 ;  /* 0x00000034004c7c82 */ /* 0x000fe20008000000 */
[----:B------:R-:W-:Y:S01]  /*1a6f0*/  UMOV UR77, UR53 ;  /* 0x00000035004d7c82 */ /* 0x000fe20008000000 */
[----:B---3--:R-:W-:Y:S01]  /*1a700*/  R2UR UR35, R14 ;  /* 0x000000000e2372ca */ /* 0x008fe200000e0000 */
[----:B------:R-:W-:Y:S01]  /*1a710*/  UIADD3 UR32, UPT, UPT, UR5, 0x2a000, URZ ;  /* 0x0002a00005207890 */ /* 0x000fe2000fffe0ff */
[----:B------:R-:W-:-:S02]  /*1a720*/  R2UR UR36, R13 ;  /* 0x000000000d2472ca */ /* 0x000fc400000e0000 */
[----:B------:R-:W-:Y:S02]  /*1a730*/  R2UR UR67, R17 ;  /* 0x00000000114372ca */ /* 0x000fe400000e0000 */
[----:B------:R-:W-:Y:S01]  /*1a740*/  R2UR UR37, R12 ;  /* 0x000000000c2572ca */ /* 0x000fe200000e0000 */
[----:B------:R-:W-:Y:S01]  /*1a750*/  UIADD3 UR64, UPT, UPT, UR5, 0x29800, URZ ;  /* 0x0002980005407890 */ /* 0x000fe2000fffe0ff */
[----:B------:R-:W-:Y:S01]  /*1a760*/  MOV.SPILL R14, UR59 ;  /* 0x0000003b000e7c02 */ /* 0x000fe20009000f00 */
[----:B----4-:R-:W-:Y:S01]  /*1a770*/  IMAD.U32 R4, RZ, RZ, UR52 ;  /* 0x00000034ff047e24 */ /* 0x010fe2000f8e00ff */
[----:B------:R-:W-:Y:S01]  /*1a780*/  MOV.SPILL R13, UR58 ;  /* 0x0000003a000d7c02 */ /* 0x000fe20009000f00 */
[----:B------:R-:W-:Y:S01]  /*1a790*/  IMAD.U32 R3, RZ, RZ, UR53 ;  /* 0x00000035ff037e24 */ /* 0x000fe2000f8e00ff */
[----:B------:R-:W-:Y:S01]  /*1a7a0*/  R2UR UR58, R23 ;  /* 0x00000000173a72ca */ /* 0x000fe200000e0000 */
[----:B------:R-:W-:Y:S01]  /*1a7b0*/  UMOV UR57, UR25 ;  /* 0x0000001900397c82 */ /* 0x000fe20008000000 */
[----:B------:R-:W-:Y:S01]  /*1a7c0*/  R2UR UR59, R8 ;  /* 0x00000000083b72ca */ /* 0x000fe200000e0000 */
[----:B------:R-:W-:Y:S01]  /*1a7d0*/  UMOV UR61, UR4 ;  /* 0x00000004003d7c82 */ /* 0x000fe20008000000 */
[----:B------:R-:W-:Y:S01]  /*1a7e0*/  R2UR UR34, R25 ;  /* 0x00000000192272ca */ /* 0x000fe200000e0000 */
[----:B------:R-:W-:Y:S01]  /*1a7f0*/  UTMASTG.5D [UR64], [UR6] ;  /* 0x00000040060073b5 */ /* 0x000fe20008020000 */
[----:B------:R-:W-:-:S02]  /*1a800*/  MOV.SPILL R16, UR61 ;  /* 0x0000003d00107c02 */ /* 0x000fc40009000f00 */
[----:B------:R-:W-:Y:S02]  /*1a810*/  R2UR UR61, R6 ;  /* 0x00000000063d72ca */ /* 0x000fe400000e0000 */
[----:B------:R-:W-:Y:S02]  /*1a820*/  MOV.SPILL R8, UR60 ;  /* 0x0000003c00087c02 */ /* 0x000fe40009000f00 */
[----:B------:R-:W-:Y:S01]  /*1a830*/  R2UR UR60, R10 ;  /* 0x000000000a3c72ca */ /* 0x000fe200000e0000 */
[----:B------:R-:W2:Y:S01]  /*1a840*/  LDL.LU R26, [R1+0x24] ;  /* 0x00002400011a7983 */ /* 0x000ea20000300800 */
[----:B------:R-:W-:Y:S02]  /*1a850*/  MOV.SPILL R6, UR58 ;  /* 0x0000003a00067c02 */ /* 0x000fe40009000f00 */
[----:B------:R-:W-:Y:S01]  /*1a860*/  MOV.SPILL R7, UR59 ;  /* 0x0000003b00077c02 */ /* 0x000fe20009000f00 */
[----:B------:R-:W3:Y:S01]  /*1a870*/  LDL.LU R10, [R1+0x38] ;  /* 0x00003800010a7983 */ /* 0x000ee20000300800 */
[----:B------:R-:W-:-:S02]  /*1a880*/  R2UR UR58, R24 ;  /* 0x00000000183a72ca */ /* 0x000fc400000e0000 */
[----:B------:R-:W-:Y:S01]  /*1a890*/  R2UR UR59, R11 ;  /* 0x000000000b3b72ca */ /* 0x000fe200000e0000 */
[----:B------:R-:W4:Y:S01]  /*1a8a0*/  LDL.LU R24, [R1+0x30] ;  /* 0x0000300001187983 */ /* 0x000f220000300800 */
[----:B------:R-:W-:Y:S01]  /*1a8b0*/  UMOV UR8, UR66 ;  /* 0x0000004200087c82 */ /* 0x000fe20008000000 */
[----:B-1----:R-:W-:Y:S02]  /*1a8c0*/  MOV.SPILL R18, UR71 ;  /* 0x0000004700127c02 */ /* 0x002fe40009000f00 */
[----:B------:R-:W2:Y:S01]  /*1a8d0*/  LDL.LU R11, [R1+0x34] ;  /* 0x00003400010b7983 */ /* 0x000ea20000300800 */
[----:B------:R-:W-:Y:S01]  /*1a8e0*/  UMOV UR11, UR34 ;  /* 0x00000022000b7c82 */ /* 0x000fe20008000000 */
[----:B------:R-:W-:Y:S01]  /*1a8f0*/  MOV.SPILL R20, UR70 ;  /* 0x0000004600147c02 */ /* 0x000fe20009000f00 */
[----:B------:R1:W-:Y:S02]  /*1a900*/  UTMASTG.5D [UR32], [UR6] ;  /* 0x00000020060073b5 */ /* 0x0003e40008020000 */
[----:B-1----:R-:W-:-:S02]  /*1a910*/  R2UR.FILL UR34, R19 ;  /* 0x00000000132272ca */ /* 0x002fc400004e0000 */
[----:B------:R-:W2:Y:S01]  /*1a920*/  LDL.LU R19, [R1+0x88] ;  /* 0x0000880001137983 */ /* 0x000ea20000300800 */
[----:B------:R-:W-:Y:S02]  /*1a930*/  MOV.SPILL R23, UR61 ;  /* 0x0000003d00177c02 */ /* 0x000fe40009000f00 */
[----:B------:R-:W-:Y:S02]  /*1a940*/  R2UR.FILL UR32, R21 ;  /* 0x00000000152072ca */ /* 0x000fe400004e0000 */
[----:B------:R-:W-:Y:S02]  /*1a950*/  R2UR UR61, R9 ;  /* 0x00000000093d72ca */ /* 0x000fe400000e0000 */
[----:B------:R-:W-:Y:S01]  /*1a960*/  MOV.SPILL R12, UR56 ;  /* 0x00000038000c7c02 */ /* 0x000fe20009000f00 */
[----:B------:R-:W-:Y:S01]  /*1a970*/  UIADD3 UR56, UPT, UPT, UR5, 0x2b000, URZ ;  /* 0x0002b00005387890 */ /* 0x000fe2000fffe0ff */
[----:B------:R-:W-:Y:S01]  /*1a980*/  R2UR UR66, R22 ;  /* 0x00000000164272ca */ /* 0x000fe200000e0000 */
[----:B------:R-:W-:Y:S01]  /*1a990*/  UIADD3 UR64, UPT, UPT, UR5, 0x2c000, URZ ;  /* 0x0002c00005407890 */ /* 0x000fe2000fffe0ff */
[----:B------:R-:W-:Y:S01]  /*1a9a0*/  R2UR UR67, R5 ;  /* 0x00000000054372ca */ /* 0x000fe200000e0000 */
[----:B------:R1:W5:Y:S01]  /*1a9b0*/  LDL.LU R21, [R1+0x84] ;  /* 0x0000840001157983 */ /* 0x0003620000300800 */
[----:B------:R-:W-:-:S02]  /*1a9c0*/  R2UR UR68, R4 ;  /* 0x00000000044472ca */ /* 0x000fc400000e0000 */
[----:B------:R-:W-:Y:S02]  /*1a9d0*/  R2UR UR69, R3 ;  /* 0x00000000034572ca */ /* 0x000fe400000e0000 */
[----:B------:R-:W-:Y:S02]  /*1a9e0*/  R2UR.FILL UR71, R18 ;  /* 0x00000000124772ca */ /* 0x000fe400004e0000 */
[----:B------:R-:W-:Y:S01]  /*1a9f0*/  R2UR.FILL UR70, R20 ;  /* 0x00000000144672ca */ /* 0x000fe200004e0000 */
[----:B------:R1:W5:Y:S04]  /*1aa00*/  LDL.LU R18, [R1+0x7c] ;  /* 0x00007c0001127983 */ /* 0x0003680000300800 */
[----:B------:R1:W5:Y:S01]  /*1aa10*/  LDL.LU R20, [R1+0x78] ;  /* 0x0000780001147983 */ /* 0x0003620000300800 */
[----:B------:R-:W-:Y:S01]  /*1aa20*/  UMOV UR9, UR66 ;  /* 0x0000004200097c82 */ /* 0x000fe20008000000 */
[----:B------:R-:W-:Y:S01]  /*1aa30*/  UIADD3 UR50, UPT, UPT, UR18, 0x60, URZ ;  /* 0x0000006012327890 */ /* 0x000fe2000fffe0ff */
[----:B---3--:R-:W-:-:S02]  /*1aa40*/  R2UR.FILL UR37, R10 ;  /* 0x000000000a2572ca */ /* 0x008fc400004e0000 */
[----:B----4-:R-:W-:Y:S02]  /*1aa50*/  R2UR.FILL UR35, R24 ;  /* 0x00000000182372ca */ /* 0x010fe400004e0000 */
[----:B--2---:R-:W-:-:S13]  /*1aa60*/  R2UR.FILL UR36, R11 ;  /* 0x000000000b2472ca */ /* 0x004fda00004e0000 */
[----:B------:R2:W-:Y:S01]  /*1aa70*/  UTMASTG.5D [UR32], [UR6] ;  /* 0x00000020060073b5 */ /* 0x0005e20008020000 */
[----:B------:R3:W-:Y:S01]  /*1aa80*/  UTMASTG.5D [UR56], [UR6] ;  /* 0x00000038060073b5 */ /* 0x0007e20008020000 */
[----:B--2---:R-:W-:Y:S01]  /*1aa90*/  UMOV UR33, UR58 ;  /* 0x0000003a00217c82 */ /* 0x004fe20008000000 */
[----:B---3--:R-:W-:Y:S02]  /*1aaa0*/  R2UR.FILL UR61, R23 ;  /* 0x00000000173d72ca */ /* 0x008fe400004e0000 */
[----:B------:R-:W-:Y:S02]  /*1aab0*/  R2UR.FILL UR60, R8 ;  /* 0x00000000083c72ca */ /* 0x000fe400004e0000 */
[----:B------:R-:W-:Y:S02]  /*1aac0*/  R2UR.FILL UR59, R7 ;  /* 0x00000000073b72ca */ /* 0x000fe400004e0000 */
[----:B------:R-:W-:Y:S01]  /*1aad0*/  R2UR.FILL UR58, R6 ;  /* 0x00000000063a72ca */ /* 0x000fe200004e0000 */
[----:B------:R-:W-:Y:S01]  /*1aae0*/  UIADD3 UR56, UPT, UPT, UR5, 0x2b800, URZ ;  /* 0x0002b80005387890 */ /* 0x000fe2000fffe0ff */
[----:B------:R-:W-:-:S02]  /*1aaf0*/  R2UR.FILL UR38, R19 ;  /* 0x00000000132672ca */ /* 0x000fc400004e0000 */
[----:B------:R1:W5:Y:S09]  /*1ab00*/  LDL.LU R19, [R1+0x80] ;  /* 0x0000800001137983 */ /* 0x0003720000300800 */
[----:B------:R-:W-:Y:S01]  /*1ab10*/  UTMASTG.5D [UR56], [UR6] ;  /* 0x00000038060073b5 */ /* 0x000fe20008020000 */
[----:B------:R2:W-:Y:S02]  /*1ab20*/  UTMASTG.5D [UR64], [UR6] ;  /* 0x00000040060073b5 */ /* 0x0005e40008020000 */
[----:B--2---:R-:W-:-:S02]  /*1ab30*/  R2UR.FILL UR69, R2 ;  /* 0x00000000024572ca */ /* 0x004fc400004e0000 */
[----:B------:R-:W-:Y:S01]  /*1ab40*/  R2UR.FILL UR68, R0 ;  /* 0x00000000004472ca */ /* 0x000fe200004e0000 */
[----:B------:R1:W5:Y:S04]  /*1ab50*/  LDL.LU R2, [R1+0x74] ;  /* 0x0000740001027983 */ /* 0x0003680000300800 */
[----:B------:R1:W5:Y:S01]  /*1ab60*/  LDL.LU R0, [R1+0x70] ;  /* 0x0000700001007983 */ /* 0x0003620000300800 */
[----:B------:R-:W-:Y:S01]  /*1ab70*/  UMOV UR55, UR58 ;  /* 0x0000003a00377c82 */ /* 0x000fe20008000000 */
[----:B------:R-:W-:Y:S02]  /*1ab80*/  R2UR.FILL UR67, R29 ;  /* 0x000000001d4372ca */ /* 0x000fe400004e0000 */
[----:B------:R-:W-:Y:S02]  /*1ab90*/  R2UR.FILL UR66, R28 ;  /* 0x000000001c4272ca */ /* 0x000fe400004e0000 */
[----:B------:R-:W-:-:S02]  /*1aba0*/  R2UR.FILL UR64, R27 ;  /* 0x000000001b4072ca */ /* 0x000fc400004e0000 */
[----:B------:R-:W-:Y:S02]  /*1abb0*/  R2UR.FILL UR61, R16 ;  /* 0x00000000103d72ca */ /* 0x000fe400004e0000 */
[----:B------:R-:W-:Y:S02]  /*1abc0*/  R2UR.FILL UR60, R15 ;  /* 0x000000000f3c72ca */ /* 0x000fe400004e0000 */
[----:B------:R-:W-:Y:S02]  /*1abd0*/  R2UR.FILL UR59, R14 ;  /* 0x000000000e3b72ca */ /* 0x000fe400004e0000 */
[----:B------:R-:W-:Y:S02]  /*1abe0*/  R2UR.FILL UR58, R13 ;  /* 0x000000000d3a72ca */ /* 0x000fe400004e0000 */
[----:B------:R-:W-:Y:S01]  /*1abf0*/  R2UR.FILL UR56, R12 ;  /* 0x000000000c3872ca */ /* 0x000fe200004e0000 */
[----:B------:R-:W-:Y:S02]  /*1ac00*/  UIADD3 UR48, UPT, UPT, UR5, 0x2e000, URZ ;  /* 0x0002e00005307890 */ /* 0x000fe4000fffe0ff */
[----:B------:R-:W-:-:S02]  /*1ac10*/  UIADD3 UR42, UPT, UPT, UR18, 0x68, URZ ;  /* 0x00000068122a7890 */ /* 0x000fc4000fffe0ff */
[----:B------:R-:W-:Y:S01]  /*1ac20*/  UIADD3 UR40, UPT, UPT, UR5, 0x2e800, URZ ;  /* 0x0002e80005287890 */ /* 0x000fe2000fffe0ff */
[----:B------:R-:W-:Y:S01]  /*1ac30*/  UMOV UR12, UR34 ;  /* 0x00000022000c7c82 */ /* 0x000fe20008000000 */
[----:B------:R-:W-:Y:S01]  /*1ac40*/  UMOV UR73, UR25 ;  /* 0x0000001900497c82 */ /* 0x000fe20008000000 */
[----:B------:R-:W-:Y:S01]  /*1ac50*/  UIADD3 UR34, UPT, UPT, UR18, 0x70, URZ ;  /* 0x0000007012227890 */ /* 0x000fe2000fffe0ff */
[----:B------:R2:W-:Y:S01]  /*1ac60*/  UTMASTG.5D [UR72], [UR6] ;  /* 0x00000048060073b5 */ /* 0x0005e20008020000 */
[----:B------:R-:W-:Y:S02]  /*1ac70*/  UIADD3 UR32, UPT, UPT, UR5, 0x2f000, URZ ;  /* 0x0002f00005207890 */ /* 0x000fe4000fffe0ff */
[----:B------:R-:W-:Y:S02]  /*1ac80*/  UIADD3 UR26, UPT, UPT, UR18, 0x78, URZ ;  /* 0x00000078121a7890 */ /* 0x000fe4000fffe0ff */
[----:B------:R-:W-:Y:S02]  /*1ac90*/  UIADD3 UR24, UPT, UPT, UR5, 0x2f800, URZ ;  /* 0x0002f80005187890 */ /* 0x000fe4000fffe0ff */
[----:B------:R-:W-:Y:S01]  /*1aca0*/  UIADD3 UR16, UPT, UPT, UR5, 0x28400, URZ ;  /* 0x0002840005107890 */ /* 0x000fe2000fffe0ff */
[----:B------:R3:W-:Y:S01]  /*1acb0*/  UTMASTG.5D [UR64], [UR6] ;  /* 0x00000040060073b5 */ /* 0x0007e20008020000 */
[----:B------:R-:W-:Y:S01]  /*1acc0*/  UMOV UR51, UR23 ;  /* 0x0000001700337c82 */ /* 0x000fe20008000000 */
[----:B------:R-:W-:Y:S01]  /*1acd0*/  UMOV UR52, UR22 ;  /* 0x0000001600347c82 */ /* 0x000fe20008000000 */
[----:B------:R-:W-:Y:S01]  /*1ace0*/  UMOV UR53, UR4 ;  /* 0x0000000400357c82 */ /* 0x000fe20008000000 */
[----:B------:R-:W-:Y:S01]  /*1acf0*/  UMOV UR49, UR25 ;  /* 0x0000001900317c82 */ /* 0x000fe20008000000 */
[----:B------:R-:W-:Y:S01]  /*1ad00*/  UMOV UR43, UR23 ;  /* 0x00000017002b7c82 */ /* 0x000fe20008000000 */
[----:B------:R-:W-:Y:S01]  /*1ad10*/  UMOV UR44, UR22 ;  /* 0x00000016002c7c82 */ /* 0x000fe20008000000 */
[----:B------:R-:W-:Y:S01]  /*1ad20*/  UMOV UR45, UR4 ;  /* 0x00000004002d7c82 */ /* 0x000fe20008000000 */
[----:B------:R-:W-:Y:S01]  /*1ad30*/  UMOV UR41, UR25 ;  /* 0x0000001900297c82 */ /* 0x000fe20008000000 */
[----:B------:R-:W-:Y:S01]  /*1ad40*/  UTMASTG.5D [UR56], [UR6] ;  /* 0x00000038060073b5 */ /* 0x000fe20008020000 */
[----:B------:R-:W-:Y:S01]  /*1ad50*/  UMOV UR35, UR23 ;  /* 0x0000001700237c82 */ /* 0x000fe20008000000 */
[----:B------:R-:W-:Y:S01]  /*1ad60*/  UMOV UR36, UR22 ;  /* 0x0000001600247c82 */ /* 0x000fe20008000000 */
[----:B------:R-:W-:Y:S01]  /*1ad70*/  UMOV UR37, UR4 ;  /* 0x0000000400257c82 */ /* 0x000fe20008000000 */
[----:B------:R-:W-:Y:S01]  /*1ad80*/  UMOV UR27, UR23 ;  /* 0x00000017001b7c82 */ /* 0x000fe20008000000 */
[----:B------:R-:W-:Y:S01]  /*1ad90*/  UMOV UR28, UR22 ;  /* 0x00000016001c7c82 */ /* 0x000fe20008000000 */
[----:B------:R-:W-:Y:S01]  /*1ada0*/  UMOV UR29, UR4 ;  /* 0x00000004001d7c82 */ /* 0x000fe20008000000 */
[----:B------:R-:W-:Y:S01]  /*1adb0*/  UTMASTG.5D [UR48], [UR6] ;  /* 0x00000030060073b5 */ /* 0x000fe20008020000 */
[----:B------:R-:W-:Y:S01]  /*1adc0*/  UMOV UR17, 0x40 ;  /* 0x0000004000117882 */ /* 0x000fe20000000000 */
[----:B------:R-:W-:Y:S01]  /*1add0*/  UMOV UR19, UR23 ;  /* 0x0000001700137c82 */ /* 0x000fe20008000000 */
[----:B------:R-:W-:Y:S01]  /*1ade0*/  UMOV UR20, UR22 ;  /* 0x0000001600147c82 */ /* 0x000fe20008000000 */
[----:B------:R-:W-:Y:S01]  /*1adf0*/  UMOV UR21, UR4 ;  /* 0x0000000400157c82 */ /* 0x000fe20008000000 */
[----:B------:R-:W-:Y:S01]  /*1ae00*/  UTMASTG.5D [UR40], [UR6] ;  /* 0x00000028060073b5 */ /* 0x000fe20008020000 */
[----:B--2---:R-:W-:Y:S01]  /*1ae10*/  UMOV UR72, UR8 ;  /* 0x0000000800487c82 */ /* 0x004fe20008000000 */
[----:B------:R-:W-:Y:S01]  /*1ae20*/  UIADD3 UR8, UPT, UPT, UR5, 0x28c00, URZ ;  /* 0x00028c0005087890 */ /* 0x000fe2000fffe0ff */
[----:B------:R-:W-:Y:S01]  /*1ae30*/  UMOV UR76, UR33 ;  /* 0x00000021004c7c82 */ /* 0x000fe20008000000 */
[----:B------:R-:W-:Y:S01]  /*1ae40*/  UMOV UR33, UR25 ;  /* 0x0000001900217c82 */ /* 0x000fe20008000000 */
[----:B------:R-:W-:Y:S01]  /*1ae50*/  UMOV UR75, UR12 ;  /* 0x0000000c004b7c82 */ /* 0x000fe20008000000 */
[----:B------:R-:W-:Y:S01]  /*1ae60*/  UMOV UR73, UR11 ;  /* 0x0000000b00497c82 */ /* 0x000fe20008000000 */
[----:B------:R-:W-:Y:S01]  /*1ae70*/  UMOV UR77, UR9 ;  /* 0x00000009004d7c82 */ /* 0x000fe20008000000 */
[----:B---3--:R-:W-:Y:S01]  /*1ae80*/  UMOV UR69, UR13 ;  /* 0x0000000d00457c82 */ /* 0x008fe20008000000 */
[----:B------:R-:W-:Y:S01]  /*1ae90*/  UTMASTG.5D [UR32], [UR6] ;  /* 0x00000020060073b5 */ /* 0x000fe20008020000 */
[----:B------:R-:W-:Y:S01]  /*1aea0*/  UMOV UR9, 0x40 ;  /* 0x0000004000097882 */ /* 0x000fe20000000000 */
[----:B------:R-:W-:Y:S01]  /*1aeb0*/  UMOV UR11, UR23 ;  /* 0x00000017000b7c82 */ /* 0x000fe20008000000 */
[----:B------:R-:W-:Y:S01]  /*1aec0*/  UMOV UR12, UR22 ;  /* 0x00000016000c7c82 */ /* 0x000fe20008000000 */
[----:B------:R-:W-:Y:S01]  /*1aed0*/  UMOV UR13, UR4 ;  /* 0x00000004000d7c82 */ /* 0x000fe20008000000 */
[----:B------:R-:W-:Y:S01]  /*1aee0*/  MOV.SPILL R25, UR63 ;  /* 0x0000003f00197c02 */ /* 0x000fe20009000f00 */
[----:B------:R-:W3:Y:S01]  /*1aef0*/  LDCU UR23, c[0x0][0x904] ;  /* 0x00012080ff1777ac */ /* 0x000ee20008000800 */
[----:B------:R-:W-:Y:S01]  /*1af00*/  UTMASTG.5D [UR24], [UR6] ;  /* 0x00000018060073b5 */ /* 0x000fe20008020000 */
[----:B------:R-:W-:Y:S01]  /*1af10*/  MOV.SPILL R17, UR62 ;  /* 0x0000003e00117c02 */ /* 0x000fe20009000f00 */
[----:B------:R-:W4:Y:S01]  /*1af20*/  LDCU UR22, c[0x0][0x38c] ;  /* 0x00007180ff1677ac */ /* 0x000f220008000800 */
[----:B------:R2:W-:Y:S01]  /*1af30*/  UTMASTG.5D [UR16], [UR6] ;  /* 0x00000010060073b5 */ /* 0x0005e20008020000 */
[----:B------:R1:W-:Y:S01]  /*1af40*/  UTMASTG.5D [UR8], [UR6] ;  /* 0x00000008060073b5 */ /* 0x0003e20008020000 */
[----:B--2---:R-:W-:Y:S01]  /*1af50*/  UIADD3 UR16, UPT, UPT, UR5, 0x29400, URZ ;  /* 0x0002940005107890 */ /* 0x004fe2000fffe0ff */
[----:B------:R-:W-:Y:S01]  /*1af60*/  UMOV UR18, UR69 ;  /* 0x0000004500127c82 */ /* 0x000fe20008000000 */
[----:B-1----:R-:W-:-:S07]  /*1af70*/  UIADD3 UR8, UPT, UPT, UR5, 0x29c00, URZ ;  /* 0x00029c0005087890 */ /* 0x002fce000fffe0ff */
[----:B------:R1:W-:Y:S01]  /*1af80*/  UTMASTG.5D [UR16], [UR6] ;  /* 0x00000010060073b5 */ /* 0x0003e20008020000 */
[----:B------:R-:W-:Y:S02]  /*1af90*/  UMOV UR10, UR72 ;  /* 0x00000048000a7c82 */ /* 0x000fe40008000000 */
[----:B------:R2:W-:Y:S01]  /*1afa0*/  UTMASTG.5D [UR8], [UR6] ;  /* 0x00000008060073b5 */ /* 0x0005e20008020000 */
[----:B-1----:R-:W-:Y:S01]  /*1afb0*/  UIADD3 UR16, UPT, UPT, UR5, 0x2a400, URZ ;  /* 0x0002a40005107890 */ /* 0x002fe2000fffe0ff */
[----:B------:R-:W-:Y:S01]  /*1afc0*/  UMOV UR18, UR73 ;  /* 0x0000004900127c82 */ /* 0x000fe20008000000 */
[----:B--2---:R-:W-:-:S07]  /*1afd0*/  UIADD3 UR8, UPT, UPT, UR5, 0x2ac00, URZ ;  /* 0x0002ac0005087890 */ /* 0x004fce000fffe0ff */
[----:B------:R1:W-:Y:S01]  /*1afe0*/  UTMASTG.5D [UR16], [UR6] ;  /* 0x00000010060073b5 */ /* 0x0003e20008020000 */
[----:B------:R-:W-:Y:S02]  /*1aff0*/  UMOV UR10, UR75 ;  /* 0x0000004b000a7c82 */ /* 0x000fe40008000000 */
[----:B------:R2:W-:Y:S01]  /*1b000*/  UTMASTG.5D [UR8], [UR6] ;  /* 0x00000008060073b5 */ /* 0x0005e20008020000 */
[----:B-1----:R-:W-:Y:S01]  /*1b010*/  UIADD3 UR16, UPT, UPT, UR5, 0x2b400, URZ ;  /* 0x0002b40005107890 */ /* 0x002fe2000fffe0ff */
[----:B------:R-:W-:Y:S01]  /*1b020*/  UMOV UR18, UR76 ;  /* 0x0000004c00127c82 */ /* 0x000fe20008000000 */
[----:B--2---:R-:W-:-:S07]  /*1b030*/  UIADD3 UR8, UPT, UPT, UR5, 0x2bc00, URZ ;  /* 0x0002bc0005087890 */ /* 0x004fce000fffe0ff */
[----:B------:R1:W-:Y:S01]  /*1b040*/  UTMASTG.5D [UR16], [UR6] ;  /* 0x00000010060073b5 */ /* 0x0003e20008020000 */
[----:B------:R-:W-:Y:S01]  /*1b050*/  UMOV UR10, UR55 ;  /* 0x00000037000a7c82 */ /* 0x000fe20008000000 */
[----:B------:R-:W-:Y:S01]  /*1b060*/  R2UR.FILL UR39, R26 ;  /* 0x000000001a2772ca */ /* 0x000fe200004e0000 */
[----:B------:R-:W2:Y:S01]  /*1b070*/  LDCU UR55, c[0x0][0x91c] ;  /* 0x00012380ff3777ac */ /* 0x000ea20008000800 */
[----:B------:R3:W-:Y:S01]  /*1b080*/  UTMASTG.5D [UR8], [UR6] ;  /* 0x00000008060073b5 */ /* 0x0007e20008020000 */
[----:B-1----:R-:W-:Y:S01]  /*1b090*/  UIADD3 UR16, UPT, UPT, UR5, 0x2c400, URZ ;  /* 0x0002c40005107890 */ /* 0x002fe2000fffe0ff */
[----:B------:R-:W-:Y:S01]  /*1b0a0*/  UMOV UR18, UR77 ;  /* 0x0000004d00127c82 */ /* 0x000fe20008000000 */
[----:B---3--:R-:W-:-:S07]  /*1b0b0*/  UIADD3 UR8, UPT, UPT, UR5, 0x2cc00, URZ ;  /* 0x0002cc0005087890 */ /* 0x008fce000fffe0ff */
[----:B------:R1:W-:Y:S01]  /*1b0c0*/  UTMASTG.5D [UR16], [UR6] ;  /* 0x00000010060073b5 */ /* 0x0003e20008020000 */
[----:B------:R-:W-:Y:S02]  /*1b0d0*/  UMOV UR10, UR74 ;  /* 0x0000004a000a7c82 */ /* 0x000fe40008000000 */
        /* <DEDUP_REMOVED lines=13> */
[----:B------:R-:W-:Y:S02]  /*1b1b0*/  R2UR.FILL UR63, R25 ;  /* 0x00000000193f72ca */ /* 0x000fe400004e0000 */
[----:B------:R-:W-:Y:S01]  /*1b1c0*/  R2UR.FILL UR62, R17 ;  /* 0x00000000113e72ca */ /* 0x000fe200004e0000 */
[----:B-1----:R-:W-:Y:S01]  /*1b1d0*/  UIADD3 UR16, UPT, UPT, UR5, 0x2f400, URZ ;  /* 0x0002f40005107890 */ /* 0x002fe2000fffe0ff */
[----:B------:R-:W-:Y:S01]  /*1b1e0*/  UMOV UR18, UR34 ;  /* 0x0000002200127c82 */ /* 0x000fe20008000000 */
[----:B---3--:R-:W-:-:S07]  /*1b1f0*/  UIADD3 UR8, UPT, UPT, UR5, 0x2fc00, URZ ;  /* 0x0002fc0005087890 */ /* 0x008fce000fffe0ff */
[----:B------:R3:W-:Y:S01]  /*1b200*/  UTMASTG.5D [UR16], [UR6] ;  /* 0x00000010060073b5 */ /* 0x0007e20008020000 */
[----:B------:R-:W-:Y:S02]  /*1b210*/  UMOV UR10, UR26 ;  /* 0x0000001a000a7c82 */ /* 0x000fe40008000000 */
[----:B------:R3:W-:Y:S02]  /*1b220*/  UTMASTG.5D [UR8], [UR6] ;  /* 0x00000008060073b5 */ /* 0x0007e40008020000 */
[----:B--234-:R-:W-:Y:S01]  /*1b230*/  NOP ;  /* 0x0000000000007918 */ /* 0x01cfe20000000000 */
.L_x_391:
[----:B--2---:R-:W-:Y:S05]  /*1b240*/  BSYNC.RECONVERGENT B0 ;  /* 0x0000000000007941 */ /* 0x004fea0003800200 */
.L_x_390:
[----:B------:R0:W-:Y:S01]  /*1b250*/  UTMACMDFLUSH ;  /* 0x00000000000079b7 */ /* 0x0001e20000000000 */
[----:B------:R-:W-:Y:S05]  /*1b260*/  BRA.U UP6, `(.L_x_392) ;  /* 0x0000000106047547 */ /* 0x000fea000b800000 */
[----:B------:R-:W-:Y:S05]  /*1b270*/  BPT.TRAP 0x1 ;  /* 0x000000040000795c */ /* 0x000fea0000300000 */
.L_x_392:
[----:B-----5:R-:W2:Y:S02]  /*1b280*/  SYNCS.PHASECHK.TRANS64.TRYWAIT P0, [UR5+0x380b8], R0 ;  /* 0x0380b800ff0075a7 */ /* 0x020ea40008001105 */
[----:B--2---:R-:W-:Y:S05]  /*1b290*/  @!P0 BRA `(.L_x_393) ;  /* 0x0000002400248947 */ /* 0x004fea0003800000 */
.L_x_498:
[----:B------:R-:W-:Y:S04]  /*1b2a0*/  BSSY.RECONVERGENT B0, `(.L_x_394) ;  /* 0x00000c7000007945 */ /* 0x000fe80003800200 */
[----:B------:R-:W-:Y:S05]  /*1b2b0*/  @!P1 BRA `(.L_x_395) ;  /* 0x0000000c00149947 */ /* 0x000fea0003800000 */
[----:B------:R-:W-:Y:S01]  /*1b2c0*/  R2UR UR16, R20 ;  /* 0x00000000141072ca */ /* 0x000fe200000e0000 */
[----:B------:R-:W-:Y:S01]  /*1b2d0*/  UIADD3 UR64, UPT, UPT, UR5, 0x35000, URZ ;  /* 0x0003500005407890 */ /* 0x000fe2000fffe0ff */
[----:B------:R-:W-:Y:S01]  /*1b2e0*/  R2UR UR23, R18 ;  /* 0x00000000121772ca */ /* 0x000fe200000e0000 */
[----:B------:R-:W-:Y:S01]  /*1b2f0*/  UIADD3 UR6, UP0, UPT, UR46, 0x400, URZ ;  /* 0x000004002e067890 */ /* 0x000fe2000ff1e0ff */
[----:B------:R-:W-:Y:S01]  /*1b300*/  R2UR UR22, R19 ;  /* 0x00000000131672ca */ /* 0x000fe200000e0000 */
[----:B------:R-:W-:Y:S01]  /*1b310*/  UIADD3 UR32, UPT, UPT, UR5, 0x30000, URZ ;  /* 0x0003000005207890 */ /* 0x000fe2000fffe0ff */
[----:B------:R-:W-:Y:S01]  /*1b320*/  R2UR UR4, R21 ;  /* 0x00000000150472ca */ /* 0x000fe200000e0000 */
[----:B------:R-:W-:Y:S01]  /*1b330*/  UIADD3 UR8, UPT, UPT, UR5, 0x30800, URZ ;  /* 0x0003080005087890 */ /* 0x000fe2000fffe0ff */
[----:B------:R-:W-:Y:S01]  /*1b340*/  MOV.SPILL R5, UR39 ;  /* 0x0000002700057c02 */ /* 0x000fe20009000f00 */
[----:B------:R-:W-:Y:S01]  /*1b350*/  UMOV UR25, URZ ;  /* 0x000000ff00197c82 */ /* 0x000fe20008000000 */
[----:B------:R-:W-:Y:S01]  /*1b360*/  MOV.SPILL R4, UR38 ;  /* 0x0000002600047c02 */ /* 0x000fe20009000f00 */
[----:B------:R-:W-:Y:S01]  /*1b370*/  UIADD3 UR56, UPT, UPT, UR5, 0x35800, URZ ;  /* 0x0003580005387890 */ /* 0x000fe2000fffe0ff */
[----:B------:R-:W-:Y:S01]  /*1b380*/  R2UR.FILL UR39, R5 ;  /* 0x00000000052772ca */ /* 0x000fe200004e0000 */
[----:B------:R-:W-:Y:S01]  /*1b390*/  UIADD3 UR7, UPT, UPT, UR16, 0xb8, URZ ;  /* 0x000000b810077890 */ /* 0x000fe2000fffe0ff */
[----:B------:R-:W-:Y:S01]  /*1b3a0*/  R2UR.FILL UR38, R4 ;  /* 0x00000000042672ca */ /* 0x000fe200004e0000 */
[----:B------:R-:W-:Y:S01]  /*1b3b0*/  UIADD3 UR58, UPT, UPT, UR16, 0xd8, URZ ;  /* 0x000000d8103a7890 */ /* 0x000fe2000fffe0ff */
[----:B------:R-:W-:Y:S01]  /*1b3c0*/  MOV.SPILL R4, UR64 ;  /* 0x0000004000047c02 */ /* 0x000fe20009000f00 */
[----:B------:R-:W-:Y:S01]  /*1b3d0*/  UIADD3 UR66, UPT, UPT, UR16, 0xd0, URZ ;  /* 0x000000d010427890 */ /* 0x000fe2000fffe0ff */
[----:B------:R-:W-:Y:S01]  /*1b3e0*/  MOV.SPILL R11, UR56 ;  /* 0x00000038000b7c02 */ /* 0x000fe20009000f00 */
[----:B-1----:R-:W-:Y:S01]  /*1b3f0*/  IMAD.U32 R3, RZ, RZ, UR7 ;  /* 0x00000007ff037e24 */ /* 0x002fe2000f8e00ff */
[----:B------:R-:W-:Y:S01]  /*1b400*/  UIADD3 UR34, UPT, UPT, UR16, 0x80, URZ ;  /* 0x0000008010227890 */ /* 0x000fe2000fffe0ff */
[----:B------:R-:W-:Y:S01]  /*1b410*/  MOV.SPILL R12, UR58 ;  /* 0x0000003a000c7c02 */ /* 0x000fe20009000f00 */
[----:B------:R-:W-:Y:S01]  /*1b420*/  UIADD3.X UR7, UPT, UPT, URZ, UR47, URZ, UP0, !UPT ;  /* 0x0000002fff077290 */ /* 0x000fe200087fe4ff */
[----:B------:R-:W-:Y:S01]  /*1b430*/  MOV.SPILL R5, UR66 ;  /* 0x0000004200057c02 */ /* 0x000fe20009000f00 */
[----:B------:R-:W-:Y:S01]  /*1b440*/  UIADD3 UR10, UPT, UPT, UR16, 0x88, URZ ;  /* 0x00000088100a7890 */ /* 0x000fe2000fffe0ff */
[----:B------:R-:W-:Y:S01]  /*1b450*/  R2UR UR58, R3 ;  /* 0x00000000033a72ca */ /* 0x000fe200000e0000 */
[----:B------:R-:W-:Y:S01]  /*1b460*/  UIADD3 UR9, UPT, UPT, UR16, 0xc0, URZ ;  /* 0x000000c010097890 */ /* 0x000fe2000fffe0ff */
[----:B------:R-:W-:Y:S01]  /*1b470*/  MOV.SPILL R10, UR71 ;  /* 0x00000047000a7c02 */ /* 0x000fe20009000f00 */
[----:B------:R-:W-:Y:S01]  /*1b480*/  UIADD3 UR64, UPT, UPT, UR5, 0x31000, URZ ;  /* 0x0003100005407890 */ /* 0x000fe2000fffe0ff */
[----:B------:R-:W-:Y:S01]  /*1b490*/  MOV.SPILL R9, UR70 ;  /* 0x0000004600097c02 */ /* 0x000fe20009000f00 */
[----:B------:R-:W-:Y:S01]  /*1b4a0*/  UIADD3 UR66, UPT, UPT, UR16, 0x90, URZ ;  /* 0x0000009010427890 */ /* 0x000fe2000fffe0ff */
[----:B------:R-:W-:Y:S01]  /*1b4b0*/  MOV.SPILL R17, UR63 ;  /* 0x0000003f00117c02 */ /* 0x000fe20009000f00 */
[----:B------:R-:W-:Y:S01]  /*1b4c0*/  UMOV UR33, URZ ;  /* 0x000000ff00217c82 */ /* 0x000fe20008000000 */
[----:B------:R-:W-:Y:S01]  /*1b4d0*/  UMOV UR35, UR23 ;  /* 0x0000001700237c82 */ /* 0x000fe20008000000 */
[----:B------:R-:W-:Y:S01]  /*1b4e0*/  UMOV UR36, UR22 ;  /* 0x0000001600247c82 */ /* 0x000fe20008000000 */
[----:B------:R-:W-:Y:S01]  /*1b4f0*/  UMOV UR37, UR4 ;  /* 0x0000000400257c82 */ /* 0x000fe20008000000 */
[----:B------:R-:W-:Y:S01]  /*1b500*/  IMAD.U32 R0, RZ, RZ, UR9 ;  /* 0x00000009ff007e24 */ /* 0x000fe2000f8e00ff */
[----:B------:R-:W-:Y:S01]  /*1b510*/  UMOV UR11, UR23 ;  /* 0x00000017000b7c82 */ /* 0x000fe20008000000 */
[----:B------:R-:W-:Y:S01]  /*1b520*/  UMOV UR12, UR22 ;  /* 0x00000016000c7c82 */ /* 0x000fe20008000000 */
[----:B------:R-:W-:Y:S01]  /*1b530*/  UMOV UR13, UR4 ;  /* 0x00000004000d7c82 */ /* 0x000fe20008000000 */
[----:B------:R-:W-:Y:S01]  /*1b540*/  UMOV UR9, UR25 ;  /* 0x0000001900097c82 */ /* 0x000fe20008000000 */
[----:B------:R1:W-:Y:S01]  /*1b550*/  UTMASTG.5D [UR32], [UR6] ;  /* 0x00000020060073b5 */ /* 0x0003e20008020000 */
[----:B------:R-:W-:Y:S01]  /*1b560*/  UMOV UR67, UR23 ;  /* 0x0000001700437c82 */ /* 0x000fe20008000000 */
[----:B------:R-:W-:Y:S01]  /*1b570*/  UMOV UR68, UR22 ;  /* 0x0000001600447c82 */ /* 0x000fe20008000000 */
[----:B------:R-:W-:Y:S01]  /*1b580*/  UMOV UR69, UR4 ;  /* 0x0000000400457c82 */ /* 0x000fe20008000000 */
[----:B------:R-:W-:Y:S01]  /*1b590*/  UMOV UR65, UR25 ;  /* 0x0000001900417c82 */ /* 0x000fe20008000000 */
[----:B------:R-:W-:Y:S01]  /*1b5a0*/  MOV.SPILL R3, UR58 ;  /* 0x0000003a00037c02 */ /* 0x000fe20009000f00 */
[----:B------:R-:W-:Y:S01]  /*1b5b0*/  UIADD3 UR56, UPT, UPT, UR5, 0x32000, URZ ;  /* 0x0003200005387890 */ /* 0x000fe2000fffe0ff */
[----:B------:R-:W-:Y:S01]  /*1b5c0*/  MOV.SPILL R8, UR69 ;  /* 0x0000004500087c02 */ /* 0x000fe20009000f00 */
[----:B------:R2:W-:Y:S01]  /*1b5d0*/  UTMASTG.5D [UR8], [UR6] ;  /* 0x00000008060073b5 */ /* 0x0005e20008020000 */
[----:B------:R-:W-:Y:S01]  /*1b5e0*/  UIADD3 UR58, UPT, UPT, UR16, 0xa0, URZ ;  /* 0x000000a0103a7890 */ /* 0x000fe2000fffe0ff */
[----:B------:R-:W-:Y:S01]  /*1b5f0*/  MOV.SPILL R7, UR68 ;  /* 0x0000004400077c02 */ /* 0x000fe20009000f00 */
[----:B------:R-:W-:Y:S01]  /*1b600*/  UMOV UR59, UR23 ;  /* 0x00000017003b7c82 */ /* 0x000fe20008000000 */
[----:B------:R-:W-:Y:S01]  /*1b610*/  UMOV UR60, UR22 ;  /* 0x00000016003c7c82 */ /* 0x000fe20008000000 */
[----:B------:R-:W-:Y:S01]  /*1b620*/  UMOV UR61, UR4 ;  /* 0x00000004003d7c82 */ /* 0x000fe20008000000 */
[----:B------:R-:W-:Y:S01]  /*1b630*/  UMOV UR57, UR25 ;  /* 0x0000001900397c82 */ /* 0x000fe20008000000 */
[----:B------:R-:W-:Y:S01]  /*1b640*/  MOV.SPILL R6, UR67 ;  /* 0x0000004300067c02 */ /* 0x000fe20009000f00 */
[----:B------:R3:W-:Y:S01]  /*1b650*/  UTMASTG.5D [UR64], [UR6] ;  /* 0x00000040060073b5 */ /* 0x0007e20008020000 */
[----:B------:R-:W-:Y:S01]  /*1b660*/  MOV.SPILL R15, UR61 ;  /* 0x0000003d000f7c02 */ /* 0x000fe20009000f00 */
[----:B------:R-:W-:Y:S01]  /*1b670*/  UIADD3 UR74, UPT, UPT, UR16, 0xc8, URZ ;  /* 0x000000c8104a7890 */ /* 0x000fe2000fffe0ff */
[----:B------:R-:W-:Y:S01]  /*1b680*/  MOV.SPILL R14, UR60 ;  /* 0x0000003c000e7c02 */ /* 0x000fe20009000f00 */
[----:B------:R-:W-:Y:S01]  /*1b690*/  UIADD3 UR72, UPT, UPT, UR5, 0x34800, URZ ;  /* 0x0003480005487890 */ /* 0x000fe2000fffe0ff */
[----:B------:R-:W-:Y:S01]  /*1b6a0*/  MOV.SPILL R13, UR59 ;  /* 0x0000003b000d7c02 */ /* 0x000fe20009000f00 */
[----:B------:R-:W-:Y:S01]  /*1b6b0*/  UIADD3 UR50, UPT, UPT, UR16, 0xe0, URZ ;  /* 0x000000e010327890 */ /* 0x000fe2000fffe0ff */
[----:B------:R-:W-:Y:S01]  /*1b6c0*/  MOV.SPILL R16, UR62 ;  /* 0x0000003e00107c02 */ /* 0x000fe20009000f00 */
[----:B------:R-:W-:Y:S01]  /*1b6d0*/  UIADD3 UR48, UPT, UPT, UR5, 0x36000, URZ ;  /* 0x0003600005307890 */ /* 0x000fe2000fffe0ff */
[----:B------:R-:W-:Y:S01]  /*1b6e0*/  R2UR.FILL UR63, R17 ;  /* 0x00000000113f72ca */ /* 0x000fe200004e0000 */
[----:B------:R-:W-:Y:S01]  /*1b6f0*/  UMOV UR75, UR23 ;  /* 0x00000017004b7c82 */ /* 0x000fe20008000000 */
[----:B------:R-:W-:Y:S01]  /*1b700*/  UMOV UR76, UR22 ;  /* 0x00000016004c7c82 */ /* 0x000fe20008000000 */
[----:B------:R-:W-:Y:S01]  /*1b710*/  UMOV UR77, UR4 ;  /* 0x00000004004d7c82 */ /* 0x000fe20008000000 */
[----:B------:R-:W-:Y:S01]  /*1b720*/  UMOV UR18, UR34 ;  /* 0x0000002200127c82 */ /* 0x000fe20008000000 */
[----:B------:R-:W-:Y:S01]  /*1b730*/  UIADD3 UR42, UPT, UPT, UR16, 0xe8, URZ ;  /* 0x000000e8102a7890 */ /* 0x000fe2000fffe0ff */
[----:B------:R-:W-:Y:S01]  /*1b740*/  R2UR.FILL UR62, R16 ;  /* 0x00000000103e72ca */ /* 0x000fe200004e0000 */
[----:B------:R-:W-:Y:S01]  /*1b750*/  UIADD3 UR40, UPT, UPT, UR5, 0x36800, URZ ;  /* 0x0003680005287890 */ /* 0x000fe2000fffe0ff */
[----:B------:R-:W-:Y:S01]  /*1b760*/  R2UR.FILL UR71, R10 ;  /* 0x000000000a4772ca */ /* 0x000fe200004e0000 */
[----:B------:R-:W-:Y:S01]  /*1b770*/  UMOV UR73, UR25 ;  /* 0x0000001900497c82 */ /* 0x000fe20008000000 */
[----:B------:R-:W-:Y:S01]  /*1b780*/  UIADD3 UR26, UPT, UPT, UR16, 0xf8, URZ ;  /* 0x000000f8101a7890 */ /* 0x000fe2000fffe0ff */
[----:B------:R-:W-:Y:S01]  /*1b790*/  R2UR.FILL UR70, R9 ;  /* 0x00000000094672ca */ /* 0x000fe200004e0000 */
[----:B-1----:R-:W-:-:S02]  /*1b7a0*/  UIADD3 UR34, UPT, UPT, UR16, 0xf0, URZ ;  /* 0x000000f010227890 */ /* 0x002fc4000fffe0ff */
[----:B------:R-:W-:Y:S02]  /*1b7b0*/  UIADD3 UR32, UPT, UPT, UR5, 0x37000, URZ ;  /* 0x0003700005207890 */ /* 0x000fe4000fffe0ff */
[----:B------:R-:W-:Y:S01]  /*1b7c0*/  UIADD3 UR24, UPT, UPT, UR5, 0x37800, URZ ;  /* 0x0003780005187890 */ /* 0x000fe2000fffe0ff */
[----:B------:R-:W-:Y:S01]  /*1b7d0*/  UMOV UR51, UR23 ;  /* 0x0000001700337c82 */ /* 0x000fe20008000000 */
[----:B------:R-:W-:Y:S01]  /*1b7e0*/  UMOV UR52, UR22 ;  /* 0x0000001600347c82 */ /* 0x000fe20008000000 */
[----:B--2---:R-:W-:Y:S01]  /*1b7f0*/  UMOV UR13, UR66 ;  /* 0x00000042000d7c82 */ /* 0x004fe20008000000 */
[----:B------:R-:W-:Y:S01]  /*1b800*/  UMOV UR12, UR58 ;  /* 0x0000003a000c7c82 */ /* 0x000fe20008000000 */
[----:B------:R-:W-:Y:S01]  /*1b810*/  UMOV UR53, UR4 ;  /* 0x0000000400357c82 */ /* 0x000fe20008000000 */
[----:B------:R-:W-:Y:S01]  /*1b820*/  UMOV UR49, UR25 ;  /* 0x0000001900317c82 */ /* 0x000fe20008000000 */
[----:B------:R-:W-:Y:S01]  /*1b830*/  UMOV UR43, UR23 ;  /* 0x00000017002b7c82 */ /* 0x000fe20008000000 */
[----:B------:R-:W-:Y:S01]  /*1b840*/  UMOV UR44, UR22 ;  /* 0x00000016002c7c82 */ /* 0x000fe20008000000 */
[----:B------:R-:W-:Y:S01]  /*1b850*/  UMOV UR45, UR4 ;  /* 0x00000004002d7c82 */ /* 0x000fe20008000000 */
[----:B------:R-:W-:Y:S01]  /*1b860*/  UMOV UR41, UR25 ;  /* 0x0000001900297c82 */ /* 0x000fe20008000000 */
[----:B---3--:R-:W-:-:S02]  /*1b870*/  UIADD3 UR64, UPT, UPT, UR5, 0x31800, URZ ;  /* 0x0003180005407890 */ /* 0x008fc4000fffe0ff */
[----:B------:R-:W-:Y:S01]  /*1b880*/  UIADD3 UR66, UPT, UPT, UR16, 0x98, URZ ;  /* 0x0000009810427890 */ /* 0x000fe2000fffe0ff */
[----:B------:R-:W-:Y:S01]  /*1b890*/  UMOV UR27, UR23 ;  /* 0x00000017001b7c82 */ /* 0x000fe20008000000 */
[----:B------:R-:W-:Y:S01]  /*1b8a0*/  UMOV UR28, UR22 ;  /* 0x00000016001c7c82 */ /* 0x000fe20008000000 */
[----:B------:R-:W-:Y:S01]  /*1b8b0*/  UMOV UR29, UR4 ;  /* 0x00000004001d7c82 */ /* 0x000fe20008000000 */
[----:B------:R-:W-:Y:S01]  /*1b8c0*/  UMOV UR17, 0x40 ;  /* 0x0000004000117882 */ /* 0x000fe20000000000 */
[----:B------:R-:W-:Y:S02]  /*1b8d0*/  UMOV UR19, UR23 ;  /* 0x0000001700137c82 */ /* 0x000fe40008000000 */
[----:B------:R-:W-:Y:S01]  /*1b8e0*/  UMOV UR9, UR66 ;  /* 0x0000004200097c82 */ /* 0x000fe20008000000 */
[----:B------:R-:W-:Y:S01]  /*1b8f0*/  UMOV UR20, UR22 ;  /* 0x0000001600147c82 */ /* 0x000fe20008000000 */
[----:B------:R1:W-:Y:S01]  /*1b900*/  UTMASTG.5D [UR64], [UR6] ;  /* 0x00000040060073b5 */ /* 0x0003e20008020000 */
[----:B------:R-:W-:Y:S01]  /*1b910*/  UMOV UR21, UR4 ;  /* 0x0000000400157c82 */ /* 0x000fe20008000000 */
[----:B------:R2:W-:Y:S01]  /*1b920*/  UTMASTG.5D [UR56], [UR6] ;  /* 0x00000038060073b5 */ /* 0x0005e20008020000 */
[----:B-1----:R-:W-:Y:S01]  /*1b930*/  R2UR UR66, R0 ;  /* 0x00000000004272ca */ /* 0x002fe200000e0000 */
[----:B------:R-:W-:-:S02]  /*1b940*/  UIADD3 UR64, UPT, UPT, UR5, 0x34000, URZ ;  /* 0x0003400005407890 */ /* 0x000fc4000fffe0ff */
[----:B--2---:R-:W-:Y:S02]  /*1b950*/  UIADD3 UR56, UPT, UPT, UR5, 0x32800, URZ ;  /* 0x0003280005387890 */ /* 0x004fe4000fffe0ff */
[----:B------:R-:W-:-:S08]  /*1b960*/  UIADD3 UR58, UPT, UPT, UR16, 0xa8, URZ ;  /* 0x000000a8103a7890 */ /* 0x000fd0000fffe0ff */
[----:B------:R-:W-:Y:S01]  /*1b970*/  UMOV UR11, UR66 ;  /* 0x00000042000b7c82 */ /* 0x000fe20008000000 */
[----:B------:R-:W-:Y:S01]  /*1b980*/  UMOV UR55, UR58 ;  /* 0x0000003a00377c82 */ /* 0x000fe20008000000 */
[----:B------:R1:W-:Y:S02]  /*1b990*/  UTMASTG.5D [UR56], [UR6] ;  /* 0x00000038060073b5 */ /* 0x0003e40008020000 */
[----:B-1----:R-:W-:Y:S02]  /*1b9a0*/  UIADD3 UR56, UPT, UPT, UR5, 0x33000, URZ ;  /* 0x0003300005387890 */ /* 0x002fe4000fffe0ff */
[----:B------:R-:W-:Y:S02]  /*1b9b0*/  UIADD3 UR58, UPT, UPT, UR16, 0xb0, URZ ;  /* 0x000000b0103a7890 */ /* 0x000fe4000fffe0ff */
[----:B------:R-:W-:-:S05]  /*1b9c0*/  UIADD3 UR16, UPT, UPT, UR5, 0x30400, URZ ;  /* 0x0003040005107890 */ /* 0x000fca000fffe0ff */
[----:B------:R-:W-:Y:S02]  /*1b9d0*/  UMOV UR33, UR58 ;  /* 0x0000003a00217c82 */ /* 0x000fe40008000000 */
[----:B------:R1:W-:Y:S02]  /*1b9e0*/  UTMASTG.5D [UR56], [UR6] ;  /* 0x00000038060073b5 */ /* 0x0003e40008020000 */
[----:B-1----:R-:W-:Y:S01]  /*1b9f0*/  R2UR.FILL UR58, R3 ;  /* 0x00000000033a72ca */ /* 0x002fe200004e0000 */
[----:B------:R-:W-:-:S12]  /*1ba00*/  UIADD3 UR56, UPT, UPT, UR5, 0x33800, URZ ;  /* 0x0003380005387890 */ /* 0x000fd8000fffe0ff */
[----:B------:R1:W-:Y:S01]  /*1ba10*/  UTMASTG.5D [UR56], [UR6] ;  /* 0x00000038060073b5 */ /* 0x0003e20008020000 */
[----:B------:R-:W-:Y:S01]  /*1ba20*/  UMOV UR8, UR58 ;  /* 0x0000003a00087c82 */ /* 0x000fe20008000000 */
[----:B------:R2:W-:Y:S01]  /*1ba30*/  UTMASTG.5D [UR64], [UR6] ;  /* 0x00000040060073b5 */ /* 0x0005e20008020000 */
[----:B------:R3:W-:Y:S01]  /*1ba40*/  UTMASTG.5D [UR72], [UR6] ;  /* 0x00000048060073b5 */ /* 0x0007e20008020000 */
[----:B-1----:R-:W-:Y:S02]  /*1ba50*/  R2UR.FILL UR61, R15 ;  /* 0x000000000f3d72ca */ /* 0x002fe400004e0000 */
[----:B------:R-:W-:Y:S02]  /*1ba60*/  R2UR.FILL UR60, R14 ;  /* 0x000000000e3c72ca */ /* 0x000fe400004e0000 */
[----:B------:R-:W-:Y:S02]  /*1ba70*/  R2UR.FILL UR59, R13 ;  /* 0x000000000d3b72ca */ /* 0x000fe400004e0000 */
[----:B------:R-:W-:-:S02]  /*1ba80*/  R2UR.FILL UR58, R12 ;  /* 0x000000000c3a72ca */ /* 0x000fc400004e0000 */
[----:B--2---:R-:W-:Y:S02]  /*1ba90*/  R2UR.FILL UR69, R8 ;  /* 0x00000000084572ca */ /* 0x004fe400004e0000 */
[----:B------:R-:W-:Y:S02]  /*1baa0*/  R2UR.FILL UR68, R7 ;  /* 0x00000000074472ca */ /* 0x000fe400004e0000 */
[----:B------:R-:W-:Y:S02]  /*1bab0*/  R2UR.FILL UR67, R6 ;  /* 0x00000000064372ca */ /* 0x000fe400004e0000 */
[----:B------:R-:W-:Y:S02]  /*1bac0*/  R2UR.FILL UR66, R5 ;  /* 0x00000000054272ca */ /* 0x000fe400004e0000 */
[----:B------:R-:W-:Y:S01]  /*1bad0*/  R2UR.FILL UR64, R4 ;  /* 0x00000000044072ca */ /* 0x000fe200004e0000 */
[----:B---3--:R-:W-:Y:S01]  /*1bae0*/  UMOV UR76, UR8 ;  /* 0x00000008004c7c82 */ /* 0x008fe20008000000 */
[----:B------:R-:W-:Y:S01]  /*1baf0*/  R2UR.FILL UR56, R11 ;  /* 0x000000000b3872ca */ /* 0x000fe200004e0000 */
[----:B------:R-:W-:Y:S01]  /*1bb00*/  UIADD3 UR8, UPT, UPT, UR5, 0x30c00, URZ ;  /* 0x00030c0005087890 */ /* 0x000fe2000fffe0ff */
[----:B------:R-:W-:Y:S01]  /*1bb10*/  UMOV UR75, UR33 ;  /* 0x00000021004b7c82 */ /* 0x000fe20008000000 */
[----:B------:R-:W-:Y:S01]  /*1bb20*/  UMOV UR33, UR25 ;  /* 0x0000001900217c82 */ /* 0x000fe20008000000 */
[----:B------:R-:W-:Y:S01]  /*1bb30*/  UMOV UR73, UR12 ;  /* 0x0000000c00497c82 */ /* 0x000fe20008000000 */
[----:B------:R-:W-:Y:S01]  /*1bb40*/  UMOV UR77, UR11 ;  /* 0x0000000b004d7c82 */ /* 0x000fe20008000000 */
[----:B------:R-:W-:Y:S01]  /*1bb50*/  UMOV UR72, UR9 ;  /* 0x0000000900487c82 */ /* 0x000fe20008000000 */
[----:B------:R-:W-:Y:S01]  /*1bb60*/  UMOV UR9, 0x40 ;  /* 0x0000004000097882 */ /* 0x000fe20000000000 */
[----:B------:R-:W-:Y:S01]  /*1bb70*/  UMOV UR11, UR23 ;  /* 0x00000017000b7c82 */ /* 0x000fe20008000000 */
[----:B------:R-:W-:-:S02]  /*1bb80*/  UMOV UR12, UR22 ;  /* 0x00000016000c7c82 */ /* 0x000fc40008000000 */
[----:B------:R1:W-:Y:S01]  /*1bb90*/  UTMASTG.5D [UR64], [UR6] ;  /* 0x00000040060073b5 */ /* 0x0003e20008020000 */
[----:B------:R-:W2:Y:S01]  /*1bba0*/  LDCU UR23, c[0x0][0x904] ;  /* 0x00012080ff1777ac */ /* 0x000ea20008000800 */
[----:B------:R-:W3:Y:S01]  /*1bbb0*/  LDCU UR22, c[0x0][0x38c] ;  /* 0x00007180ff1677ac */ /* 0x000ee20008000800 */
[----:B------:R-:W-:Y:S01]  /*1bbc0*/  UTMASTG.5D [UR56], [UR6] ;  /* 0x00000038060073b5 */ /* 0x000fe20008020000 */
[----:B------:R-:W-:Y:S01]  /*1bbd0*/  UTMASTG.5D [UR48], [UR6] ;  /* 0x00000030060073b5 */ /* 0x000fe20008020000 */
[----:B------:R-:W-:Y:S01]  /*1bbe0*/  UTMASTG.5D [UR40], [UR6] ;  /* 0x00000028060073b5 */ /* 0x000fe20008020000 */
[----:B------:R-:W-:Y:S01]  /*1bbf0*/  UTMASTG.5D [UR32], [UR6] ;  /* 0x00000020060073b5 */ /* 0x000fe20008020000 */
[----:B-1----:R-:W-:Y:S01]  /*1bc00*/  UMOV UR69, UR13 ;  /* 0x0000000d00457c82 */ /* 0x002fe20008000000 */
[----:B------:R-:W-:Y:S01]  /*1bc10*/  UMOV UR13, UR4 ;  /* 0x00000004000d7c82 */ /* 0x000fe20008000000 */
[----:B------:R-:W-:Y:S01]  /*1bc20*/  UTMASTG.5D [UR24], [UR6] ;  /* 0x00000018060073b5 */ /* 0x000fe20008020000 */
[----:B------:R1:W-:Y:S01]  /*1bc30*/  UTMASTG.5D [UR16], [UR6] ;  /* 0x00000010060073b5 */ /* 0x0003e20008020000 */
[----:B------:R4:W-:Y:S01]  /*1bc40*/  UTMASTG.5D [UR8], [UR6] ;  /* 0x00000008060073b5 */ /* 0x0009e20008020000 */
[----:B-1----:R-:W-:Y:S01]  /*1bc50*/  UIADD3 UR16, UPT, UPT, UR5, 0x31400, URZ ;  /* 0x0003140005107890 */ /* 0x002fe2000fffe0ff */
[----:B------:R-:W-:Y:S01]  /*1bc60*/  UMOV UR18, UR69 ;  /* 0x0000004500127c82 */ /* 0x000fe20008000000 */
[----:B----4-:R-:W-:-:S07]  /*1bc70*/  UIADD3 UR8, UPT, UPT, UR5, 0x31c00, URZ ;  /* 0x00031c0005087890 */ /* 0x010fce000fffe0ff */
[----:B------:R1:W-:Y:S01]  /*1bc80*/  UTMASTG.5D [UR16], [UR6] ;  /* 0x00000010060073b5 */ /* 0x0003e20008020000 */
[----:B------:R-:W-:Y:S02]  /*1bc90*/  UMOV UR10, UR72 ;  /* 0x00000048000a7c82 */ /* 0x000fe40008000000 */
[----:B------:R4:W-:Y:S01]  /*1bca0*/  UTMASTG.5D [UR8], [UR6] ;  /* 0x00000008060073b5 */ /* 0x0009e20008020000 */
[----:B-1----:R-:W-:Y:S01]  /*1bcb0*/  UIADD3 UR16, UPT, UPT, UR5, 0x32400, URZ ;  /* 0x0003240005107890 */ /* 0x002fe2000fffe0ff */
[----:B------:R-:W-:Y:S01]  /*1bcc0*/  UMOV UR18, UR73 ;  /* 0x0000004900127c82 */ /* 0x000fe20008000000 */
[----:B----4-:R-:W-:-:S07]  /*1bcd0*/  UIADD3 UR8, UPT, UPT, UR5, 0x32c00, URZ ;  /* 0x00032c0005087890 */ /* 0x010fce000fffe0ff */
[----:B------:R1:W-:Y:S01]  /*1bce0*/  UTMASTG.5D [UR16], [UR6] ;  /* 0x00000010060073b5 */ /* 0x0003e20008020000 */
[----:B------:R-:W-:Y:S01]  /*1bcf0*/  UMOV UR10, UR55 ;  /* 0x00000037000a7c82 */ /* 0x000fe20008000000 */
[----:B------:R-:W4:Y:S01]  /*1bd00*/  LDCU UR55, c[0x0][0x91c] ;  /* 0x00012380ff3777ac */ /* 0x000f220008000800 */
[----:B------:R5:W-:Y:S01]  /*1bd10*/  UTMASTG.5D [UR8], [UR6] ;  /* 0x00000008060073b5 */ /* 0x000be20008020000 */
[----:B-1----:R-:W-:Y:S01]  /*1bd20*/  UIADD3 UR16, UPT, UPT, UR5, 0x33400, URZ ;  /* 0x0003340005107890 */ /* 0x002fe2000fffe0ff */
[----:B------:R-:W-:Y:S01]  /*1bd30*/  UMOV UR18, UR75 ;  /* 0x0000004b00127c82 */ /* 0x000fe20008000000 */
[----:B-----5:R-:W-:-:S07]  /*1bd40*/  UIADD3 UR8, UPT, UPT, UR5, 0x33c00, URZ ;  /* 0x00033c0005087890 */ /* 0x020fce000fffe0ff */
[----:B------:R1:W-:Y:S01]  /*1bd50*/  UTMASTG.5D [UR16], [UR6] ;  /* 0x00000010060073b5 */ /* 0x0003e20008020000 */
[----:B------:R-:W-:Y:S02]  /*1bd60*/  UMOV UR10, UR76 ;  /* 0x0000004c000a7c82 */ /* 0x000fe40008000000 */
        /* <DEDUP_REMOVED lines=24> */
[----:B------:R1:W-:Y:S02]  /*1bef0*/  UTMASTG.5D [UR8], [UR6] ;  /* 0x00000008060073b5 */ /* 0x0003e40008020000 */
[----:B-1234-:R-:W-:Y:S01]  /*1bf00*/  NOP ;  /* 0x0000000000007918 */ /* 0x01efe20000000000 */
.L_x_395:
[----:B------:R-:W-:Y:S05]  /*1bf10*/  BSYNC.RECONVERGENT B0 ;  /* 0x0000000000007941 */ /* 0x000fea0003800200 */
.L_x_394:
[----:B------:R0:W-:Y:S01]  /*1bf20*/  UTMACMDFLUSH ;  /* 0x00000000000079b7 */ /* 0x0001e20000000000 */
[----:B------:R-:W-:-:S04]  /*1bf30*/  DEPBAR.LE SB0, 0x1 ;  /* 0x000080400000791a */ /* 0x000fc80000000000 */
[----:B------:R-:W-:Y:S05]  /*1bf40*/  BRA.U UP6, `(.L_x_396) ;  /* 0x0000000106047547 */ /* 0x000fea000b800000 */
[----:B------:R-:W-:Y:S05]  /*1bf50*/  BPT.TRAP 0x1 ;  /* 0x000000040000795c */ /* 0x000fea0000300000 */
.L_x_396:
[----:B------:R-:W-:-:S04]  /*1bf60*/  UIADD3 UR4, UPT, UPT, UR5, 0x380c0, URZ ;  /* 0x000380c005047890 */ /* 0x000fc8000fffe0ff */
[----:B------:R-:W-:-:S09]  /*1bf70*/  UPRMT UR4, UR62, 0x654, UR4 ;  /* 0x000006543e047896 */ /* 0x000fd20008000004 */
[----:B------:R-:W-:Y:S01]  /*1bf80*/  SYNCS.ARRIVE.TRANS64.RED.A1T0 RZ, [UR4], RZ ;  /* 0x000000ffffff79a7 */ /* 0x000fe20008100404 */
[----:B------:R-:W-:-:S04]  /*1bf90*/  DEPBAR.LE SB0, 0x0 ;  /* 0x000080000000791a */ /* 0x000fc80000000000 */
[----:B------:R-:W-:Y:S05]  /*1bfa0*/  BRA.U UP6, `(.L_x_397) ;  /* 0x0000000106047547 */ /* 0x000fea000b800000 */
[----:B------:R-:W-:Y:S05]  /*1bfb0*/  BPT.TRAP 0x1 ;  /* 0x000000040000795c */ /* 0x000fea0000300000 */
.L_x_397:
[----:B------:R-:W-:Y:S01]  /*1bfc0*/  UIADD3 UR4, UPT, UPT, UR5, 0x380c8, URZ ;  /* 0x000380c805047890 */ /* 0x000fe2000fffe0ff */
[----:B-1----:R-:W-:Y:S01]  /*1bfd0*/  HFMA2 R0, -RZ, RZ, 0, 5.9604644775390625e-08 ;  /* 0x00000001ff007431 */ /* 0x002fe200000001ff */
[----:B------:R-:W-:Y:S02]  /*1bfe0*/  LOP3.LUT R2, R2, 0x1, RZ, 0x3c, !PT ;  /* 0x0000000102027812 */ /* 0x000fe400078e3cff */
[----:B------:R-:W-:-:S09]  /*1bff0*/  UPRMT UR4, UR62, 0x654, UR4 ;  /* 0x000006543e047896 */ /* 0x000fd20008000004 */
[----:B------:R-:W-:Y:S03]  /*1c000*/  SYNCS.ARRIVE.TRANS64.RED.A1T0 RZ, [UR4], RZ ;  /* 0x000000ffffff79a7 */ /* 0x000fe60008100404 */
.L_x_387:
[----:B------:R-:W1:Y:S02]  /*1c010*/  LDCU UR4, c[0x0][0x370] ;  /* 0x00006e00ff0477ac */ /* 0x000e640008000800 */
[----:B-1----:R-:W-:-:S04]  /*1c020*/  UIADD3 UR54, UPT, UPT, UR4, UR54, URZ ;  /* 0x0000003604367290 */ /* 0x002fc8000fffe0ff */
[----:B--2---:R-:W-:-:S09]  /*1c030*/  UISETP.GE.AND UP0, UPT, UR54, UR63, UPT ;  /* 0x0000003f3600728c */ /* 0x004fd2000bf06270 */
[----:B------:R-:W-:Y:S05]  /*1c040*/  BRA.U !UP0, `(.L_x_398) ;  /* 0xffffffd908f47547 */ /* 0x000fea000b83ffff */
[----:B------:R-:W-:-:S13]  /*1c050*/  LOP3.LUT P0, RZ, R0, 0xff, RZ, 0xc0, !PT ;  /* 0x000000ff00ff7812 */ /* 0x000fda000780c0ff */
[----:B------:R-:W-:Y:S05]  /*1c060*/  @!P0 EXIT ;  /* 0x000000000000894d */ /* 0x000fea0003800000 */
[----:B------:R-:W1:Y:S01]  /*1c070*/  S2UR UR5, SR_CgaCtaId ;  /* 0x00000000000579c3 */ /* 0x000e620000008800 */
[----:B------:R-:W-:Y:S01]  /*1c080*/  UMOV UR4, 0x400 ;  /* 0x0000040000047882 */ /* 0x000fe20000000000 */
[----:B------:R-:W-:Y:S02]  /*1c090*/  IMAD.MOV.U32 R2, RZ, RZ, 0xffff ;  /* 0x0000ffffff027424 */ /* 0x000fe400078e00ff */
[----:B------:R-:W-:Y:S01]  /*1c0a0*/  IMAD.MOV.U32 R0, RZ, RZ, 0x1 ;  /* 0x00000001ff007424 */ /* 0x000fe200078e00ff */
[----:B-1----:R-:W-:-:S09]  /*1c0b0*/  ULEA UR4, UR5, UR4, 0x18 ;  /* 0x0000000405047291 */ /* 0x002fd2000f8ec0ff */
[----:B------:R-:W1:Y:S01]  /*1c0c0*/  LDS R3, [UR4+0x380e0] ;  /* 0x0380e004ff037984 */ /* 0x000e620008000800 */
[----:B------:R-:W-:Y:S02]  /*1c0d0*/  UMOV UR4, 0x40 ;  /* 0x0000004000047882 */ /* 0x000fe40000000000 */
[----:B------:R-:W-:Y:S01]  /*1c0e0*/  ULEA UR5, UR5, UR4, 0x18 ;  /* 0x0000000405057291 */ /* 0x000fe2000f8ec0ff */
[----:B------:R-:W-:-:S08]  /*1c0f0*/  NOP ;  /* 0x0000000000007918 */ /* 0x000fd00000000000 */
[----:B------:R-:W2:Y:S01]  /*1c100*/  LDS R5, [UR5+0x14] ;  /* 0x00001405ff057984 */ /* 0x000ea20008000800 */
[----:B-1----:R-:W-:-:S04]  /*1c110*/  LOP3.LUT R3, R3, 0xffff, RZ, 0xc0, !PT ;  /* 0x0000ffff03037812 */ /* 0x002fc800078ec0ff */
[----:B------:R-:W-:-:S04]  /*1c120*/  SHF.R.U32.HI R3, RZ, 0x5, R3 ;  /* 0x00000005ff037819 */ /* 0x000fc80000011603 */
[-C--:B------:R-:W-:Y:S02]  /*1c130*/  SHF.L.U32 R2, R2, R3.reuse, RZ ;  /* 0x0000000302027219 */ /* 0x080fe400000006ff */
[----:B------:R-:W-:Y:S02]  /*1c140*/  SHF.L.U32 R0, R0, R3, RZ ;  /* 0x0000000300007219 */ /* 0x000fe400000006ff */
[----:B--2---:R-:W-:-:S04]  /*1c150*/  LOP3.LUT R5, R5, R2, RZ, 0xc0, !PT ;  /* 0x0000000205057212 */ /* 0x004fc800078ec0ff */
[----:B------:R-:W-:-:S13]  /*1c160*/  ISETP.NE.AND P0, PT, R5, R2, PT ;  /* 0x000000020500720c */ /* 0x000fda0003f05270 */
[----:B------:R-:W-:Y:S05]  /*1c170*/  @P0 BRA `(.L_x_399) ;  /* 0x00000000005c0947 */ /* 0x000fea0003800000 */
[----:B------:R-:W1:Y:S02]  /*1c180*/  LDS R3, [UR5+0x18] ;  /* 0x00001805ff037984 */ /* 0x000e640008000800 */
[----:B-1----:R-:W-:-:S04]  /*1c190*/  LOP3.LUT R3, R3, R0, RZ, 0xc0, !PT ;  /* 0x0000000003037212 */ /* 0x002fc800078ec0ff */
[----:B------:R-:W-:-:S13]  /*1c1a0*/  ISETP.NE.AND P0, PT, R3, R0, PT ;  /* 0x000000000300720c */ /* 0x000fda0003f05270 */
[----:B------:R-:W-:Y:S05]  /*1c1b0*/  @P0 BRA `(.L_x_400) ;  /* 0x0000000000400947 */ /* 0x000fea0003800000 */
[----:B------:R-:W-:Y:S01]  /*1c1c0*/  R2UR UR4, R2 ;  /* 0x00000000020472ca */ /* 0x000fe200000e0000 */
[----:B------:R-:W1:Y:S01]  /*1c1d0*/  S2R R3, SR_LANEID ;  /* 0x0000000000037919 */ /* 0x000e620000000000 */
[----:B------:R-:W-:-:S04]  /*1c1e0*/  LOP3.LUT R4, RZ, R0, RZ, 0x33, !PT ;  /* 0x00000000ff047212 */ /* 0x000fc800078e33ff */
[----:B------:R-:W2:Y:S07]  /*1c1f0*/  REDUX UR7, R4 ;  /* 0x00000000040773c4 */ /* 0x000eae0000000000 */
[----:B------:R-:W-:-:S03]  /*1c200*/  ULOP3.LUT UR6, URZ, UR4, URZ, 0x33, !UPT ;  /* 0x00000004ff067292 */ /* 0x000fc6000f8e33ff */
[----:B------:R-:W-:Y:S02]  /*1c210*/  VOTEU.ANY UR4, UPT, PT ;  /* 0x0000000000047886 */ /* 0x000fe400038e0100 */
[----:B------:R-:W-:Y:S01]  /*1c220*/  UFLO.U32 UR4, UR4 ;  /* 0x00000004000472bd */ /* 0x000fe200080e0000 */
[----:B------:R-:W-:-:S04]  /*1c230*/  IMAD.U32 R2, RZ, RZ, UR6 ;  /* 0x00000006ff027e24 */ /* 0x000fc8000f8e00ff */
[----:B------:R-:W3:Y:S02]  /*1c240*/  REDUX UR8, R2 ;  /* 0x00000000020873c4 */ /* 0x000ee40000000000 */
[----:B------:R4:W-:Y:S01]  /*1c250*/  UTCATOMSWS.AND URZ, UR6 ;  /* 0x0000000600ff79e3 */ /* 0x0009e20008000000 */
[----:B--2---:R-:W-:Y:S01]  /*1c260*/  IMAD.U32 R0, RZ, RZ, UR7 ;  /* 0x00000007ff007e24 */ /* 0x004fe2000f8e00ff */
[----:B-1----:R-:W-:Y:S01]  /*1c270*/  ISETP.EQ.U32.AND P0, PT, R3, UR4, PT ;  /* 0x0000000403007c0c */ /* 0x002fe2000bf02070 */
[----:B---3--:R-:W-:-:S12]  /*1c280*/  IMAD.U32 R3, RZ, RZ, UR8 ;  /* 0x00000008ff037e24 */ /* 0x008fd8000f8e00ff */
[----:B------:R4:W-:Y:S04]  /*1c290*/  @P0 ATOMS.AND RZ, [UR5+0x14], R3 ;  /* 0x00001403ffff098c */ /* 0x0009e8000a800005 */
[----:B------:R4:W-:Y:S01]  /*1c2a0*/  @P0 ATOMS.AND RZ, [UR5+0x18], R0 ;  /* 0x00001800ffff098c */ /* 0x0009e2000a800005 */
[----:B------:R-:W-:Y:S05]  /*1c2b0*/  BRA `(.L_x_401) ;  /* 0x0000000000147947 */ /* 0x000fea0003800000 */
.L_x_400:
[----:B------:R-:W-:Y:S02]  /*1c2c0*/  MOV R2, 0x1c2e0 ;  /* 0x0001c2e000027802 */ /* 0x000fe40000000f00 */
[----:B------:R-:W-:Y:S05]  /*1c2d0*/  CALL.REL.NOINC `($__internal_0_$__cuda_sm10x_tcgen05_guardrail_trap_col_being_dealloced_not_returned_by_alloc) ;  /* 0x00000014002c7944 */ /* 0x000fea0003c00000 */
[----:B------:R-:W-:Y:S05]  /*1c2e0*/  BRA `(.L_x_401) ;  /* 0x0000000000087947 */ /* 0x000fea0003800000 */
.L_x_399:
[----:B------:R-:W-:Y:S02]  /*1c2f0*/  MOV R2, 0x1c310 ;  /* 0x0001c31000027802 */ /* 0x000fe40000000f00 */
[----:B------:R-:W-:Y:S05]  /*1c300*/  CALL.REL.NOINC `($__internal_2_$__cuda_sm10x_tcgen05_guardrail_trap_unallocated_columns_being_dealloced) ;  /* 0x0000001400387944 */ /* 0x000fea0003c00000 */
.L_x_401:
[----:B------:R-:W-:Y:S01]  /*1c310*/  NOP ;  /* 0x0000000000007918 */ /* 0x000fe20000000000 */
[----:B----4-:R-:W-:Y:S05]  /*1c320*/  EXIT ;  /* 0x000000000000794d */ /* 0x010fea0003800000 */
.L_x_37:
[----:B-1----:R-:W-:-:S07]  /*1c330*/  MOV R0, UR22 ;  /* 0x0000001600007c02 */ /* 0x002fce0008000f00 */
.L_x_402:
[----:B-1----:R1:W2:Y:S02]  /*1c340*/  SYNCS.PHASECHK.TRANS64.TRYWAIT P0, [R0+URZ+0x38000], R5 ;  /* 0x03800005000075a7 */ /* 0x0022a400080011ff */
[----:B--2---:R-:W-:Y:S05]  /*1c350*/  @!P0 NANOSLEEP.SYNCS 0x989680 ;  /* 0x009896800000895d */ /* 0x004fea0003900000 */
[----:B------:R-:W2:Y:S02]  /*1c360*/  @!P0 SYNCS.PHASECHK.TRANS64 P0, [R0+URZ+0x38000], R5 ;  /* 0x03800005000085a7 */ /* 0x000ea400080010ff */
[----:B--2---:R-:W-:Y:S05]  /*1c370*/  @!P0 BRA `(.L_x_402) ;  /* 0xfffffffc00f08947 */ /* 0x004fea000383ffff */
[----:B------:R-:W-:Y:S05]  /*1c380*/  BRA `(.L_x_403) ;  /* 0xfffffe5800687947 */ /* 0x000fea000383ffff */
.L_x_39:
[----:B------:R-:W-:-:S07]  /*1c390*/  MOV R0, UR23 ;  /* 0x0000001700007c02 */ /* 0x000fce0008000f00 */
.L_x_404:
[----:B-1----:R1:W2:Y:S02]  /*1c3a0*/  SYNCS.PHASECHK.TRANS64.TRYWAIT P0, [R0+URZ+0x38020], R3 ;  /* 0x03802003000075a7 */ /* 0x0022a400080011ff */
[----:B--2---:R-:W-:Y:S05]  /*1c3b0*/  @!P0 NANOSLEEP.SYNCS 0x989680 ;  /* 0x009896800000895d */ /* 0x004fea0003900000 */
[----:B------:R-:W2:Y:S02]  /*1c3c0*/  @!P0 SYNCS.PHASECHK.TRANS64 P0, [R0+URZ+0x38020], R3 ;  /* 0x03802003000085a7 */ /* 0x000ea400080010ff */
[----:B--2---:R-:W-:Y:S05]  /*1c3d0*/  @!P0 BRA `(.L_x_404) ;  /* 0xfffffffc00f08947 */ /* 0x004fea000383ffff */
[----:B------:R-:W-:Y:S05]  /*1c3e0*/  BRA `(.L_x_405) ;  /* 0xfffffe5800747947 */ /* 0x000fea000383ffff */
.L_x_41:
[----:B------:R-:W-:-:S07]  /*1c3f0*/  MOV R0, UR22 ;  /* 0x0000001600007c02 */ /* 0x000fce0008000f00 */
.L_x_406:
[----:B-1----:R1:W2:Y:S02]  /*1c400*/  SYNCS.PHASECHK.TRANS64.TRYWAIT P0, [R0+URZ+0x38058], R13 ;  /* 0x0380580d000075a7 */ /* 0x0022a400080011ff */
[----:B--2---:R-:W-:Y:S05]  /*1c410*/  @!P0 NANOSLEEP.SYNCS 0x989680 ;  /* 0x009896800000895d */ /* 0x004fea0003900000 */
[----:B------:R-:W2:Y:S02]  /*1c420*/  @!P0 SYNCS.PHASECHK.TRANS64 P0, [R0+URZ+0x38058], R13 ;  /* 0x0380580d000085a7 */ /* 0x000ea400080010ff */
[----:B--2---:R-:W-:Y:S05]  /*1c430*/  @!P0 BRA `(.L_x_406) ;  /* 0xfffffffc00f08947 */ /* 0x004fea000383ffff */
[----:B------:R-:W-:Y:S05]  /*1c440*/  BRA `(.L_x_407) ;  /* 0xfffffe58009c7947 */ /* 0x000fea000383ffff */
.L_x_45:
[----:B------:R-:W-:-:S07]  /*1c450*/  MOV R0, UR22 ;  /* 0x0000001600007c02 */ /* 0x000fce0008000f00 */
.L_x_408:
[----:B-1----:R1:W2:Y:S02]  /*1c460*/  SYNCS.PHASECHK.TRANS64.TRYWAIT P0, [R0+URZ+0x38008], R5 ;  /* 0x03800805000075a7 */ /* 0x0022a400080011ff */
[----:B--2---:R-:W-:Y:S05]  /*1c470*/  @!P0 NANOSLEEP.SYNCS 0x989680 ;  /* 0x009896800000895d */ /* 0x004fea0003900000 */
[----:B------:R-:W2:Y:S02]  /*1c480*/  @!P0 SYNCS.PHASECHK.TRANS64 P0, [R0+URZ+0x38008], R5 ;  /* 0x03800805000085a7 */ /* 0x000ea400080010ff */
[----:B--2---:R-:W-:Y:S05]  /*1c490*/  @!P0 BRA `(.L_x_408) ;  /* 0xfffffffc00f08947 */ /* 0x004fea000383ffff */
[----:B------:R-:W-:Y:S05]  /*1c4a0*/  BRA `(.L_x_409) ;  /* 0xfffffe5c00b87947 */ /* 0x000fea000383ffff */
.L_x_47:
[----:B------:R-:W-:-:S07]  /*1c4b0*/  MOV R0, UR22 ;  /* 0x0000001600007c02 */ /* 0x000fce0008000f00 */
.L_x_410:
[----:B-1----:R1:W2:Y:S02]  /*1c4c0*/  SYNCS.PHASECHK.TRANS64.TRYWAIT P0, [R0+URZ+0x38068], R5 ;  /* 0x03806805000075a7 */ /* 0x0022a400080011ff */
[----:B--2---:R-:W-:Y:S05]  /*1c4d0*/  @!P0 NANOSLEEP.SYNCS 0x989680 ;  /* 0x009896800000895d */ /* 0x004fea0003900000 */
[----:B------:R-:W2:Y:S02]  /*1c4e0*/  @!P0 SYNCS.PHASECHK.TRANS64 P0, [R0+URZ+0x38068], R5 ;  /* 0x03806805000085a7 */ /* 0x000ea400080010ff */
[----:B--2---:R-:W-:Y:S05]  /*1c4f0*/  @!P0 BRA `(.L_x_410) ;  /* 0xfffffffc00f08947 */ /* 0x004fea000383ffff */
[----:B------:R-:W-:Y:S05]  /*1c500*/  BRA `(.L_x_411) ;  /* 0xfffffe5c00c07947 */ /* 0x000fea000383ffff */
.L_x_51:
[----:B------:R-:W-:-:S07]  /*1c510*/  MOV R0, UR4 ;  /* 0x0000000400007c02 */ /* 0x000fce0008000f00 */
.L_x_412:
[----:B-1----:R1:W2:Y:S02]  /*1c520*/  SYNCS.PHASECHK.TRANS64.TRYWAIT P0, [R0+URZ+0x38020], R3 ;  /* 0x03802003000075a7 */ /* 0x0022a400080011ff */
[----:B--2---:R-:W-:Y:S05]  /*1c530*/  @!P0 NANOSLEEP.SYNCS 0x989680 ;  /* 0x009896800000895d */ /* 0x004fea0003900000 */
[----:B------:R-:W2:Y:S02]  /*1c540*/  @!P0 SYNCS.PHASECHK.TRANS64 P0, [R0+URZ+0x38020], R3 ;  /* 0x03802003000085a7 */ /* 0x000ea400080010ff */
[----:B--2---:R-:W-:Y:S05]  /*1c550*/  @!P0 BRA `(.L_x_412) ;  /* 0xfffffffc00f08947 */ /* 0x004fea000383ffff */
[----:B------:R-:W-:Y:S05]  /*1c560*/  BRA `(.L_x_413) ;  /* 0xfffffe6000e47947 */ /* 0x000fea000383ffff */
.L_x_53:
[----:B------:R-:W-:-:S07]  /*1c570*/  MOV R0, UR22 ;  /* 0x0000001600007c02 */ /* 0x000fce0008000f00 */
.L_x_414:
[----:B-1----:R1:W2:Y:S02]  /*1c580*/  SYNCS.PHASECHK.TRANS64.TRYWAIT P0, [R0+URZ+0x380a0], R3 ;  /* 0x0380a003000075a7 */ /* 0x0022a400080011ff */
[----:B--2---:R-:W-:Y:S05]  /*1c590*/  @!P0 NANOSLEEP.SYNCS 0x989680 ;  /* 0x009896800000895d */ /* 0x004fea0003900000 */
[----:B------:R-:W2:Y:S02]  /*1c5a0*/  @!P0 SYNCS.PHASECHK.TRANS64 P0, [R0+URZ+0x380a0], R3 ;  /* 0x0380a003000085a7 */ /* 0x000ea400080010ff */
[----:B--2---:R-:W-:Y:S05]  /*1c5b0*/  @!P0 BRA `(.L_x_414) ;  /* 0xfffffffc00f08947 */ /* 0x004fea000383ffff */
[----:B------:R-:W-:Y:S05]  /*1c5c0*/  BRA `(.L_x_415) ;  /* 0xfffffe6000f87947 */ /* 0x000fea000383ffff */
.L_x_55:
[----:B------:R-:W-:Y:S01]  /*1c5d0*/  IMAD.U32 R4, RZ, RZ, UR20 ;  /* 0x00000014ff047e24 */ /* 0x000fe2000f8e00ff */
[----:B------:R-:W-:-:S04]  /*1c5e0*/  MOV R5, UR22 ;  /* 0x0000001600057c02 */ /* 0x000fc80008000f00 */
[----:B------:R-:W-:-:S07]  /*1c5f0*/  SHF.L.U32 R4, R4, 0x1f, RZ ;  /* 0x0000001f04047819 */ /* 0x000fce00000006ff */
.L_x_416:
[----:B-1----:R1:W2:Y:S02]  /*1c600*/  SYNCS.PHASECHK.TRANS64.TRYWAIT P0, [R5+URZ+0x38058], R4 ;  /* 0x03805804050075a7 */ /* 0x0022a400080011ff */
[----:B--2---:R-:W-:Y:S05]  /*1c610*/  @!P0 NANOSLEEP.SYNCS 0x989680 ;  /* 0x009896800000895d */ /* 0x004fea0003900000 */
[----:B------:R-:W2:Y:S02]  /*1c620*/  @!P0 SYNCS.PHASECHK.TRANS64 P0, [R5+URZ+0x38058], R4 ;  /* 0x03805804050085a7 */ /* 0x000ea400080010ff */
[----:B--2---:R-:W-:Y:S05]  /*1c630*/  @!P0 BRA `(.L_x_416) ;  /* 0xfffffffc00f08947 */ /* 0x004fea000383ffff */
[----:B------:R-:W-:Y:S05]  /*1c640*/  BRA `(.L_x_417) ;  /* 0xfffffe6400007947 */ /* 0x000fea000383ffff */
.L_x_59:
[----:B------:R-:W-:Y:S07]  /*1c650*/  MOV R0, UR4 ;  /* 0x0000000400007c02 */ /* 0x000fee0008000f00 */
.L_x_418:
[----:B--2---:R2:W3:Y:S02]  /*1c660*/  SYNCS.PHASECHK.TRANS64.TRYWAIT P0, [R0+URZ+0x38020], R3 ;  /* 0x03802003000075a7 */ /* 0x0044e400080011ff */
[----:B---3--:R-:W-:Y:S05]  /*1c670*/  @!P0 NANOSLEEP.SYNCS 0x989680 ;  /* 0x009896800000895d */ /* 0x008fea0003900000 */
[----:B------:R-:W3:Y:S02]  /*1c680*/  @!P0 SYNCS.PHASECHK.TRANS64 P0, [R0+URZ+0x38020], R3 ;  /* 0x03802003000085a7 */ /* 0x000ee400080010ff */
[----:B---3--:R-:W-:Y:S05]  /*1c690*/  @!P0 BRA `(.L_x_418) ;  /* 0xfffffffc00f08947 */ /* 0x008fea000383ffff */
[----:B------:R-:W-:Y:S05]  /*1c6a0*/  BRA `(.L_x_419) ;  /* 0xfffffe6800887947 */ /* 0x000fea000383ffff */
.L_x_62:
[----:B------:R-:W-:Y:S07]  /*1c6b0*/  MOV R0, UR22 ;  /* 0x0000001600007c02 */ /* 0x000fee0008000f00 */
.L_x_420:
[----:B--2---:R2:W3:Y:S02]  /*1c6c0*/  SYNCS.PHASECHK.TRANS64.TRYWAIT P0, [R0+URZ+0x380a8], R3 ;  /* 0x0380a803000075a7 */ /* 0x0044e400080011ff */
[----:B---3--:R-:W-:Y:S05]  /*1c6d0*/  @!P0 NANOSLEEP.SYNCS 0x989680 ;  /* 0x009896800000895d */ /* 0x008fea0003900000 */
[----:B------:R-:W3:Y:S02]  /*1c6e0*/  @!P0 SYNCS.PHASECHK.TRANS64 P0, [R0+URZ+0x380a8], R3 ;  /* 0x0380a803000085a7 */ /* 0x000ee400080010ff */
[----:B---3--:R-:W-:Y:S05]  /*1c6f0*/  @!P0 BRA `(.L_x_420) ;  /* 0xfffffffc00f08947 */ /* 0x008fea000383ffff */
[----:B------:R-:W-:Y:S05]  /*1c700*/  BRA `(.L_x_421) ;  /* 0xfffffe7000207947 */ /* 0x000fea000383ffff */
.L_x_64:
[----:B------:R-:W-:Y:S07]  /*1c710*/  MOV R3, UR22 ;  /* 0x0000001600037c02 */ /* 0x000fee0008000f00 */
.L_x_422:
[----:B-1----:R1:W2:Y:S02]  /*1c720*/  SYNCS.PHASECHK.TRANS64.TRYWAIT P0, [R3+URZ+0x38068], R4 ;  /* 0x03806804030075a7 */ /* 0x0022a400080011ff */
[----:B--2---:R-:W-:Y:S05]  /*1c730*/  @!P0 NANOSLEEP.SYNCS 0x989680 ;  /* 0x009896800000895d */ /* 0x004fea0003900000 */
[----:B------:R-:W2:Y:S02]  /*1c740*/  @!P0 SYNCS.PHASECHK.TRANS64 P0, [R3+URZ+0x38068], R4 ;  /* 0x03806804030085a7 */ /* 0x000ea400080010ff */
[----:B--2---:R-:W-:Y:S05]  /*1c750*/  @!P0 BRA `(.L_x_422) ;  /* 0xfffffffc00f08947 */ /* 0x004fea000383ffff */
[----:B------:R-:W-:Y:S05]  /*1c760*/  BRA `(.L_x_423) ;  /* 0xfffffe7000287947 */ /* 0x000fea000383ffff */
.L_x_70:
[----:B------:R-:W-:Y:S07]  /*1c770*/  MOV R0, UR4 ;  /* 0x0000000400007c02 */ /* 0x000fee0008000f00 */
.L_x_424:
[----:B--2---:R2:W3:Y:S02]  /*1c780*/  SYNCS.PHASECHK.TRANS64.TRYWAIT P0, [R0+URZ+0x38020], R3 ;  /* 0x03802003000075a7 */ /* 0x0044e400080011ff */
[----:B---3--:R-:W-:Y:S05]  /*1c790*/  @!P0 NANOSLEEP.SYNCS 0x989680 ;  /* 0x009896800000895d */ /* 0x008fea0003900000 */
[----:B------:R-:W3:Y:S02]  /*1c7a0*/  @!P0 SYNCS.PHASECHK.TRANS64 P0, [R0+URZ+0x38020], R3 ;  /* 0x03802003000085a7 */ /* 0x000ee400080010ff */
[----:B---3--:R-:W-:Y:S05]  /*1c7b0*/  @!P0 BRA `(.L_x_424) ;  /* 0xfffffffc00f08947 */ /* 0x008fea000383ffff */
[----:B------:R-:W-:Y:S05]  /*1c7c0*/  BRA `(.L_x_425) ;  /* 0xfffffe7800f07947 */ /* 0x000fea000383ffff */
.L_x_72:
[----:B------:R-:W-:Y:S07]  /*1c7d0*/  MOV R0, UR22 ;  /* 0x0000001600007c02 */ /* 0x000fee0008000f00 */
.L_x_426:
[----:B-1----:R1:W2:Y:S02]  /*1c7e0*/  SYNCS.PHASECHK.TRANS64.TRYWAIT P0, [R0+URZ+0x380a0], R3 ;  /* 0x0380a003000075a7 */ /* 0x0022a400080011ff */
[----:B--2---:R-:W-:Y:S05]  /*1c7f0*/  @!P0 NANOSLEEP.SYNCS 0x989680 ;  /* 0x009896800000895d */ /* 0x004fea0003900000 */
[----:B------:R-:W2:Y:S02]  /*1c800*/  @!P0 SYNCS.PHASECHK.TRANS64 P0, [R0+URZ+0x380a0], R3 ;  /* 0x0380a003000085a7 */ /* 0x000ea400080010ff */
[----:B--2---:R-:W-:Y:S05]  /*1c810*/  @!P0 BRA `(.L_x_426) ;  /* 0xfffffffc00f08947 */ /* 0x004fea000383ffff */
[----:B------:R-:W-:Y:S05]  /*1c820*/  BRA `(.L_x_427) ;  /* 0xfffffe7c00047947 */ /* 0x000fea000383ffff */
.L_x_74:
[----:B------:R-:W-:Y:S01]  /*1c830*/  MOV R6, UR22 ;  /* 0x0000001600067c02 */ /* 0x000fe20008000f00 */
[----:B------:R-:W-:Y:S05]  /*1c840*/  IMAD.U32 R5, RZ, RZ, UR20 ;  /* 0x00000014ff057e24 */ /* 0x000fea000f8e00ff */
[----:B------:R-:W-:Y:S07]  /*1c850*/  SHF.L.U32 R5, R5, 0x1f, RZ ;  /* 0x0000001f05057819 */ /* 0x000fee00000006ff */
.L_x_428:
[----:B-1----:R1:W2:Y:S02]  /*1c860*/  SYNCS.PHASECHK.TRANS64.TRYWAIT P0, [R6+URZ+0x38058], R5 ;  /* 0x03805805060075a7 */ /* 0x0022a400080011ff */
[----:B--2---:R-:W-:Y:S05]  /*1c870*/  @!P0 NANOSLEEP.SYNCS 0x989680 ;  /* 0x009896800000895d */ /* 0x004fea0003900000 */
[----:B------:R-:W2:Y:S02]  /*1c880*/  @!P0 SYNCS.PHASECHK.TRANS64 P0, [R6+URZ+0x38058], R5 ;  /* 0x03805805060085a7 */ /* 0x000ea400080010ff */
[----:B--2---:R-:W-:Y:S05]  /*1c890*/  @!P0 BRA `(.L_x_428) ;  /* 0xfffffffc00f08947 */ /* 0x004fea000383ffff */
[----:B------:R-:W-:Y:S05]  /*1c8a0*/  BRA `(.L_x_429) ;  /* 0xfffffe7c00107947 */ /* 0x000fea000383ffff */
.L_x_82:
[----:B------:R-:W-:-:S07]  /*1c8b0*/  MOV R0, UR22 ;  /* 0x0000001600007c02 */ /* 0x000fce0008000f00 */
.L_x_430:
[----:B---3--:R3:W4:Y:S02]  /*1c8c0*/  SYNCS.PHASECHK.TRANS64.TRYWAIT P0, [R0+URZ+0x380a8], R3 ;  /* 0x0380a803000075a7 */ /* 0x00872400080011ff */
[----:B----4-:R-:W-:Y:S05]  /*1c8d0*/  @!P0 NANOSLEEP.SYNCS 0x989680 ;  /* 0x009896800000895d */ /* 0x010fea0003900000 */
[----:B------:R-:W4:Y:S02]  /*1c8e0*/  @!P0 SYNCS.PHASECHK.TRANS64 P0, [R0+URZ+0x380a8], R3 ;  /* 0x0380a803000085a7 */ /* 0x000f2400080010ff */
[----:B----4-:R-:W-:Y:S05]  /*1c8f0*/  @!P0 BRA `(.L_x_430) ;  /* 0xfffffffc00f08947 */ /* 0x010fea000383ffff */
[----:B------:R-:W-:Y:S05]  /*1c900*/  BRA `(.L_x_431) ;  /* 0xfffffe8000607947 */ /* 0x000fea000383ffff */
.L_x_84:
[----:B------:R-:W-:-:S07]  /*1c910*/  MOV R0, UR22 ;  /* 0x0000001600007c02 */ /* 0x000fce0008000f00 */
.L_x_432:
[----:B-1----:R1:W3:Y:S02]  /*1c920*/  SYNCS.PHASECHK.TRANS64.TRYWAIT P0, [R0+URZ+0x38068], R5 ;  /* 0x03806805000075a7 */ /* 0x0022e400080011ff */
[----:B---3--:R-:W-:Y:S05]  /*1c930*/  @!P0 NANOSLEEP.SYNCS 0x989680 ;  /* 0x009896800000895d */ /* 0x008fea0003900000 */
[----:B------:R-:W3:Y:S02]  /*1c940*/  @!P0 SYNCS.PHASECHK.TRANS64 P0, [R0+URZ+0x38068], R5 ;  /* 0x03806805000085a7 */ /* 0x000ee400080010ff */
[----:B---3--:R-:W-:Y:S05]  /*1c950*/  @!P0 BRA `(.L_x_432) ;  /* 0xfffffffc00f08947 */ /* 0x008fea000383ffff */
[----:B------:R-:W-:Y:S05]  /*1c960*/  BRA `(.L_x_433) ;  /* 0xfffffe8000687947 */ /* 0x000fea000383ffff */
.L_x_96:
[----:B-1----:R1:W2:Y:S02]  /*1c970*/  SYNCS.PHASECHK.TRANS64.TRYWAIT P0, [R16+URZ+0x380c0], R3 ;  /* 0x0380c003100075a7 */ /* 0x0022a400080011ff */
[----:B--2---:R-:W-:Y:S05]  /*1c980*/  @!P0 NANOSLEEP.SYNCS 0x989680 ;  /* 0x009896800000895d */ /* 0x004fea0003900000 */
[----:B------:R-:W2:Y:S02]  /*1c990*/  @!P0 SYNCS.PHASECHK.TRANS64 P0, [R16+URZ+0x380c0], R3 ;  /* 0x0380c003100085a7 */ /* 0x000ea400080010ff */
[----:B--2---:R-:W-:Y:S05]  /*1c9a0*/  @!P0 BRA `(.L_x_96) ;  /* 0xfffffffc00f08947 */ /* 0x004fea000383ffff */
[----:B------:R-:W-:Y:S05]  /*1c9b0*/  BRA `(.L_x_434) ;  /* 0xfffffe8800d87947 */ /* 0x000fea000383ffff */
.L_x_163:
[----:B-1----:R1:W3:Y:S02]  /*1c9c0*/  SYNCS.PHASECHK.TRANS64.TRYWAIT P0, [R0+URZ+0x380c8], R3 ;  /* 0x0380c803000075a7 */ /* 0x0022e400080011ff */
[----:B---3--:R-:W-:Y:S05]  /*1c9d0*/  @!P0 NANOSLEEP.SYNCS 0x989680 ;  /* 0x009896800000895d */ /* 0x008fea0003900000 */
[----:B------:R-:W3:Y:S02]  /*1c9e0*/  @!P0 SYNCS.PHASECHK.TRANS64 P0, [R0+URZ+0x380c8], R3 ;  /* 0x0380c803000085a7 */ /* 0x000ee400080010ff */
[----:B---3--:R-:W-:Y:S05]  /*1c9f0*/  @!P0 BRA `(.L_x_163) ;  /* 0xfffffffc00f08947 */ /* 0x008fea000383ffff */
[----:B------:R-:W-:Y:S05]  /*1ca00*/  BRA `(.L_x_435) ;  /* 0xfffffedc00dc7947 */ /* 0x000fea000383ffff */
.L_x_169:
[----:B-1----:R1:W2:Y:S02]  /*1ca10*/  SYNCS.PHASECHK.TRANS64.TRYWAIT P0, [R59+URZ+0x38070], R0 ;  /* 0x038070003b0075a7 */ /* 0x0022a400080011ff */
[----:B--2---:R-:W-:Y:S05]  /*1ca20*/  @!P0 NANOSLEEP.SYNCS 0x989680 ;  /* 0x009896800000895d */ /* 0x004fea0003900000 */
[----:B------:R-:W2:Y:S02]  /*1ca30*/  @!P0 SYNCS.PHASECHK.TRANS64 P0, [R59+URZ+0x38070], R0 ;  /* 0x038070003b0085a7 */ /* 0x000ea400080010ff */
[----:B--2---:R-:W-:Y:S05]  /*1ca40*/  @!P0 BRA `(.L_x_169) ;  /* 0xfffffffc00f08947 */ /* 0x004fea000383ffff */
[----:B------:R-:W-:Y:S05]  /*1ca50*/  BRA `(.L_x_436) ;  /* 0xfffffee000f87947 */ /* 0x000fea000383ffff */
.L_x_172:
[----:B--2---:R2:W3:Y:S02]  /*1ca60*/  SYNCS.PHASECHK.TRANS64.TRYWAIT P1, [R59+URZ+0x38080], R6 ;  /* 0x038080063b0075a7 */ /* 0x0044e400080211ff */
[----:B---3--:R-:W-:Y:S05]  /*1ca70*/  @!P1 NANOSLEEP.SYNCS 0x989680 ;  /* 0x009896800000995d */ /* 0x008fea0003900000 */
[----:B------:R-:W3:Y:S02]  /*1ca80*/  @!P1 SYNCS.PHASECHK.TRANS64 P1, [R59+URZ+0x38080], R6 ;  /* 0x038080063b0095a7 */ /* 0x000ee400080210ff */
[----:B---3--:R-:W-:Y:S05]  /*1ca90*/  @!P1 BRA `(.L_x_172) ;  /* 0xfffffffc00f09947 */ /* 0x008fea000383ffff */
[----:B------:R-:W-:Y:S05]  /*1caa0*/  BRA `(.L_x_437) ;  /* 0xfffffee400207947 */ /* 0x000fea000383ffff */
.L_x_175:
[----:B-1----:R1:W3:Y:S02]  /*1cab0*/  SYNCS.PHASECHK.TRANS64.TRYWAIT P0, [R59+URZ+0x38070], R0 ;  /* 0x038070003b0075a7 */ /* 0x0022e400080011ff */
[----:B---3--:R-:W-:Y:S05]  /*1cac0*/  @!P0 NANOSLEEP.SYNCS 0x989680 ;  /* 0x009896800000895d */ /* 0x008fea0003900000 */
[----:B------:R-:W3:Y:S02]  /*1cad0*/  @!P0 SYNCS.PHASECHK.TRANS64 P0, [R59+URZ+0x38070], R0 ;  /* 0x038070003b0085a7 */ /* 0x000ee400080010ff */
[----:B---3--:R-:W-:Y:S05]  /*1cae0*/  @!P0 BRA `(.L_x_175) ;  /* 0xfffffffc00f08947 */ /* 0x008fea000383ffff */
[----:B------:R-:W-:Y:S05]  /*1caf0*/  BRA `(.L_x_438) ;  /* 0xfffffee4006c7947 */ /* 0x000fea000383ffff */
.L_x_177:
[----:B-1----:R1:W3:Y:S02]  /*1cb00*/  SYNCS.PHASECHK.TRANS64.TRYWAIT P0, [R59+URZ+0x38090], R0 ;  /* 0x038090003b0075a7 */ /* 0x0022e400080011ff */
[----:B---3--:R-:W-:Y:S05]  /*1cb10*/  @!P0 NANOSLEEP.SYNCS 0x989680 ;  /* 0x009896800000895d */ /* 0x008fea0003900000 */
[----:B------:R-:W3:Y:S02]  /*1cb20*/  @!P0 SYNCS.PHASECHK.TRANS64 P0, [R59+URZ+0x38090], R0 ;  /* 0x038090003b0085a7 */ /* 0x000ee400080010ff */
[----:B---3--:R-:W-:Y:S05]  /*1cb30*/  @!P0 BRA `(.L_x_177) ;  /* 0xfffffffc00f08947 */ /* 0x008fea000383ffff */
[----:B------:R-:W-:Y:S05]  /*1cb40*/  BRA `(.L_x_439) ;  /* 0xfffffee400b47947 */ /* 0x000fea000383ffff */
.L_x_196:
[----:B------:R1:W1:Y:S02]  /*1cb50*/  SYNCS.PHASECHK.TRANS64.TRYWAIT P0, [R59+URZ+0x38080], R0 ;  /* 0x038080003b0075a7 */ /* 0x00026400080011ff */
[----:B-1----:R-:W-:Y:S05]  /*1cb60*/  @!P0 NANOSLEEP.SYNCS 0x989680 ;  /* 0x009896800000895d */ /* 0x002fea0003900000 */
[----:B------:R-:W1:Y:S02]  /*1cb70*/  @!P0 SYNCS.PHASECHK.TRANS64 P0, [R59+URZ+0x38080], R0 ;  /* 0x038080003b0085a7 */ /* 0x000e6400080010ff */
[----:B-1----:R-:W-:Y:S05]  /*1cb80*/  @!P0 BRA `(.L_x_196) ;  /* 0xfffffffc00f08947 */ /* 0x002fea000383ffff */
[----:B------:R-:W-:Y:S05]  /*1cb90*/  BRA `(.L_x_440) ;  /* 0xfffffef800187947 */ /* 0x000fea000383ffff */
.L_x_198:
[----:B-1----:R1:W3:Y:S02]  /*1cba0*/  SYNCS.PHASECHK.TRANS64.TRYWAIT P0, [R59+URZ+0x38098], R0 ;  /* 0x038098003b0075a7 */ /* 0x0022e400080011ff */
[----:B---3--:R-:W-:Y:S05]  /*1cbb0*/  @!P0 NANOSLEEP.SYNCS 0x989680 ;  /* 0x009896800000895d */ /* 0x008fea0003900000 */
[----:B------:R-:W3:Y:S02]  /*1cbc0*/  @!P0 SYNCS.PHASECHK.TRANS64 P0, [R59+URZ+0x38098], R0 ;  /* 0x038098003b0085a7 */ /* 0x000ee400080010ff */
[----:B---3--:R-:W-:Y:S05]  /*1cbd0*/  @!P0 BRA `(.L_x_198) ;  /* 0xfffffffc00f08947 */ /* 0x008fea000383ffff */
[----:B------:R-:W-:Y:S05]  /*1cbe0*/  BRA `(.L_x_441) ;  /* 0xfffffef8005c7947 */ /* 0x000fea000383ffff */
.L_x_219:
[----:B---3--:R3:W1:Y:S02]  /*1cbf0*/  SYNCS.PHASECHK.TRANS64.TRYWAIT P0, [R59+URZ+0x38070], R4 ;  /* 0x038070043b0075a7 */ /* 0x00866400080011ff */
[----:B-1----:R-:W-:Y:S05]  /*1cc00*/  @!P0 NANOSLEEP.SYNCS 0x989680 ;  /* 0x009896800000895d */ /* 0x002fea0003900000 */
[----:B------:R-:W1:Y:S02]  /*1cc10*/  @!P0 SYNCS.PHASECHK.TRANS64 P0, [R59+URZ+0x38070], R4 ;  /* 0x038070043b0085a7 */ /* 0x000e6400080010ff */
[----:B-1----:R-:W-:Y:S05]  /*1cc20*/  @!P0 BRA `(.L_x_219) ;  /* 0xfffffffc00f08947 */ /* 0x002fea000383ffff */
[----:B------:R-:W-:Y:S05]  /*1cc30*/  BRA `(.L_x_442) ;  /* 0xffffff0800e47947 */ /* 0x000fea000383ffff */
.L_x_222:
[----:B------:R1:W1:Y:S02]  /*1cc40*/  SYNCS.PHASECHK.TRANS64.TRYWAIT P0, [R59+URZ+0x38090], R0 ;  /* 0x038090003b0075a7 */ /* 0x00026400080011ff */
[----:B-1----:R-:W-:Y:S05]  /*1cc50*/  @!P0 NANOSLEEP.SYNCS 0x989680 ;  /* 0x009896800000895d */ /* 0x002fea0003900000 */
[----:B------:R-:W1:Y:S02]  /*1cc60*/  @!P0 SYNCS.PHASECHK.TRANS64 P0, [R59+URZ+0x38090], R0 ;  /* 0x038090003b0085a7 */ /* 0x000e6400080010ff */
[----:B-1----:R-:W-:Y:S05]  /*1cc70*/  @!P0 BRA `(.L_x_222) ;  /* 0xfffffffc00f08947 */ /* 0x002fea000383ffff */
[----:B------:R-:W-:Y:S05]  /*1cc80*/  BRA `(.L_x_443) ;  /* 0xffffff0c00087947 */ /* 0x000fea000383ffff */
.L_x_225:
[----:B------:R1:W1:Y:S02]  /*1cc90*/  SYNCS.PHASECHK.TRANS64.TRYWAIT P0, [R59+URZ+0x380c0], R0 ;  /* 0x0380c0003b0075a7 */ /* 0x00026400080011ff */
[----:B-1----:R-:W-:Y:S05]  /*1cca0*/  @!P0 NANOSLEEP.SYNCS 0x989680 ;  /* 0x009896800000895d */ /* 0x002fea0003900000 */
[----:B------:R-:W1:Y:S02]  /*1ccb0*/  @!P0 SYNCS.PHASECHK.TRANS64 P0, [R59+URZ+0x380c0], R0 ;  /* 0x0380c0003b0085a7 */ /* 0x000e6400080010ff */
[----:B-1----:R-:W-:Y:S05]  /*1ccc0*/  @!P0 BRA `(.L_x_225) ;  /* 0xfffffffc00f08947 */ /* 0x002fea000383ffff */
[----:B------:R-:W-:Y:S05]  /*1ccd0*/  BRA `(.L_x_444) ;  /* 0xffffff0c00147947 */ /* 0x000fea000383ffff */
.L_x_239:
[----:B-1----:R1:W2:Y:S02]  /*1cce0*/  SYNCS.PHASECHK.TRANS64.TRYWAIT P0, [R59+URZ+0x38080], R4 ;  /* 0x038080043b0075a7 */ /* 0x0022a400080011ff */
[----:B--2---:R-:W-:Y:S05]  /*1ccf0*/  @!P0 NANOSLEEP.SYNCS 0x989680 ;  /* 0x009896800000895d */ /* 0x004fea0003900000 */
[----:B------:R-:W2:Y:S02]  /*1cd00*/  @!P0 SYNCS.PHASECHK.TRANS64 P0, [R59+URZ+0x38080], R4 ;  /* 0x038080043b0085a7 */ /* 0x000ea400080010ff */
[----:B--2---:R-:W-:Y:S05]  /*1cd10*/  @!P0 BRA `(.L_x_239) ;  /* 0xfffffffc00f08947 */ /* 0x004fea000383ffff */
[----:B------:R-:W-:Y:S05]  /*1cd20*/  BRA `(.L_x_445) ;  /* 0xffffff2c00407947 */ /* 0x000fea000383ffff */
.L_x_242:
[----:B------:R1:W1:Y:S02]  /*1cd30*/  SYNCS.PHASECHK.TRANS64.TRYWAIT P0, [R59+URZ+0x38098], R0 ;  /* 0x038098003b0075a7 */ /* 0x00026400080011ff */
[----:B-1----:R-:W-:Y:S05]  /*1cd40*/  @!P0 NANOSLEEP.SYNCS 0x989680 ;  /* 0x009896800000895d */ /* 0x002fea0003900000 */
[----:B------:R-:W1:Y:S02]  /*1cd50*/  @!P0 SYNCS.PHASECHK.TRANS64 P0, [R59+URZ+0x38098], R0 ;  /* 0x038098003b0085a7 */ /* 0x000e6400080010ff */
[----:B-1----:R-:W-:Y:S05]  /*1cd60*/  @!P0 BRA `(.L_x_242) ;  /* 0xfffffffc00f08947 */ /* 0x002fea000383ffff */
[----:B------:R-:W-:Y:S05]  /*1cd70*/  BRA `(.L_x_446) ;  /* 0xffffff2c00647947 */ /* 0x000fea000383ffff */
.L_x_245:
[----:B------:R1:W1:Y:S02]  /*1cd80*/  SYNCS.PHASECHK.TRANS64.TRYWAIT P0, [R59+URZ+0x380c8], R0 ;  /* 0x0380c8003b0075a7 */ /* 0x00026400080011ff */
[----:B-1----:R-:W-:Y:S05]  /*1cd90*/  @!P0 NANOSLEEP.SYNCS 0x989680 ;  /* 0x009896800000895d */ /* 0x002fea0003900000 */
[----:B------:R-:W1:Y:S02]  /*1cda0*/  @!P0 SYNCS.PHASECHK.TRANS64 P0, [R59+URZ+0x380c8], R0 ;  /* 0x0380c8003b0085a7 */ /* 0x000e6400080010ff */
[----:B-1----:R-:W-:Y:S05]  /*1cdb0*/  @!P0 BRA `(.L_x_245) ;  /* 0xfffffffc00f08947 */ /* 0x002fea000383ffff */
[----:B------:R-:W-:Y:S05]  /*1cdc0*/  BRA `(.L_x_447) ;  /* 0xffffff2c00707947 */ /* 0x000fea000383ffff */
.L_x_261:
[----:B------:R-:W-:-:S07]  /*1cdd0*/  MOV R0, UR4 ;  /* 0x0000000400007c02 */ /* 0x000fce0008000f00 */
.L_x_448:
[----:B-1----:R1:W2:Y:S02]  /*1cde0*/  SYNCS.PHASECHK.TRANS64.TRYWAIT P0, [R0+URZ], R3 ;  /* 0x00000003000075a7 */ /* 0x0022a400080011ff */
[----:B--2---:R-:W-:Y:S05]  /*1cdf0*/  @!P0 NANOSLEEP.SYNCS 0x989680 ;  /* 0x009896800000895d */ /* 0x004fea0003900000 */
[----:B------:R-:W2:Y:S02]  /*1ce00*/  @!P0 SYNCS.PHASECHK.TRANS64 P0, [R0+URZ], R3 ;  /* 0x00000003000085a7 */ /* 0x000ea400080010ff */
[----:B--2---:R-:W-:Y:S05]  /*1ce10*/  @!P0 BRA `(.L_x_448) ;  /* 0xfffffffc00f08947 */ /* 0x004fea000383ffff */
[----:B------:R-:W-:Y:S05]  /*1ce20*/  BRA `(.L_x_449) ;  /* 0xffffff50004c7947 */ /* 0x000fea000383ffff */
.L_x_264:
[----:B------:R-:W-:-:S07]  /*1ce30*/  MOV R0, UR4 ;  /* 0x0000000400007c02 */ /* 0x000fce0008000f00 */
.L_x_450:
[----:B-1----:R1:W3:Y:S02]  /*1ce40*/  SYNCS.PHASECHK.TRANS64.TRYWAIT P1, [R0+URZ], R3 ;  /* 0x00000003000075a7 */ /* 0x0022e400080211ff */
[----:B---3--:R-:W-:Y:S05]  /*1ce50*/  @!P1 NANOSLEEP.SYNCS 0x989680 ;  /* 0x009896800000995d */ /* 0x008fea0003900000 */
[----:B------:R-:W3:Y:S02]  /*1ce60*/  @!P1 SYNCS.PHASECHK.TRANS64 P1, [R0+URZ], R3 ;  /* 0x00000003000095a7 */ /* 0x000ee400080210ff */
[----:B---3--:R-:W-:Y:S05]  /*1ce70*/  @!P1 BRA `(.L_x_450) ;  /* 0xfffffffc00f09947 */ /* 0x008fea000383ffff */
[----:B------:R-:W-:Y:S05]  /*1ce80*/  BRA `(.L_x_451) ;  /* 0xffffff5000cc7947 */ /* 0x000fea000383ffff */
.L_x_271:
[----:B-1----:R-:W-:-:S04]  /*1ce90*/  MOV R4, UR48 ;  /* 0x0000003000047c02 */ /* 0x002fc80008000f00 */
[----:B------:R1:W2:Y:S03]  /*1cea0*/  SYNCS.PHASECHK.TRANS64.TRYWAIT P5, [R4+URZ], R3 ;  /* 0x00000003040075a7 */ /* 0x0002a600080a11ff */
[----:B--2---:R-:W-:Y:S05]  /*1ceb0*/  @!P5 NANOSLEEP.SYNCS 0x989680 ;  /* 0x009896800000d95d */ /* 0x004fea0003900000 */
[----:B------:R-:W2:Y:S02]  /*1cec0*/  @!P5 SYNCS.PHASECHK.TRANS64 P5, [R4+URZ], R3 ;  /* 0x000000030400d5a7 */ /* 0x000ea400080a10ff */
[----:B--2---:R-:W-:Y:S05]  /*1ced0*/  @!P5 BRA `(.L_x_271) ;  /* 0xfffffffc00ecd947 */ /* 0x004fea000383ffff */
[----:B------:R-:W-:Y:S05]  /*1cee0*/  BRA `(.L_x_452) ;  /* 0xffffff6000047947 */ /* 0x000fea000383ffff */
.L_x_276:
[----:B------:R-:W-:-:S07]  /*1cef0*/  MOV R5, UR4 ;  /* 0x0000000400057c02 */ /* 0x000fce0008000f00 */
.L_x_453:
[----:B---3--:R3:W4:Y:S02]  /*1cf00*/  SYNCS.PHASECHK.TRANS64.TRYWAIT P2, [R5+URZ], R0 ;  /* 0x00000000050075a7 */ /* 0x00872400080411ff */
[----:B----4-:R-:W-:Y:S05]  /*1cf10*/  @!P2 NANOSLEEP.SYNCS 0x989680 ;  /* 0x009896800000a95d */ /* 0x010fea0003900000 */
[----:B------:R-:W4:Y:S02]  /*1cf20*/  @!P2 SYNCS.PHASECHK.TRANS64 P2, [R5+URZ], R0 ;  /* 0x000000000500a5a7 */ /* 0x000f2400080410ff */
[----:B----4-:R-:W-:Y:S05]  /*1cf30*/  @!P2 BRA `(.L_x_453) ;  /* 0xfffffffc00f0a947 */ /* 0x010fea000383ffff */
[----:B------:R-:W-:Y:S05]  /*1cf40*/  BRA `(.L_x_454) ;  /* 0xffffff8c009c7947 */ /* 0x000fea000383ffff */
.L_x_281:
[----:B------:R-:W-:-:S07]  /*1cf50*/  MOV R3, UR4 ;  /* 0x0000000400037c02 */ /* 0x000fce0008000f00 */
.L_x_455:
[----:B-1----:R1:W2:Y:S02]  /*1cf60*/  SYNCS.PHASECHK.TRANS64.TRYWAIT P1, [R3+URZ], R0 ;  /* 0x00000000030075a7 */ /* 0x0022a400080211ff */
[----:B--2---:R-:W-:Y:S05]  /*1cf70*/  @!P1 NANOSLEEP.SYNCS 0x989680 ;  /* 0x009896800000995d */ /* 0x004fea0003900000 */
[----:B------:R-:W2:Y:S02]  /*1cf80*/  @!P1 SYNCS.PHASECHK.TRANS64 P1, [R3+URZ], R0 ;  /* 0x00000000030095a7 */ /* 0x000ea400080210ff */
[----:B--2---:R-:W-:Y:S05]  /*1cf90*/  @!P1 BRA `(.L_x_455) ;  /* 0xfffffffc00f09947 */ /* 0x004fea000383ffff */
[----:B------:R-:W-:Y:S05]  /*1cfa0*/  BRA `(.L_x_456) ;  /* 0xffffff9000fc7947 */ /* 0x000fea000383ffff */
.L_x_286:
[----:B------:R-:W-:-:S07]  /*1cfb0*/  MOV R0, UR5 ;  /* 0x0000000500007c02 */ /* 0x000fce0008000f00 */
.L_x_457:
[----:B-1----:R1:W3:Y:S02]  /*1cfc0*/  SYNCS.PHASECHK.TRANS64.TRYWAIT P0, [R0+URZ], R3 ;  /* 0x00000003000075a7 */ /* 0x0022e400080011ff */
[----:B---3--:R-:W-:Y:S05]  /*1cfd0*/  @!P0 NANOSLEEP.SYNCS 0x989680 ;  /* 0x009896800000895d */ /* 0x008fea0003900000 */
[----:B------:R-:W3:Y:S02]  /*1cfe0*/  @!P0 SYNCS.PHASECHK.TRANS64 P0, [R0+URZ], R3 ;  /* 0x00000003000085a7 */ /* 0x000ee400080010ff */
[----:B---3--:R-:W-:Y:S05]  /*1cff0*/  @!P0 BRA `(.L_x_457) ;  /* 0xfffffffc00f08947 */ /* 0x008fea000383ffff */
[----:B------:R-:W-:Y:S05]  /*1d000*/  BRA `(.L_x_458) ;  /* 0xffffff9400a47947 */ /* 0x000fea000383ffff */
.L_x_292:
[----:B------:R-:W-:-:S07]  /*1d010*/  MOV R0, UR8 ;  /* 0x0000000800007c02 */ /* 0x000fce0008000f00 */
.L_x_459:
[----:B-1----:R1:W2:Y:S02]  /*1d020*/  SYNCS.PHASECHK.TRANS64.TRYWAIT P1, [R0+URZ+0x38010], R5 ;  /* 0x03801005000075a7 */ /* 0x0022a400080211ff */
[----:B--2---:R-:W-:Y:S05]  /*1d030*/  @!P1 NANOSLEEP.SYNCS 0x989680 ;  /* 0x009896800000995d */ /* 0x004fea0003900000 */
[----:B------:R-:W2:Y:S02]  /*1d040*/  @!P1 SYNCS.PHASECHK.TRANS64 P1, [R0+URZ+0x38010], R5 ;  /* 0x03801005000095a7 */ /* 0x000ea400080210ff */
[----:B--2---:R-:W-:Y:S05]  /*1d050*/  @!P1 BRA `(.L_x_459) ;  /* 0xfffffffc00f09947 */ /* 0x004fea000383ffff */
[----:B------:R-:W-:Y:S05]  /*1d060*/  BRA `(.L_x_460) ;  /* 0xffffff9c004c7947 */ /* 0x000fea000383ffff */
.L_x_298:
[----:B------:R-:W-:-:S07]  /*1d070*/  MOV R0, UR25 ;  /* 0x0000001900007c02 */ /* 0x000fce0008000f00 */
.L_x_461:
[----:B-1----:R1:W2:Y:S02]  /*1d080*/  SYNCS.PHASECHK.TRANS64.TRYWAIT P1, [R0+URZ+0x38038], R3 ;  /* 0x03803803000075a7 */ /* 0x0022a400080211ff */
[----:B--2---:R-:W-:Y:S05]  /*1d090*/  @!P1 NANOSLEEP.SYNCS 0x989680 ;  /* 0x009896800000995d */ /* 0x004fea0003900000 */
[----:B------:R-:W2:Y:S02]  /*1d0a0*/  @!P1 SYNCS.PHASECHK.TRANS64 P1, [R0+URZ+0x38038], R3 ;  /* 0x03803803000095a7 */ /* 0x000ea400080210ff */
[----:B--2---:R-:W-:Y:S05]  /*1d0b0*/  @!P1 BRA `(.L_x_461) ;  /* 0xfffffffc00f09947 */ /* 0x004fea000383ffff */
[----:B------:R-:W-:Y:S05]  /*1d0c0*/  BRA `(.L_x_462) ;  /* 0xffffff9c00c07947 */ /* 0x000fea000383ffff */
.L_x_304:
[----:B-1----:R-:W-:-:S07]  /*1d0d0*/  MOV R0, UR8 ;  /* 0x0000000800007c02 */ /* 0x002fce0008000f00 */
.L_x_463:
[----:B-1----:R1:W2:Y:S02]  /*1d0e0*/  SYNCS.PHASECHK.TRANS64.TRYWAIT P1, [R0+URZ+0x38018], R5 ;  /* 0x03801805000075a7 */ /* 0x0022a400080211ff */
[----:B--2---:R-:W-:Y:S05]  /*1d0f0*/  @!P1 NANOSLEEP.SYNCS 0x989680 ;  /* 0x009896800000995d */ /* 0x004fea0003900000 */
[----:B------:R-:W2:Y:S02]  /*1d100*/  @!P1 SYNCS.PHASECHK.TRANS64 P1, [R0+URZ+0x38018], R5 ;  /* 0x03801805000095a7 */ /* 0x000ea400080210ff */
[----:B--2---:R-:W-:Y:S05]  /*1d110*/  @!P1 BRA `(.L_x_463) ;  /* 0xfffffffc00f09947 */ /* 0x004fea000383ffff */
[----:B------:R-:W-:Y:S05]  /*1d120*/  BRA `(.L_x_464) ;  /* 0xffffffa000407947 */ /* 0x000fea000383ffff */
.L_x_310:
[----:B------:R-:W-:-:S07]  /*1d130*/  MOV R0, UR25 ;  /* 0x0000001900007c02 */ /* 0x000fce0008000f00 */
.L_x_465:
[----:B-1----:R1:W2:Y:S02]  /*1d140*/  SYNCS.PHASECHK.TRANS64.TRYWAIT P1, [R0+URZ+0x38038], R3 ;  /* 0x03803803000075a7 */ /* 0x0022a400080211ff */
[----:B--2---:R-:W-:Y:S05]  /*1d150*/  @!P1 NANOSLEEP.SYNCS 0x989680 ;  /* 0x009896800000995d */ /* 0x004fea0003900000 */
[----:B------:R-:W2:Y:S02]  /*1d160*/  @!P1 SYNCS.PHASECHK.TRANS64 P1, [R0+URZ+0x38038], R3 ;  /* 0x03803803000095a7 */ /* 0x000ea400080210ff */
[----:B--2---:R-:W-:Y:S05]  /*1d170*/  @!P1 BRA `(.L_x_465) ;  /* 0xfffffffc00f09947 */ /* 0x004fea000383ffff */
[----:B------:R-:W-:Y:S05]  /*1d180*/  BRA `(.L_x_466) ;  /* 0xffffffa000bc7947 */ /* 0x000fea000383ffff */
.L_x_316:
[----:B------:R-:W-:-:S07]  /*1d190*/  MOV R0, UR25 ;  /* 0x0000001900007c02 */ /* 0x000fce0008000f00 */
.L_x_467:
[----:B-1----:R1:W2:Y:S02]  /*1d1a0*/  SYNCS.PHASECHK.TRANS64.TRYWAIT P1, [R0+URZ+0x38038], R3 ;  /* 0x03803803000075a7 */ /* 0x0022a400080211ff */
[----:B--2---:R-:W-:Y:S05]  /*1d1b0*/  @!P1 NANOSLEEP.SYNCS 0x989680 ;  /* 0x009896800000995d */ /* 0x004fea0003900000 */
[----:B------:R-:W2:Y:S02]  /*1d1c0*/  @!P1 SYNCS.PHASECHK.TRANS64 P1, [R0+URZ+0x38038], R3 ;  /* 0x03803803000095a7 */ /* 0x000ea400080210ff */
[----:B--2---:R-:W-:Y:S05]  /*1d1d0*/  @!P1 BRA `(.L_x_467) ;  /* 0xfffffffc00f09947 */ /* 0x004fea000383ffff */
[----:B------:R-:W-:Y:S05]  /*1d1e0*/  BRA `(.L_x_468) ;  /* 0xffffffa400907947 */ /* 0x000fea000383ffff */
.L_x_321:
[----:B------:R-:W-:-:S07]  /*1d1f0*/  MOV R0, UR25 ;  /* 0x0000001900007c02 */ /* 0x000fce0008000f00 */
.L_x_469:
[----:B-1----:R1:W2:Y:S02]  /*1d200*/  SYNCS.PHASECHK.TRANS64.TRYWAIT P1, [R0+URZ+0x38038], R3 ;  /* 0x03803803000075a7 */ /* 0x0022a400080211ff */
[----:B--2---:R-:W-:Y:S05]  /*1d210*/  @!P1 NANOSLEEP.SYNCS 0x989680 ;  /* 0x009896800000995d */ /* 0x004fea0003900000 */
[----:B------:R-:W2:Y:S02]  /*1d220*/  @!P1 SYNCS.PHASECHK.TRANS64 P1, [R0+URZ+0x38038], R3 ;  /* 0x03803803000095a7 */ /* 0x000ea400080210ff */
[----:B--2---:R-:W-:Y:S05]  /*1d230*/  @!P1 BRA `(.L_x_469) ;  /* 0xfffffffc00f09947 */ /* 0x004fea000383ffff */
[----:B------:R-:W-:Y:S05]  /*1d240*/  BRA `(.L_x_470) ;  /* 0xffffffa800207947 */ /* 0x000fea000383ffff */
.L_x_326:
[----:B------:R-:W-:-:S07]  /*1d250*/  MOV R0, UR25 ;  /* 0x0000001900007c02 */ /* 0x000fce0008000f00 */
.L_x_471:
[----:B-1----:R1:W2:Y:S02]  /*1d260*/  SYNCS.PHASECHK.TRANS64.TRYWAIT P1, [R0+URZ+0x38038], R3 ;  /* 0x03803803000075a7 */ /* 0x0022a400080211ff */
[----:B--2---:R-:W-:Y:S05]  /*1d270*/  @!P1 NANOSLEEP.SYNCS 0x989680 ;  /* 0x009896800000995d */ /* 0x004fea0003900000 */
[----:B------:R-:W2:Y:S02]  /*1d280*/  @!P1 SYNCS.PHASECHK.TRANS64 P1, [R0+URZ+0x38038], R3 ;  /* 0x03803803000095a7 */ /* 0x000ea400080210ff */
[----:B--2---:R-:W-:Y:S05]  /*1d290*/  @!P1 BRA `(.L_x_471) ;  /* 0xfffffffc00f09947 */ /* 0x004fea000383ffff */
[----:B------:R-:W-:Y:S05]  /*1d2a0*/  BRA `(.L_x_472) ;  /* 0xffffffa800a47947 */ /* 0x000fea000383ffff */
.L_x_331:
[----:B------:R-:W-:-:S07]  /*1d2b0*/  MOV R0, UR25 ;  /* 0x0000001900007c02 */ /* 0x000fce0008000f00 */
.L_x_473:
[----:B-1----:R1:W2:Y:S02]  /*1d2c0*/  SYNCS.PHASECHK.TRANS64.TRYWAIT P1, [R0+URZ+0x38038], R3 ;  /* 0x03803803000075a7 */ /* 0x0022a400080211ff */
[----:B--2---:R-:W-:Y:S05]  /*1d2d0*/  @!P1 NANOSLEEP.SYNCS 0x989680 ;  /* 0x009896800000995d */ /* 0x004fea0003900000 */
[----:B------:R-:W2:Y:S02]  /*1d2e0*/  @!P1 SYNCS.PHASECHK.TRANS64 P1, [R0+URZ+0x38038], R3 ;  /* 0x03803803000095a7 */ /* 0x000ea400080210ff */
[----:B--2---:R-:W-:Y:S05]  /*1d2f0*/  @!P1 BRA `(.L_x_473) ;  /* 0xfffffffc00f09947 */ /* 0x004fea000383ffff */
[----:B------:R-:W-:Y:S05]  /*1d300*/  BRA `(.L_x_474) ;  /* 0xffffffac00287947 */ /* 0x000fea000383ffff */
.L_x_336:
[----:B------:R-:W-:-:S07]  /*1d310*/  MOV R0, UR25 ;  /* 0x0000001900007c02 */ /* 0x000fce0008000f00 */
.L_x_475:
[----:B-1----:R1:W2:Y:S02]  /*1d320*/  SYNCS.PHASECHK.TRANS64.TRYWAIT P1, [R0+URZ+0x38038], R3 ;  /* 0x03803803000075a7 */ /* 0x0022a400080211ff */
[----:B--2---:R-:W-:Y:S05]  /*1d330*/  @!P1 NANOSLEEP.SYNCS 0x989680 ;  /* 0x009896800000995d */ /* 0x004fea0003900000 */
[----:B------:R-:W2:Y:S02]  /*1d340*/  @!P1 SYNCS.PHASECHK.TRANS64 P1, [R0+URZ+0x38038], R3 ;  /* 0x03803803000095a7 */ /* 0x000ea400080210ff */
[----:B--2---:R-:W-:Y:S05]  /*1d350*/  @!P1 BRA `(.L_x_475) ;  /* 0xfffffffc00f09947 */ /* 0x004fea000383ffff */
[----:B------:R-:W-:Y:S05]  /*1d360*/  BRA `(.L_x_476) ;  /* 0xffffffac00ac7947 */ /* 0x000fea000383ffff */
.L_x_341:
[----:B------:R-:W-:-:S07]  /*1d370*/  MOV R0, UR25 ;  /* 0x0000001900007c02 */ /* 0x000fce0008000f00 */
.L_x_477:
[----:B-1----:R1:W2:Y:S02]  /*1d380*/  SYNCS.PHASECHK.TRANS64.TRYWAIT P1, [R0+URZ+0x38038], R3 ;  /* 0x03803803000075a7 */ /* 0x0022a400080211ff */
[----:B--2---:R-:W-:Y:S05]  /*1d390*/  @!P1 NANOSLEEP.SYNCS 0x989680 ;  /* 0x009896800000995d */ /* 0x004fea0003900000 */
[----:B------:R-:W2:Y:S02]  /*1d3a0*/  @!P1 SYNCS.PHASECHK.TRANS64 P1, [R0+URZ+0x38038], R3 ;  /* 0x03803803000095a7 */ /* 0x000ea400080210ff */
[----:B--2---:R-:W-:Y:S05]  /*1d3b0*/  @!P1 BRA `(.L_x_477) ;  /* 0xfffffffc00f09947 */ /* 0x004fea000383ffff */
[----:B------:R-:W-:Y:S05]  /*1d3c0*/  BRA `(.L_x_478) ;  /* 0xffffffb000307947 */ /* 0x000fea000383ffff */
.L_x_346:
[----:B------:R-:W-:-:S07]  /*1d3d0*/  MOV R0, UR25 ;  /* 0x0000001900007c02 */ /* 0x000fce0008000f00 */
.L_x_479:
[----:B-1----:R1:W2:Y:S02]  /*1d3e0*/  SYNCS.PHASECHK.TRANS64.TRYWAIT P1, [R0+URZ+0x38038], R3 ;  /* 0x03803803000075a7 */ /* 0x0022a400080211ff */
[----:B--2---:R-:W-:Y:S05]  /*1d3f0*/  @!P1 NANOSLEEP.SYNCS 0x989680 ;  /* 0x009896800000995d */ /* 0x004fea0003900000 */
[----:B------:R-:W2:Y:S02]  /*1d400*/  @!P1 SYNCS.PHASECHK.TRANS64 P1, [R0+URZ+0x38038], R3 ;  /* 0x03803803000095a7 */ /* 0x000ea400080210ff */
[----:B--2---:R-:W-:Y:S05]  /*1d410*/  @!P1 BRA `(.L_x_479) ;  /* 0xfffffffc00f09947 */ /* 0x004fea000383ffff */
[----:B------:R-:W-:Y:S05]  /*1d420*/  BRA `(.L_x_480) ;  /* 0xffffffb000b87947 */ /* 0x000fea000383ffff */
.L_x_351:
[----:B------:R-:W-:-:S07]  /*1d430*/  MOV R0, UR25 ;  /* 0x0000001900007c02 */ /* 0x000fce0008000f00 */
.L_x_481:
[----:B-1----:R1:W2:Y:S02]  /*1d440*/  SYNCS.PHASECHK.TRANS64.TRYWAIT P1, [R0+URZ+0x38038], R3 ;  /* 0x03803803000075a7 */ /* 0x0022a400080211ff */
[----:B--2---:R-:W-:Y:S05]  /*1d450*/  @!P1 NANOSLEEP.SYNCS 0x989680 ;  /* 0x009896800000995d */ /* 0x004fea0003900000 */
[----:B------:R-:W2:Y:S02]  /*1d460*/  @!P1 SYNCS.PHASECHK.TRANS64 P1, [R0+URZ+0x38038], R3 ;  /* 0x03803803000095a7 */ /* 0x000ea400080210ff */
[----:B--2---:R-:W-:Y:S05]  /*1d470*/  @!P1 BRA `(.L_x_481) ;  /* 0xfffffffc00f09947 */ /* 0x004fea000383ffff */
[----:B------:R-:W-:Y:S05]  /*1d480*/  BRA `(.L_x_482) ;  /* 0xffffffb4003c7947 */ /* 0x000fea000383ffff */
.L_x_357:
[----:B------:R-:W-:-:S07]  /*1d490*/  MOV R0, UR25 ;  /* 0x0000001900007c02 */ /* 0x000fce0008000f00 */
.L_x_483:
[----:B-1----:R1:W2:Y:S02]  /*1d4a0*/  SYNCS.PHASECHK.TRANS64.TRYWAIT P1, [R0+URZ+0x38038], R3 ;  /* 0x03803803000075a7 */ /* 0x0022a400080211ff */
[----:B--2---:R-:W-:Y:S05]  /*1d4b0*/  @!P1 NANOSLEEP.SYNCS 0x989680 ;  /* 0x009896800000995d */ /* 0x004fea0003900000 */
[----:B------:R-:W2:Y:S02]  /*1d4c0*/  @!P1 SYNCS.PHASECHK.TRANS64 P1, [R0+URZ+0x38038], R3 ;  /* 0x03803803000095a7 */ /* 0x000ea400080210ff */
[----:B--2---:R-:W-:Y:S05]  /*1d4d0*/  @!P1 BRA `(.L_x_483) ;  /* 0xfffffffc00f09947 */ /* 0x004fea000383ffff */
[----:B------:R-:W-:Y:S05]  /*1d4e0*/  BRA `(.L_x_484) ;  /* 0xffffffb400d47947 */ /* 0x000fea000383ffff */
.L_x_362:
[----:B------:R-:W-:-:S07]  /*1d4f0*/  MOV R0, UR25 ;  /* 0x0000001900007c02 */ /* 0x000fce0008000f00 */
.L_x_485:
[----:B-1----:R1:W2:Y:S02]  /*1d500*/  SYNCS.PHASECHK.TRANS64.TRYWAIT P1, [R0+URZ+0x38038], R3 ;  /* 0x03803803000075a7 */ /* 0x0022a400080211ff */
[----:B--2---:R-:W-:Y:S05]  /*1d510*/  @!P1 NANOSLEEP.SYNCS 0x989680 ;  /* 0x009896800000995d */ /* 0x004fea0003900000 */
[----:B------:R-:W2:Y:S02]  /*1d520*/  @!P1 SYNCS.PHASECHK.TRANS64 P1, [R0+URZ+0x38038], R3 ;  /* 0x03803803000095a7 */ /* 0x000ea400080210ff */
[----:B--2---:R-:W-:Y:S05]  /*1d530*/  @!P1 BRA `(.L_x_485) ;  /* 0xfffffffc00f09947 */ /* 0x004fea000383ffff */
[----:B------:R-:W-:Y:S05]  /*1d540*/  BRA `(.L_x_486) ;  /* 0xffffffb800587947 */ /* 0x000fea000383ffff */
.L_x_367:
[----:B------:R-:W-:-:S07]  /*1d550*/  MOV R0, UR25 ;  /* 0x0000001900007c02 */ /* 0x000fce0008000f00 */
.L_x_487:
[----:B-1----:R1:W2:Y:S02]  /*1d560*/  SYNCS.PHASECHK.TRANS64.TRYWAIT P1, [R0+URZ+0x38038], R3 ;  /* 0x03803803000075a7 */ /* 0x0022a400080211ff */
[----:B--2---:R-:W-:Y:S05]  /*1d570*/  @!P1 NANOSLEEP.SYNCS 0x989680 ;  /* 0x009896800000995d */ /* 0x004fea0003900000 */
[----:B------:R-:W2:Y:S02]  /*1d580*/  @!P1 SYNCS.PHASECHK.TRANS64 P1, [R0+URZ+0x38038], R3 ;  /* 0x03803803000095a7 */ /* 0x000ea400080210ff */
[----:B--2---:R-:W-:Y:S05]  /*1d590*/  @!P1 BRA `(.L_x_487) ;  /* 0xfffffffc00f09947 */ /* 0x004fea000383ffff */
[----:B------:R-:W-:Y:S05]  /*1d5a0*/  BRA `(.L_x_488) ;  /* 0xffffffb800e47947 */ /* 0x000fea000383ffff */
.L_x_372:
[----:B------:R-:W-:-:S07]  /*1d5b0*/  MOV R0, UR25 ;  /* 0x0000001900007c02 */ /* 0x000fce0008000f00 */
.L_x_489:
[----:B-1----:R1:W2:Y:S02]  /*1d5c0*/  SYNCS.PHASECHK.TRANS64.TRYWAIT P1, [R0+URZ+0x38038], R3 ;  /* 0x03803803000075a7 */ /* 0x0022a400080211ff */
[----:B--2---:R-:W-:Y:S05]  /*1d5d0*/  @!P1 NANOSLEEP.SYNCS 0x989680 ;  /* 0x009896800000995d */ /* 0x004fea0003900000 */
[----:B------:R-:W2:Y:S02]  /*1d5e0*/  @!P1 SYNCS.PHASECHK.TRANS64 P1, [R0+URZ+0x38038], R3 ;  /* 0x03803803000095a7 */ /* 0x000ea400080210ff */
[----:B--2---:R-:W-:Y:S05]  /*1d5f0*/  @!P1 BRA `(.L_x_489) ;  /* 0xfffffffc00f09947 */ /* 0x004fea000383ffff */
[----:B------:R-:W-:Y:S05]  /*1d600*/  BRA `(.L_x_490) ;  /* 0xffffffbc00687947 */ /* 0x000fea000383ffff */
.L_x_377:
[----:B------:R-:W-:-:S07]  /*1d610*/  MOV R0, UR25 ;  /* 0x0000001900007c02 */ /* 0x000fce0008000f00 */
.L_x_491:
[----:B-1----:R1:W2:Y:S02]  /*1d620*/  SYNCS.PHASECHK.TRANS64.TRYWAIT P1, [R0+URZ+0x38038], R3 ;  /* 0x03803803000075a7 */ /* 0x0022a400080211ff */
[----:B--2---:R-:W-:Y:S05]  /*1d630*/  @!P1 NANOSLEEP.SYNCS 0x989680 ;  /* 0x009896800000995d */ /* 0x004fea0003900000 */
[----:B------:R-:W2:Y:S02]  /*1d640*/  @!P1 SYNCS.PHASECHK.TRANS64 P1, [R0+URZ+0x38038], R3 ;  /* 0x03803803000095a7 */ /* 0x000ea400080210ff */
[----:B--2---:R-:W-:Y:S05]  /*1d650*/  @!P1 BRA `(.L_x_491) ;  /* 0xfffffffc00f09947 */ /* 0x004fea000383ffff */
[----:B------:R-:W-:Y:S05]  /*1d660*/  BRA `(.L_x_492) ;  /* 0xffffffbc00f87947 */ /* 0x000fea000383ffff */
.L_x_382:
[----:B------:R-:W-:-:S07]  /*1d670*/  MOV R0, UR17 ;  /* 0x0000001100007c02 */ /* 0x000fce0008000f00 */
.L_x_493:
[----:B-1----:R1:W2:Y:S02]  /*1d680*/  SYNCS.PHASECHK.TRANS64.TRYWAIT P1, [R0+URZ+0x38038], R3 ;  /* 0x03803803000075a7 */ /* 0x0022a400080211ff */
[----:B--2---:R-:W-:Y:S05]  /*1d690*/  @!P1 NANOSLEEP.SYNCS 0x989680 ;  /* 0x009896800000995d */ /* 0x004fea0003900000 */
[----:B------:R-:W2:Y:S02]  /*1d6a0*/  @!P1 SYNCS.PHASECHK.TRANS64 P1, [R0+URZ+0x38038], R3 ;  /* 0x03803803000095a7 */ /* 0x000ea400080210ff */
[----:B--2---:R-:W-:Y:S05]  /*1d6b0*/  @!P1 BRA `(.L_x_493) ;  /* 0xfffffffc00f09947 */ /* 0x004fea000383ffff */
[----:B------:R-:W-:Y:S05]  /*1d6c0*/  BRA `(.L_x_494) ;  /* 0xffffffc0007c7947 */ /* 0x000fea000383ffff */
.L_x_389:
[----:B------:R-:W-:-:S07]  /*1d6d0*/  MOV R3, UR5 ;  /* 0x0000000500037c02 */ /* 0x000fce0008000f00 */
.L_x_495:
[----:B-1----:R1:W3:Y:S02]  /*1d6e0*/  SYNCS.PHASECHK.TRANS64.TRYWAIT P0, [R3+URZ+0x380b0], R0 ;  /* 0x0380b000030075a7 */ /* 0x0022e400080011ff */
[----:B---3--:R-:W-:Y:S05]  /*1d6f0*/  @!P0 NANOSLEEP.SYNCS 0x989680 ;  /* 0x009896800000895d */ /* 0x008fea0003900000 */
[----:B------:R-:W3:Y:S02]  /*1d700*/  @!P0 SYNCS.PHASECHK.TRANS64 P0, [R3+URZ+0x380b0], R0 ;  /* 0x0380b000030085a7 */ /* 0x000ee400080010ff */
[----:B---3--:R-:W-:Y:S05]  /*1d710*/  @!P0 BRA `(.L_x_495) ;  /* 0xfffffffc00f08947 */ /* 0x008fea000383ffff */
[----:B------:R-:W-:Y:S05]  /*1d720*/  BRA `(.L_x_496) ;  /* 0xffffffc800407947 */ /* 0x000fea000383ffff */
.L_x_393:
[----:B-1----:R-:W-:-:S07]  /*1d730*/  MOV R3, UR5 ;  /* 0x0000000500037c02 */ /* 0x002fce0008000f00 */
.L_x_497:
[----:B-1----:R1:W2:Y:S02]  /*1d740*/  SYNCS.PHASECHK.TRANS64.TRYWAIT P0, [R3+URZ+0x380b8], R0 ;  /* 0x0380b800030075a7 */ /* 0x0022a400080011ff */
[----:B--2---:R-:W-:Y:S05]  /*1d750*/  @!P0 NANOSLEEP.SYNCS 0x989680 ;  /* 0x009896800000895d */ /* 0x004fea0003900000 */
[----:B------:R-:W2:Y:S02]  /*1d760*/  @!P0 SYNCS.PHASECHK.TRANS64 P0, [R3+URZ+0x380b8], R0 ;  /* 0x0380b800030085a7 */ /* 0x000ea400080010ff */
[----:B--2---:R-:W-:Y:S05]  /*1d770*/  @!P0 BRA `(.L_x_497) ;  /* 0xfffffffc00f08947 */ /* 0x004fea000383ffff */
[----:B------:R-:W-:Y:S05]  /*1d780*/  BRA `(.L_x_498) ;  /* 0xffffffd800c47947 */ /* 0x000fea000383ffff */
        .weak           $__internal_0_$__cuda_sm10x_tcgen05_guardrail_trap_col_being_dealloced_not_returned_by_alloc
        .type           $__internal_0_$__cuda_sm10x_tcgen05_guardrail_trap_col_being_dealloced_not_returned_by_alloc,@function
        .size           $__internal_0_$__cuda_sm10x_tcgen05_guardrail_trap_col_being_dealloced_not_returned_by_alloc,($__internal_1_$__cuda_sm10x_tcgen05_guardrail_trap_phase_invalid_during_alloc - $__internal_0_$__cuda_sm10x_tcgen05_guardrail_trap_col_being_dealloced_not_returned_by_alloc)
$__internal_0_$__cuda_sm10x_tcgen05_guardrail_trap_col_being_dealloced_not_returned_by_alloc:
[----:B------:R-:W-:Y:S05]  /*1d790*/  BPT.TRAP 0x1 ;  /* 0x000000040000795c */ /* 0x000fea0000300000 */
[----:B------:R-:W-:-:S04]  /*1d7a0*/  MOV R3, 0x0 ;  /* 0x0000000000037802 */ /* 0x000fc80000000f00 */
[----:B------:R-:W-:Y:S05]  /*1d7b0*/  RET.REL.NODEC R2 `(_ZN7cutlass13device_kernelINS_4fmha6kernel36Sm100FmhaFwdKernelTmaWarpspecializedIN4cute5tupleIJiiiNS5_IJNS5_IJiiEEEiEEEEEENS1_10collective38Sm100FmhaFwdMainloopTmaWarpspecializedINS_6half_tEffNS5_IJNS4_1CILi256EEENSC_ILi128EEESE_EEENS5_IJiNSC_ILi1EEES7_EEENS5_IJiSG_NS5_IJNS5_IJNSC_ILi0EEEiEEEiEEEEEESL_NS9_6NoMaskENS5_IJNSC_ILi2EEESG_SG_EEENSC_ILb0EEEEENS9_38Sm100FmhaFwdEpilogueTmaWarpspecializedISB_fNS5_IJSE_SE_SE_EEESH_NS5_IJSG_S7_EEESP_EENS2_23PersistentTileSchedulerENS2_41Sm100FmhaCtxKernelWarpspecializedScheduleEEEEEvNT_6ParamsE) ;  /* 0xfffffe2802107950 */ /* 0x000fea0003c3ffff */
        .weak           $__internal_1_$__cuda_sm10x_tcgen05_guardrail_trap_phase_invalid_during_alloc
        .type           $__internal_1_$__cuda_sm10x_tcgen05_guardrail_trap_phase_invalid_during_alloc,@function
        .size           $__internal_1_$__cuda_sm10x_tcgen05_guardrail_trap_phase_invalid_during_alloc,($__internal_2_$__cuda_sm10x_tcgen05_guardrail_trap_unallocated_columns_being_dealloced - $__internal_1_$__cuda_sm10x_tcgen05_guardrail_trap_phase_invalid_during_alloc)
$__internal_1_$__cuda_sm10x_tcgen05_guardrail_trap_phase_invalid_during_alloc:
[----:B------:R-:W-:Y:S05]  /*1d7c0*/  BPT.TRAP 0x1 ;  /* 0x000000040000795c */ /* 0x000fea0000300000 */
[----:B------:R-:W-:-:S04]  /*1d7d0*/  HFMA2 R3, -RZ, RZ, 0, 0 ;  /* 0x00000000ff037431 */ /* 0x000fc800000001ff */
[----:B------:R-:W-:Y:S05]  /*1d7e0*/  RET.REL.NODEC R2 `(_ZN7cutlass13device_kernelINS_4fmha6kernel36Sm100FmhaFwdKernelTmaWarpspecializedIN4cute5tupleIJiiiNS5_IJNS5_IJiiEEEiEEEEEENS1_10collective38Sm100FmhaFwdMainloopTmaWarpspecializedINS_6half_tEffNS5_IJNS4_1CILi256EEENSC_ILi128EEESE_EEENS5_IJiNSC_ILi1EEES7_EEENS5_IJiSG_NS5_IJNS5_IJNSC_ILi0EEEiEEEiEEEEEESL_NS9_6NoMaskENS5_IJNSC_ILi2EEESG_SG_EEENSC_ILb0EEEEENS9_38Sm100FmhaFwdEpilogueTmaWarpspecializedISB_fNS5_IJSE_SE_SE_EEESH_NS5_IJSG_S7_EEESP_EENS2_23PersistentTileSchedulerENS2_41Sm100FmhaCtxKernelWarpspecializedScheduleEEEEEvNT_6ParamsE) ;  /* 0xfffffe2802047950 */ /* 0x000fea0003c3ffff */
        .weak           $__internal_2_$__cuda_sm10x_tcgen05_guardrail_trap_unallocated_columns_being_dealloced
        .type           $__internal_2_$__cuda_sm10x_tcgen05_guardrail_trap_unallocated_columns_being_dealloced,@function
        .size           $__internal_2_$__cuda_sm10x_tcgen05_guardrail_trap_unallocated_columns_being_dealloced,($__internal_3_$__cuda_sm3x_div_rn_noftz_f32_slowpath - $__internal_2_$__cuda_sm10x_tcgen05_guardrail_trap_unallocated_columns_being_dealloced)
$__internal_2_$__cuda_sm10x_tcgen05_guardrail_trap_unallocated_columns_being_dealloced:
[----:B------:R-:W-:Y:S05]  /*1d7f0*/  BPT.TRAP 0x1 ;  /* 0x000000040000795c */ /* 0x000fea0000300000 */
[----:B------:R-:W-:-:S04]  /*1d800*/  MOV R3, 0x0 ;  /* 0x0000000000037802 */ /* 0x000fc80000000f00 */
[----:B------:R-:W-:Y:S05]  /*1d810*/  RET.REL.NODEC R2 `(_ZN7cutlass13device_kernelINS_4fmha6kernel36Sm100FmhaFwdKernelTmaWarpspecializedIN4cute5tupleIJiiiNS5_IJNS5_IJiiEEEiEEEEEENS1_10collective38Sm100FmhaFwdMainloopTmaWarpspecializedINS_6half_tEffNS5_IJNS4_1CILi256EEENSC_ILi128EEESE_EEENS5_IJiNSC_ILi1EEES7_EEENS5_IJiSG_NS5_IJNS5_IJNSC_ILi0EEEiEEEiEEEEEESL_NS9_6NoMaskENS5_IJNSC_ILi2EEESG_SG_EEENSC_ILb0EEEEENS9_38Sm100FmhaFwdEpilogueTmaWarpspecializedISB_fNS5_IJSE_SE_SE_EEESH_NS5_IJSG_S7_EEESP_EENS2_23PersistentTileSchedulerENS2_41Sm100FmhaCtxKernelWarpspecializedScheduleEEEEEvNT_6ParamsE) ;  /* 0xfffffe2402f87950 */ /* 0x000fea0003c3ffff */
        .weak           $__internal_3_$__cuda_sm3x_div_rn_noftz_f32_slowpath
        .type           $__internal_3_$__cuda_sm3x_div_rn_noftz_f32_slowpath,@function
        .size           $__internal_3_$__cuda_sm3x_div_rn_noftz_f32_slowpath,(.L_x_515 - $__internal_3_$__cuda_sm3x_div_rn_noftz_f32_slowpath)
$__internal_3_$__cuda_sm3x_div_rn_noftz_f32_slowpath:
[----:B------:R-:W-:Y:S01]  /*1d820*/  SHF.R.U32.HI R3, RZ, 0x17, R24 ;  /* 0x00000017ff037819 */ /* 0x000fe20000011618 */
[----:B------:R-:W-:Y:S01]  /*1d830*/  BSSY B1, `(.L_x_499) ;  /* 0x0000065000017945 */ /* 0x000fe20003800000 */
[--C-:B------:R-:W-:Y:S01]  /*1d840*/  SHF.R.U32.HI R8, RZ, 0x17, R32.reuse ;  /* 0x00000017ff087819 */ /* 0x100fe20000011620 */
[----:B------:R-:W-:Y:S01]  /*1d850*/  IMAD.MOV.U32 R7, RZ, RZ, R32 ;  /* 0x000000ffff077224 */ /* 0x000fe200078e0020 */
[----:B------:R-:W-:Y:S01]  /*1d860*/  LOP3.LUT R3, R3, 0xff, RZ, 0xc0, !PT ;  /* 0x000000ff03037812 */ /* 0x000fe200078ec0ff */
[----:B------:R-:W-:Y:S01]  /*1d870*/  IMAD.MOV.U32 R6, RZ, RZ, R24 ;  /* 0x000000ffff067224 */ /* 0x000fe200078e0018 */
[----:B------:R-:W-:-:S03]  /*1d880*/  LOP3.LUT R8, R8, 0xff, RZ, 0xc0, !PT ;  /* 0x000000ff08087812 */ /* 0x000fc600078ec0ff */
[----:B------:R-:W-:Y:S02]  /*1d890*/  VIADD R0, R3, 0xffffffff ;  /* 0xffffffff03007836 */ /* 0x000fe40000000000 */
[----:B------:R-:W-:-:S03]  /*1d8a0*/  VIADD R5, R8, 0xffffffff ;  /* 0xffffffff08057836 */ /* 0x000fc60000000000 */
[----:B------:R-:W-:-:S04]  /*1d8b0*/  ISETP.GT.U32.AND P0, PT, R0, 0xfd, PT ;  /* 0x000000fd0000780c */ /* 0x000fc80003f04070 */
[----:B------:R-:W-:-:S13]  /*1d8c0*/  ISETP.GT.U32.OR P0, PT, R5, 0xfd, P0 ;  /* 0x000000fd0500780c */ /* 0x000fda0000704470 */
[----:B------:R-:W-:Y:S01]  /*1d8d0*/  @!P0 IMAD.MOV.U32 R10, RZ, RZ, RZ ;  /* 0x000000ffff0a8224 */ /* 0x000fe200078e00ff */
[----:B------:R-:W-:Y:S06]  /*1d8e0*/  @!P0 BRA `(.L_x_500) ;  /* 0x00000000005c8947 */ /* 0x000fec0003800000 */
[----:B------:R-:W-:Y:S02]  /*1d8f0*/  FSETP.GTU.FTZ.AND P1, PT, |R32|, +INF , PT ;  /* 0x7f8000002000780b */ /* 0x000fe40003f3c200 */
[----:B------:R-:W-:-:S04]  /*1d900*/  FSETP.GTU.FTZ.AND P0, PT, |R24|, +INF , PT ;  /* 0x7f8000001800780b */ /* 0x000fc80003f1c200 */
[----:B------:R-:W-:-:S13]  /*1d910*/  PLOP3.LUT P0, PT, P1, P0, PT, 0xf8, 0x8f ;  /* 0x00000000008f781c */ /* 0x000fda0000f01f70 */
[----:B------:R-:W-:Y:S05]  /*1d920*/  @P0 BRA `(.L_x_501) ;  /* 0x0000000400500947 */ /* 0x000fea0003800000 */
[----:B------:R-:W-:-:S13]  /*1d930*/  LOP3.LUT P0, RZ, R6, 0x7fffffff, R7, 0xc8, !PT ;  /* 0x7fffffff06ff7812 */ /* 0x000fda000780c807 */
[----:B------:R-:W-:Y:S05]  /*1d940*/  @!P0 BRA `(.L_x_502) ;  /* 0x0000000400408947 */ /* 0x000fea0003800000 */
[----:B------:R-:W-:Y:S02]  /*1d950*/  FSETP.NEU.FTZ.AND P0, PT, |R32|, +INF , PT ;  /* 0x7f8000002000780b */ /* 0x000fe40003f1d200 */
[----:B------:R-:W-:Y:S02]  /*1d960*/  FSETP.NEU.FTZ.AND P1, PT, |R24|, +INF , PT ;  /* 0x7f8000001800780b */ /* 0x000fe40003f3d200 */
[----:B------:R-:W-:-:S11]  /*1d970*/  FSETP.NEU.FTZ.AND P2, PT, |R32|, +INF , PT ;  /* 0x7f8000002000780b */ /* 0x000fd60003f5d200 */
[----:B------:R-:W-:Y:S05]  /*1d980*/  @!P1 BRA !P0, `(.L_x_502) ;  /* 0x0000000400309947 */ /* 0x000fea0004000000 */
[----:B------:R-:W-:-:S04]  /*1d990*/  LOP3.LUT P0, RZ, R7, 0x7fffffff, RZ, 0xc0, !PT ;  /* 0x7fffffff07ff7812 */ /* 0x000fc8000780c0ff */
[----:B------:R-:W-:-:S13]  /*1d9a0*/  PLOP3.LUT P0, PT, P1, P0, PT, 0x2f, 0xf2 ;  /* 0x0000000000f2781c */ /* 0x000fda0000f00577 */
[----:B------:R-:W-:Y:S05]  /*1d9b0*/  @P0 BRA `(.L_x_503) ;  /* 0x00000004001c0947 */ /* 0x000fea0003800000 */
[----:B------:R-:W-:-:S04]  /*1d9c0*/  LOP3.LUT P0, RZ, R6, 0x7fffffff, RZ, 0xc0, !PT ;  /* 0x7fffffff06ff7812 */ /* 0x000fc8000780c0ff */
[----:B------:R-:W-:-:S13]  /*1d9d0*/  PLOP3.LUT P0, PT, P2, P0, PT, 0x2f, 0xf2 ;  /* 0x0000000000f2781c */ /* 0x000fda0001700577 */
[----:B------:R-:W-:Y:S05]  /*1d9e0*/  @P0 BRA `(.L_x_504) ;  /* 0x0000000400040947 */ /* 0x000fea0003800000 */
[----:B------:R-:W-:Y:S02]  /*1d9f0*/  ISETP.GE.AND P1, PT, R5, RZ, PT ;  /* 0x000000ff0500720c */ /* 0x000fe40003f26270 */
[----:B------:R-:W-:-:S11]  /*1da00*/  ISETP.GE.AND P0, PT, R0, RZ, PT ;  /* 0x000000ff0000720c */ /* 0x000fd60003f06270 */
[----:B------:R-:W-:Y:S01]  /*1da10*/  @P1 MOV R10, RZ ;  /* 0x000000ff000a1202 */ /* 0x000fe20000000f00 */
[----:B------:R-:W-:Y:S01]  /*1da20*/  @!P1 FFMA R7, R32, 1.84467440737095516160e+19, RZ ;  /* 0x5f80000020079823 */ /* 0x000fe200000000ff */
[----:B------:R-:W-:Y:S01]  /*1da30*/  @!P1 MOV R10, 0xffffffc0 ;  /* 0xffffffc0000a9802 */ /* 0x000fe20000000f00 */
[----:B------:R-:W-:-:S03]  /*1da40*/  @!P0 FFMA R6, R24, 1.84467440737095516160e+19, RZ ;  /* 0x5f80000018068823 */ /* 0x000fc600000000ff */
[----:B------:R-:W-:-:S07]  /*1da50*/  @!P0 IADD3 R10, PT, PT, R10, 0x40, RZ ;  /* 0x000000400a0a8810 */ /* 0x000fce0007ffe0ff */
.L_x_500:
[----:B------:R-:W-:Y:S01]  /*1da60*/  LEA R11, R3, 0xc0800000, 0x17 ;  /* 0xc0800000030b7811 */ /* 0x000fe200078eb8ff */
[----:B------:R-:W-:Y:S01]  /*1da70*/  BSSY B0, `(.L_x_505) ;  /* 0x0000036000007945 */ /* 0x000fe20003800000 */
[----:B------:R-:W-:Y:S02]  /*1da80*/  IADD3 R8, PT, PT, R8, -0x7f, RZ ;  /* 0xffffff8108087810 */ /* 0x000fe40007ffe0ff */
[----:B------:R-:W-:-:S03]  /*1da90*/  IADD3 R11, PT, PT, -R11, R6, RZ ;  /* 0x000000060b0b7210 */ /* 0x000fc60007ffe1ff */
[----:B------:R-:W-:Y:S01]  /*1daa0*/  IMAD R9, R8, -0x800000, R7 ;  /* 0xff80000008097824 */ /* 0x000fe200078e0207 */
[----:B------:R-:W1:Y:S01]  /*1dab0*/  MUFU.RCP R5, R11 ;  /* 0x0000000b00057308 */ /* 0x000e620000001000 */
[----:B------:R-:W-:-:S04]  /*1dac0*/  FADD.FTZ R6, -R11, -RZ ;  /* 0x800000ff0b067221 */ /* 0x000fc80000010100 */
[----:B-1----:R-:W-:-:S04]  /*1dad0*/  FFMA R0, R5, R6, 1 ;  /* 0x3f80000005007423 */ /* 0x002fc80000000006 */
[----:B------:R-:W-:-:S04]  /*1dae0*/  FFMA R0, R5, R0, R5 ;  /* 0x0000000005007223 */ /* 0x000fc80000000005 */
[----:B------:R-:W-:-:S04]  /*1daf0*/  FFMA R7, R9, R0, RZ ;  /* 0x0000000009077223 */ /* 0x000fc800000000ff */
[----:B------:R-:W-:-:S04]  /*1db00*/  FFMA R5, R6, R7, R9 ;  /* 0x0000000706057223 */ /* 0x000fc80000000009 */
[----:B------:R-:W-:-:S04]  /*1db10*/  FFMA R5, R0, R5, R7 ;  /* 0x0000000500057223 */ /* 0x000fc80000000007 */
[----:B------:R-:W-:Y:S01]  /*1db20*/  FFMA R6, R6, R5, R9 ;  /* 0x0000000506067223 */ /* 0x000fe20000000009 */
[----:B------:R-:W-:-:S03]  /*1db30*/  IADD3 R9, PT, PT, R8, 0x7f, -R3 ;  /* 0x0000007f08097810 */ /* 0x000fc60007ffe803 */
[----:B------:R-:W-:Y:S01]  /*1db40*/  FFMA R7, R0, R6, R5 ;  /* 0x0000000600077223 */ /* 0x000fe20000000005 */
[----:B------:R-:W-:-:S04]  /*1db50*/  IADD3 R10, PT, PT, R9, R10, RZ ;  /* 0x0000000a090a7210 */ /* 0x000fc80007ffe0ff */
[----:B------:R-:W-:-:S04]  /*1db60*/  SHF.R.U32.HI R3, RZ, 0x17, R7 ;  /* 0x00000017ff037819 */ /* 0x000fc80000011607 */
[----:B------:R-:W-:-:S04]  /*1db70*/  LOP3.LUT R3, R3, 0xff, RZ, 0xc0, !PT ;  /* 0x000000ff03037812 */ /* 0x000fc800078ec0ff */
[----:B------:R-:W-:-:S04]  /*1db80*/  IADD3 R3, PT, PT, R3, R10, RZ ;  /* 0x0000000a03037210 */ /* 0x000fc80007ffe0ff */
[----:B------:R-:W-:-:S04]  /*1db90*/  IADD3 R8, PT, PT, R3, -0x1, RZ ;  /* 0xffffffff03087810 */ /* 0x000fc80007ffe0ff */
[----:B------:R-:W-:-:S13]  /*1dba0*/  ISETP.GE.U32.AND P0, PT, R8, 0xfe, PT ;  /* 0x000000fe0800780c */ /* 0x000fda0003f06070 */
[----:B------:R-:W-:Y:S05]  /*1dbb0*/  @!P0 BRA `(.L_x_506) ;  /* 0x0000000000808947 */ /* 0x000fea0003800000 */
[----:B------:R-:W-:-:S13]  /*1dbc0*/  ISETP.GT.AND P0, PT, R3, 0xfe, PT ;  /* 0x000000fe0300780c */ /* 0x000fda0003f04270 */
[----:B------:R-:W-:Y:S05]  /*1dbd0*/  @P0 BRA `(.L_x_507) ;  /* 0x00000000006c0947 */ /* 0x000fea0003800000 */
[----:B------:R-:W-:-:S13]  /*1dbe0*/  ISETP.GE.AND P0, PT, R3, 0x1, PT ;  /* 0x000000010300780c */ /* 0x000fda0003f06270 */
[----:B------:R-:W-:Y:S05]  /*1dbf0*/  @P0 BRA `(.L_x_508) ;  /* 0x0000000000740947 */ /* 0x000fea0003800000 */
[----:B------:R-:W-:Y:S02]  /*1dc00*/  ISETP.GE.AND P0, PT, R3, -0x18, PT ;  /* 0xffffffe80300780c */ /* 0x000fe40003f06270 */
[----:B------:R-:W-:-:S11]  /*1dc10*/  LOP3.LUT R7, R7, 0x80000000, RZ, 0xc0, !PT ;  /* 0x8000000007077812 */ /* 0x000fd600078ec0ff */
[----:B------:R-:W-:Y:S05]  /*1dc20*/  @!P0 BRA `(.L_x_508) ;  /* 0x0000000000688947 */ /* 0x000fea0003800000 */
[CCC-:B------:R-:W-:Y:S01]  /*1dc30*/  FFMA.RZ R8, R0.reuse, R6.reuse, R5.reuse ;  /* 0x0000000600087223 */ /* 0x1c0fe2000000c005 */
[CCC-:B------:R-:W-:Y:S01]  /*1dc40*/  FFMA.RP R9, R0.reuse, R6.reuse, R5.reuse ;  /* 0x0000000600097223 */ /* 0x1c0fe20000008005 */
[----:B------:R-:W-:Y:S01]  /*1dc50*/  FFMA.RM R6, R0, R6, R5 ;  /* 0x0000000600067223 */ /* 0x000fe20000004005 */
[C---:B------:R-:W-:Y:S01]  /*1dc60*/  VIADD R0, R3.reuse, 0x20 ;  /* 0x0000002003007836 */ /* 0x040fe20000000000 */
[C---:B------:R-:W-:Y:S02]  /*1dc70*/  ISETP.NE.AND P0, PT, R3.reuse, RZ, PT ;  /* 0x000000ff0300720c */ /* 0x040fe40003f05270 */
[----:B------:R-:W-:Y:S02]  /*1dc80*/  LOP3.LUT R8, R8, 0x7fffff, RZ, 0xc0, !PT ;  /* 0x007fffff08087812 */ /* 0x000fe400078ec0ff */
[----:B------:R-:W-:Y:S01]  /*1dc90*/  ISETP.NE.AND P1, PT, R3, RZ, PT ;  /* 0x000000ff0300720c */ /* 0x000fe20003f25270 */
[----:B------:R-:W-:Y:S01]  /*1dca0*/  IMAD.MOV R3, RZ, RZ, -R3 ;  /* 0x000000ffff037224 */ /* 0x000fe200078e0a03 */
[----:B------:R-:W-:-:S02]  /*1dcb0*/  LOP3.LUT R5, R8, 0x800000, RZ, 0xfc, !PT ;  /* 0x0080000008057812 */ /* 0x000fc400078efcff */
[----:B------:R-:W-:Y:S02]  /*1dcc0*/  FSETP.NEU.FTZ.AND P2, PT, R9, R6, PT ;  /* 0x000000060900720b */ /* 0x000fe40003f5d000 */
[----:B------:R-:W-:Y:S02]  /*1dcd0*/  SHF.L.U32 R0, R5, R0, RZ ;  /* 0x0000000005007219 */ /* 0x000fe400000006ff */
[----:B------:R-:W-:Y:S02]  /*1dce0*/  SEL R6, R3, RZ, P0 ;  /* 0x000000ff03067207 */ /* 0x000fe40000000000 */
[----:B------:R-:W-:Y:S02]  /*1dcf0*/  ISETP.NE.AND P1, PT, R0, RZ, P1 ;  /* 0x000000ff0000720c */ /* 0x000fe40000f25270 */
[----:B------:R-:W-:Y:S02]  /*1dd00*/  SHF.R.U32.HI R5, RZ, R6, R5 ;  /* 0x00000006ff057219 */ /* 0x000fe40000011605 */
[----:B------:R-:W-:-:S02]  /*1dd10*/  PLOP3.LUT P1, PT, P2, P1, PT, 0xf8, 0x8f ;  /* 0x00000000008f781c */ /* 0x000fc40001723f70 */
[----:B------:R-:W-:Y:S02]  /*1dd20*/  SHF.R.U32.HI R3, RZ, 0x1, R5 ;  /* 0x00000001ff037819 */ /* 0x000fe40000011605 */
[----:B------:R-:W-:-:S04]  /*1dd30*/  SEL R0, RZ, 0x1, !P1 ;  /* 0x00000001ff007807 */ /* 0x000fc80004800000 */
[----:B------:R-:W-:-:S04]  /*1dd40*/  LOP3.LUT R0, R0, 0x1, R3, 0xf8, !PT ;  /* 0x0000000100007812 */ /* 0x000fc800078ef803 */
[----:B------:R-:W-:-:S05]  /*1dd50*/  LOP3.LUT R0, R0, R5, RZ, 0xc0, !PT ;  /* 0x0000000500007212 */ /* 0x000fca00078ec0ff */
[----:B------:R-:W-:-:S05]  /*1dd60*/  IMAD.IADD R0, R3, 0x1, R0 ;  /* 0x0000000103007824 */ /* 0x000fca00078e0200 */
[----:B------:R-:W-:Y:S01]  /*1dd70*/  LOP3.LUT R7, R0, R7, RZ, 0xfc, !PT ;  /* 0x0000000700077212 */ /* 0x000fe200078efcff */
[----:B------:R-:W-:Y:S05]  /*1dd80*/  BRA `(.L_x_508) ;  /* 0x0000000000107947 */ /* 0x000fea0003800000 */
.L_x_507:
[----:B------:R-:W-:-:S04]  /*1dd90*/  LOP3.LUT R7, R7, 0x80000000, RZ, 0xc0, !PT ;  /* 0x8000000007077812 */ /* 0x000fc800078ec0ff */
[----:B------:R-:W-:Y:S01]  /*1dda0*/  LOP3.LUT R7, R7, 0x7f800000, RZ, 0xfc, !PT ;  /* 0x7f80000007077812 */ /* 0x000fe200078efcff */
[----:B------:R-:W-:Y:S05]  /*1ddb0*/  BRA `(.L_x_508) ;  /* 0x0000000000047947 */ /* 0x000fea0003800000 */
.L_x_506:
[----:B------:R-:W-:Y:S02]  /*1ddc0*/  LEA R7, R10, R7, 0x17 ;  /* 0x000000070a077211 */ /* 0x000fe400078eb8ff */
.L_x_508:
[----:B------:R-:W-:Y:S05]  /*1ddd0*/  BSYNC B0 ;  /* 0x0000000000007941 */ /* 0x000fea0003800000 */
.L_x_505:
[----:B------:R-:W-:Y:S01]  /*1dde0*/  MOV R33, R7 ;  /* 0x0000000700217202 */ /* 0x000fe20000000f00 */
[----:B------:R-:W-:Y:S05]  /*1ddf0*/  BRA `(.L_x_509) ;  /* 0x0000000000207947 */ /* 0x000fea0003800000 */
.L_x_504:
[----:B------:R-:W-:-:S04]  /*1de00*/  LOP3.LUT R6, R6, 0x80000000, R7, 0x48, !PT ;  /* 0x8000000006067812 */ /* 0x000fc800078e4807 */
[----:B------:R-:W-:Y:S01]  /*1de10*/  LOP3.LUT R33, R6, 0x7f800000, RZ, 0xfc, !PT ;  /* 0x7f80000006217812 */ /* 0x000fe200078efcff */
[----:B------:R-:W-:Y:S05]  /*1de20*/  BRA `(.L_x_509) ;  /* 0x0000000000147947 */ /* 0x000fea0003800000 */
.L_x_503:
[----:B------:R-:W-:Y:S01]  /*1de30*/  LOP3.LUT R33, R6, 0x80000000, R7, 0x48, !PT ;  /* 0x8000000006217812 */ /* 0x000fe200078e4807 */
[----:B------:R-:W-:Y:S05]  /*1de40*/  BRA `(.L_x_509) ;  /* 0x00000000000c7947 */ /* 0x000fea0003800000 */
.L_x_502:
[----:B------:R-:W1:Y:S01]  /*1de50*/  MUFU.RSQ R33, -QNAN ;  /* 0xffc0000000217908 */ /* 0x000e620000001400 */
[----:B------:R-:W-:Y:S05]  /*1de60*/  BRA `(.L_x_509) ;  /* 0x0000000000047947 */ /* 0x000fea0003800000 */
.L_x_501:
[----:B------:R-:W-:-:S07]  /*1de70*/  FADD.FTZ R33, R32, R24 ;  /* 0x0000001820217221 */ /* 0x000fce0000010000 */
.L_x_509:
[----:B------:R-:W-:Y:S05]  /*1de80*/  BSYNC B1 ;  /* 0x0000000000017941 */ /* 0x000fea0003800000 */
.L_x_499:
[----:B------:R-:W-:-:S04]  /*1de90*/  HFMA2 R5, -RZ, RZ, 0, 0 ;  /* 0x00000000ff057431 */ /* 0x000fc800000001ff */
[----:B-1----:R-:W-:Y:S05]  /*1dea0*/  RET.REL.NODEC R4 `(_ZN7cutlass13device_kernelINS_4fmha6kernel36Sm100FmhaFwdKernelTmaWarpspecializedIN4cute5tupleIJiiiNS5_IJNS5_IJiiEEEiEEEEEENS1_10collective38Sm100FmhaFwdMainloopTmaWarpspecializedINS_6half_tEffNS5_IJNS4_1CILi256EEENSC_ILi128EEESE_EEENS5_IJiNSC_ILi1EEES7_EEENS5_IJiSG_NS5_IJNS5_IJNSC_ILi0EEEiEEEiEEEEEESL_NS9_6NoMaskENS5_IJNSC_ILi2EEESG_SG_EEENSC_ILb0EEEEENS9_38Sm100FmhaFwdEpilogueTmaWarpspecializedISB_fNS5_IJSE_SE_SE_EEESH_NS5_IJSG_S7_EEESP_EENS2_23PersistentTileSchedulerENS2_41Sm100FmhaCtxKernelWarpspecializedScheduleEEEEEvNT_6ParamsE) ;  /* 0xfffffe2004547950 */ /* 0x002fea0003c3ffff */
.L_x_510:
[----:B------:R-:W-:-:S00]  /*1deb0*/  BRA `(.L_x_510) ;  /* 0xfffffffc00fc7947 */ /* 0x000fc0000383ffff */
[----:B------:R-:W-:-:S00]  /*1dec0*/  NOP ;  /* 0x0000000000007918 */ /* 0x000fc00000000000 */
        /* <DEDUP_REMOVED lines=11> */
.L_x_515:


//--------------------- .nv.global.init           --------------------------
	.section	.nv.global.init,"aw",@progbits
.nv.global.init:
	.type		$str$23,@object
	.size		$str$23,($str$37 - $str$23)
$str$23:
        /*0000*/ 	.byte	0x0a, 0x00
	.type		$str$37,@object
	.size		$str$37,($str$32 - $str$37)
$str$37:
        /*0002*/ 	.byte	0x3a, 0x00
	.type		$str$32,@object
	.size		$str$32,($str$29 - $str$32)
$str$32:
        /*0004*/ 	.byte	0x5f, 0x00
	.type		$str$29,@object
	.size		$str$29,($str$28 - $str$29)
$str$29:
        /*0006*/ 	.byte	0x25, 0x64, 0x00
	.type		$str$28,@object
	.size		$str$28,($str$30 - $str$28)
$str$28:
        /*0009*/ 	.byte	0x25, 0x63, 0x00
	.type		$str$30,@object
	.size		$str$30,($str$31 - $str$30)
$str$30:
        /*000c*/ 	.byte	0x25, 0x73, 0x00
	.type		$str$31,@object
	.size		$str$31,($str$35 - $str$31)
$str$31:
        /*000f*/ 	.byte	0x20, 0x6f, 0x20, 0x00
	.type		$str$35,@object
	.size		$str$35,($str$22 - $str$35)
$str$35:
        /*0013*/ 	.byte	0x70, 0x74, 0x72, 0x5b, 0x00
	.type		$str$22,@object
	.size		$str$22,($str$34 - $str$22)
$str$22:
        /*0018*/ 	.byte	0x73, 0x4f, 0x3a, 0x20, 0x00
	.type		$str$34,@object
	.size		$str$34,($str$36 - $str$34)
$str$34:
        /*001d*/ 	.byte	0x73, 0x6d, 0x65, 0x6d, 0x5f, 0x00
	.type		$str$36,@object
	.size		$str$36,($str$33 - $str$36)
$str$36:
        /*0023*/ 	.byte	0x62, 0x5d, 0x28, 0x25, 0x70, 0x29, 0x00
	.type		$str$33,@object
	.size		$str$33,($str$27 - $str$33)
$str$33:
        /*002a*/ 	.byte	0x53, 0x77, 0x3c, 0x25, 0x64, 0x2c, 0x25, 0x64, 0x2c, 0x25, 0x64, 0x3e, 0x00
	.type		$str$27,@object
	.size		$str$27,($str$26 - $str$27)
$str$27:
        /*0037*/ 	.byte	0x2f, 0x74, 0x6d, 0x70, 0x2f, 0x63, 0x75, 0x74, 0x6c, 0x61, 0x73, 0x73, 0x5f, 0x73, 0x77, 0x65
        /*0047*/ 	.byte	0x65, 0x70, 0x5f, 0x73, 0x72, 0x63, 0x2f, 0x69, 0x6e, 0x63, 0x6c, 0x75, 0x64, 0x65, 0x2f, 0x63
        /*0057*/ 	.byte	0x75, 0x74, 0x65, 0x2f, 0x61, 0x74, 0x6f, 0x6d, 0x2f, 0x63, 0x6f, 0x70, 0x79, 0x5f, 0x74, 0x72
        /*0067*/ 	.byte	0x61, 0x69, 0x74, 0x73, 0x5f, 0x73, 0x6d, 0x31, 0x30, 0x30, 0x2e, 0x68, 0x70, 0x70, 0x00
	.type		$str$26,@object
	.size		$str$26,(__unnamed_4 - $str$26)
$str$26:
        /*0076*/ 	.byte	0x28, 0x28, 0x75, 0x69, 0x6e, 0x74, 0x33, 0x32, 0x5f, 0x74, 0x28, 0x74, 0x68, 0x72, 0x65, 0x61
        /*0086*/ 	.byte	0x64, 0x49, 0x64, 0x78, 0x2e, 0x78, 0x29, 0x20, 0x2f, 0x20, 0x33, 0x32, 0x29, 0x20, 0x25, 0x20
        /*0096*/ 	.byte	0x34, 0x29, 0x20, 0x3d, 0x3d, 0x20, 0x28, 0x28, 0x28, 0x74, 0x6d, 0x65, 0x6d, 0x5f, 0x61, 0x64
        /*00a6*/ 	.byte	0x64, 0x72, 0x20, 0x3e, 0x3e, 0x20, 0x31, 0x36, 0x29, 0x20, 0x2f, 0x20, 0x33, 0x32, 0x29, 0x20
        /*00b6*/ 	.byte	0x25, 0x20, 0x34, 0x29, 0x00
	.type		__unnamed_4,@object
	.size		__unnamed_4,(__unnamed_1 - __unnamed_4)
__unnamed_4:
        /* <DEDUP_REMOVED lines=37> */
        /*030b*/ 	.byte	0x30, 0x3e, 0x3e, 0x3e, 0x3e, 0x5d, 0x00
	.type		__unnamed_1,@object
	.size		__unnamed_1,(__unnamed_5 - __unnamed_1)
__unnamed_1:
        /* <DEDUP_REMOVED lines=37> */
        /*0562*/ 	.byte	0x3a, 0x43, 0x3c, 0x30, 0x3e, 0x3e, 0x3e, 0x3e, 0x5d, 0x00
	.type		__unnamed_5,@object
	.size		__unnamed_5,(__unnamed_6 - __unnamed_5)
__unnamed_5:
        /* <DEDUP_REMOVED lines=38> */
	.type		__unnamed_6,@object
	.size		__unnamed_6,(__unnamed_7 - __unnamed_6)
__unnamed_6:
        /* <DEDUP_REMOVED lines=37> */
        /*0a16*/ 	.byte	0x74, 0x65, 0x3a, 0x3a, 0x43, 0x3c, 0x30, 0x3e, 0x3e, 0x3e, 0x3e, 0x5d, 0x00
	.type		__unnamed_7,@object
	.size		__unnamed_7,(__unnamed_2 - __unnamed_7)
__unnamed_7:
        /* <DEDUP_REMOVED lines=37> */
        /*0c73*/ 	.byte	0x63, 0x75, 0x74, 0x65, 0x3a, 0x3a, 0x43, 0x3c, 0x30, 0x3e, 0x3e, 0x3e, 0x3e, 0x5d, 0x00
	.type		__unnamed_2,@object
	.size		__unnamed_2,(__unnamed_3 - __unnamed_2)
__unnamed_2:
        /* <DEDUP_REMOVED lines=38> */
	.type		__unnamed_3,@object
	.size		__unnamed_3,(.L_3 - __unnamed_3)
__unnamed_3:
        /* <DEDUP_REMOVED lines=38> */
        /*1142*/ 	.byte	0x3e, 0x3e, 0x5d, 0x00
.L_3:


//--------------------- .nv.shared._ZN7cutlass13device_kernelINS_4fmha6kernel36Sm100FmhaFwdKernelTmaWarpspecializedIN4cute5tupleIJiiiNS5_IJNS5_IJiiEEEiEEEEEENS1_10collective38Sm100FmhaFwdMainloopTmaWarpspecializedINS_6half_tEffNS5_IJNS4_1CILi256EEENSC_ILi128EEESE_EEENS5_IJiNSC_ILi1EEES7_EEENS5_IJiSG_NS5_IJNS5_IJNSC_ILi0EEEiEEEiEEEEEESL_NS9_6NoMaskENS5_IJNSC_ILi2EEESG_SG_EEENSC_ILb0EEEEENS9_38Sm100FmhaFwdEpilogueTmaWarpspecializedISB_fNS5_IJSE_SE_SE_EEESH_NS5_IJSG_S7_EEESP_EENS2_23PersistentTileSchedulerENS2_41Sm100FmhaCtxKernelWarpspecializedScheduleEEEEEvNT_6ParamsE --------------------------
	.section	.nv.shared._ZN7cutlass13device_kernelINS_4fmha6kernel36Sm100FmhaFwdKernelTmaWarpspecializedIN4cute5tupleIJiiiNS5_IJNS5_IJiiEEEiEEEEEENS1_10collective38Sm100FmhaFwdMainloopTmaWarpspecializedINS_6half_tEffNS5_IJNS4_1CILi256EEENSC_ILi128EEESE_EEENS5_IJiNSC_ILi1EEES7_EEENS5_IJiSG_NS5_IJNS5_IJNSC_ILi0EEEiEEEiEEEEEESL_NS9_6NoMaskENS5_IJNSC_ILi2EEESG_SG_EEENSC_ILb0EEEEENS9_38Sm100FmhaFwdEpilogueTmaWarpspecializedISB_fNS5_IJSE_SE_SE_EEESH_NS5_IJSG_S7_EEESP_EENS2_23PersistentTileSchedulerENS2_41Sm100FmhaCtxKernelWarpspecializedScheduleEEEEEvNT_6ParamsE,"aw",@nobits
	.sectionflags	@""
	.align	16
	.zero		1024


//--------------------- .nv.shared.reserved.0     --------------------------
	.section	.nv.shared.reserved.0,"aw",@nobits
	.weak		__nv_reservedSMEM_offset_0_alias
	.size		__nv_reservedSMEM_offset_0_alias, 0, 64
	.other		__nv_reservedSMEM_offset_0_alias,@"STO_CUDA_RESERVED_SHARED STV_DEFAULT"
__nv_reservedSMEM_offset_0_alias:
	.zero		0
.nv.shared.reserved.0:
	.zero		64
	.weak		__nv_reservedSMEM_tcgen05_partition
	.type		__nv_reservedSMEM_tcgen05_partition,@object
	.size		__nv_reservedSMEM_tcgen05_partition,(.L_0 - __nv_reservedSMEM_tcgen05_partition)
__nv_reservedSMEM_tcgen05_partition:
	.zero		32
.L_0:


//--------------------- .nv.global                --------------------------
	.section	.nv.global,"aw",@nobits
.nv.global:
	.type		_ZN39_INTERNAL_d87d2cd4_4_k_cu_c9c72e1c_33124cute1_E,@object
	.size		_ZN39_INTERNAL_d87d2cd4_4_k_cu_c9c72e1c_33124cute1_E,(_ZN39_INTERNAL_d87d2cd4_4_k_cu_c9c72e1c_33124cuda3std3__45__cpo6cbeginE - _ZN39_INTERNAL_d87d2cd4_4_k_cu_c9c72e1c_33124cute1_E)
_ZN39_INTERNAL_d87d2cd4_4_k_cu_c9c72e1c_33124cute1_E:
	.zero		1
	.type		_ZN39_INTERNAL_d87d2cd4_4_k_cu_c9c72e1c_33124cuda3std3__45__cpo6cbeginE,@object
	.size		_ZN39_INTERNAL_d87d2cd4_4_k_cu_c9c72e1c_33124cuda3std3__45__cpo6cbeginE,(_ZN39_INTERNAL_d87d2cd4_4_k_cu_c9c72e1c_33124cuda3std3__48in_placeE - _ZN39_INTERNAL_d87d2cd4_4_k_cu_c9c72e1c_33124cuda3std3__45__cpo6cbeginE)
_ZN39_INTERNAL_d87d2cd4_4_k_cu_c9c72e1c_33124cuda3std3__45__cpo6cbeginE:
	.zero		1
	.type		_ZN39_INTERNAL_d87d2cd4_4_k_cu_c9c72e1c_33124cuda3std3__48in_placeE,@object
	.size		_ZN39_INTERNAL_d87d2cd4_4_k_cu_c9c72e1c_33124cuda3std3__48in_placeE,(_ZN39_INTERNAL_d87d2cd4_4_k_cu_c9c72e1c_33124cuda3std6ranges3__45__cpo9iter_moveE - _ZN39_INTERNAL_d87d2cd4_4_k_cu_c9c72e1c_33124cuda3std3__48in_placeE)
_ZN39_INTERNAL_d87d2cd4_4_k_cu_c9c72e1c_33124cuda3std3__48in_placeE:
	.zero		1
	.type		_ZN39_INTERNAL_d87d2cd4_4_k_cu_c9c72e1c_33124cuda3std6ranges3__45__cpo9iter_moveE,@object
	.size		_ZN39_INTERNAL_d87d2cd4_4_k_cu_c9c72e1c_33124cuda3std6ranges3__45__cpo9iter_moveE,(_ZN39_INTERNAL_d87d2cd4_4_k_cu_c9c72e1c_33124cuda3std3__45__cpo5beginE - _ZN39_INTERNAL_d87d2cd4_4_k_cu_c9c72e1c_33124cuda3std6ranges3__45__cpo9iter_moveE)
_ZN39_INTERNAL_d87d2cd4_4_k_cu_c9c72e1c_33124cuda3std6ranges3__45__cpo9iter_moveE:
	.zero		1
	.type		_ZN39_INTERNAL_d87d2cd4_4_k_cu_c9c72e1c_33124cuda3std3__45__cpo5beginE,@object
	.size		_ZN39_INTERNAL_d87d2cd4_4_k_cu_c9c72e1c_33124cuda3std3__45__cpo5beginE,(_ZN39_INTERNAL_d87d2cd4_4_k_cu_c9c72e1c_33124cuda3std3__441_GLOBAL__N__d87d2cd4_4_k_cu_c9c72e1c_33126ignoreE - _ZN39_INTERNAL_d87d2cd4_4_k_cu_c9c72e1c_33124cuda3std3__45__cpo5beginE)
_ZN39_INTERNAL_d87d2cd4_4_k_cu_c9c72e1c_33124cuda3std3__45__cpo5beginE:
	.zero		1
	.type		_ZN39_INTERNAL_d87d2cd4_4_k_cu_c9c72e1c_33124cuda3std3__441_GLOBAL__N__d87d2cd4_4_k_cu_c9c72e1c_33126ignoreE,@object
	.size		_ZN39_INTERNAL_d87d2cd4_4_k_cu_c9c72e1c_33124cuda3std3__441_GLOBAL__N__d87d2cd4_4_k_cu_c9c72e1c_33126ignoreE,(_ZN39_INTERNAL_d87d2cd4_4_k_cu_c9c72e1c_33124cute7productE - _ZN39_INTERNAL_d87d2cd4_4_k_cu_c9c72e1c_33124cuda3std3__441_GLOBAL__N__d87d2cd4_4_k_cu_c9c72e1c_33126ignoreE)
_ZN39_INTERNAL_d87d2cd4_4_k_cu_c9c72e1c_33124cuda3std3__441_GLOBAL__N__d87d2cd4_4_k_cu_c9c72e1c_33126ignoreE:
	.zero		1
	.type		_ZN39_INTERNAL_d87d2cd4_4_k_cu_c9c72e1c_33124cute7productE,@object
	.size		_ZN39_INTERNAL_d87d2cd4_4_k_cu_c9c72e1c_33124cute7productE,(_ZN39_INTERNAL_d87d2cd4_4_k_cu_c9c72e1c_33124cuda3std3__45__cpo3endE - _ZN39_INTERNAL_d87d2cd4_4_k_cu_c9c72e1c_33124cute7productE)
_ZN39_INTERNAL_d87d2cd4_4_k_cu_c9c72e1c_33124cute7productE:
	.zero		1
	.type		_ZN39_INTERNAL_d87d2cd4_4_k_cu_c9c72e1c_33124cuda3std3__45__cpo3endE,@object
	.size		_ZN39_INTERNAL_d87d2cd4_4_k_cu_c9c72e1c_33124cuda3std3__45__cpo3endE,(_ZN39_INTERNAL_d87d2cd4_4_k_cu_c9c72e1c_33124cuda3std3__419piecewise_constructE - _ZN39_INTERNAL_d87d2cd4_4_k_cu_c9c72e1c_33124cuda3std3__45__cpo3endE)
_ZN39_INTERNAL_d87d2cd4_4_k_cu_c9c72e1c_33124cuda3std3__45__cpo3endE:
	.zero		1
	.type		_ZN39_INTERNAL_d87d2cd4_4_k_cu_c9c72e1c_33124cuda3std3__419piecewise_constructE,@object
	.size		_ZN39_INTERNAL_d87d2cd4_4_k_cu_c9c72e1c_33124cuda3std3__419piecewise_constructE,(_ZN39_INTERNAL_d87d2cd4_4_k_cu_c9c72e1c_33124cuda3std3__45__cpo4cendE - _ZN39_INTERNAL_d87d2cd4_4_k_cu_c9c72e1c_33124cuda3std3__419piecewise_constructE)
_ZN39_INTERNAL_d87d2cd4_4_k_cu_c9c72e1c_33124cuda3std3__419piecewise_constructE:
	.zero		1
	.type		_ZN39_INTERNAL_d87d2cd4_4_k_cu_c9c72e1c_33124cuda3std3__45__cpo4cendE,@object
	.size		_ZN39_INTERNAL_d87d2cd4_4_k_cu_c9c72e1c_33124cuda3std3__45__cpo4cendE,(_ZN39_INTERNAL_d87d2cd4_4_k_cu_c9c72e1c_33124cuda3std6ranges3__45__cpo4swapE - _ZN39_INTERNAL_d87d2cd4_4_k_cu_c9c72e1c_33124cuda3std3__45__cpo4cendE)
_ZN39_INTERNAL_d87d2cd4_4_k_cu_c9c72e1c_33124cuda3std3__45__cpo4cendE:
	.zero		1
	.type		_ZN39_INTERNAL_d87d2cd4_4_k_cu_c9c72e1c_33124cuda3std6ranges3__45__cpo4swapE,@object
	.size		_ZN39_INTERNAL_d87d2cd4_4_k_cu_c9c72e1c_33124cuda3std6ranges3__45__cpo4swapE,(.L_15 - _ZN39_INTERNAL_d87d2cd4_4_k_cu_c9c72e1c_33124cuda3std6ranges3__45__cpo4swapE)
_ZN39_INTERNAL_d87d2cd4_4_k_cu_c9c72e1c_33124cuda3std6ranges3__45__cpo4swapE:
	.zero		1
.L_15:


//--------------------- .nv.constant0._ZN7cutlass13device_kernelINS_4fmha6kernel36Sm100FmhaFwdKernelTmaWarpspecializedIN4cute5tupleIJiiiNS5_IJNS5_IJiiEEEiEEEEEENS1_10collective38Sm100FmhaFwdMainloopTmaWarpspecializedINS_6half_tEffNS5_IJNS4_1CILi256EEENSC_ILi128EEESE_EEENS5_IJiNSC_ILi1EEES7_EEENS5_IJiSG_NS5_IJNS5_IJNSC_ILi0EEEiEEEiEEEEEESL_NS9_6NoMaskENS5_IJNSC_ILi2EEESG_SG_EEENSC_ILb0EEEEENS9_38Sm100FmhaFwdEpilogueTmaWarpspecializedISB_fNS5_IJSE_SE_SE_EEESH_NS5_IJSG_S7_EEESP_EENS2_23PersistentTileSchedulerENS2_41Sm100FmhaCtxKernelWarpspecializedScheduleEEEEEvNT_6ParamsE --------------------------
	.section	.nv.constant0._ZN7cutlass13device_kernelINS_4fmha6kernel36Sm100FmhaFwdKernelTmaWarpspecializedIN4cute5tupleIJiiiNS5_IJNS5_IJiiEEEiEEEEEENS1_10collective38Sm100FmhaFwdMainloopTmaWarpspecializedINS_6half_tEffNS5_IJNS4_1CILi256EEENSC_ILi128EEESE_EEENS5_IJiNSC_ILi1EEES7_EEENS5_IJiSG_NS5_IJNS5_IJNSC_ILi0EEEiEEEiEEEEEESL_NS9_6NoMaskENS5_IJNSC_ILi2EEESG_SG_EEENSC_ILb0EEEEENS9_38Sm100FmhaFwdEpilogueTmaWarpspecializedISB_fNS5_IJSE_SE_SE_EEESH_NS5_IJSG_S7_EEESP_EENS2_23PersistentTileSchedulerENS2_41Sm100FmhaCtxKernelWarpspecializedScheduleEEEEEvNT_6ParamsE,"a",@progbits
	.sectionflags	@""
	.align	4
.nv.constant0._ZN7cutlass13device_kernelINS_4fmha6kernel36Sm100FmhaFwdKernelTmaWarpspecializedIN4cute5tupleIJiiiNS5_IJNS5_IJiiEEEiEEEEEENS1_10collective38Sm100FmhaFwdMainloopTmaWarpspecializedINS_6half_tEffNS5_IJNS4_1CILi256EEENSC_ILi128EEESE_EEENS5_IJiNSC_ILi1EEES7_EEENS5_IJiSG_NS5_IJNS5_IJNSC_ILi0EEEiEEEiEEEEEESL_NS9_6NoMaskENS5_IJNSC_ILi2EEESG_SG_EEENSC_ILb0EEEEENS9_38Sm100FmhaFwdEpilogueTmaWarpspecializedISB_fNS5_IJSE_SE_SE_EEESH_NS5_IJSG_S7_EEESP_EENS2_23PersistentTileSchedulerENS2_41Sm100FmhaCtxKernelWarpspecializedScheduleEEEEEvNT_6ParamsE:
	.zero		2432


//--------------------- SYMBOLS --------------------------

	.type		.nv.reservedSmem.offset0,@object
	.size		.nv.reservedSmem.offset0,0x4
	.type		.nv.reservedSmem.cap,@object
	.size		.nv.reservedSmem.cap,0x4
	.type		vprintf,@function
	.type		__assertfail,@function
